	.target	sm_80

	.elftype	@"ET_EXEC"


//--------------------- .note.nv.tkinfo           --------------------------
	.section	.note.nv.tkinfo,"",@"SHT_NOTE"
	.sectionflags	@"SHF_NOTE_NV_TKINFO"
	.tkinfo
        /*0018*/ 	.word	0x00000002
        /*0030*/ 	.string	""
        /*0030*/ 	.string	"ptxas"
        /*0030*/ 	.string	"Cuda compilation tools, release 13.0, V13.0.88"
        /*0030*/ 	.string	"Build cuda_13.0.r13.0/compiler.36424714_0"
        /*0030*/ 	.string	"-v  -suppress-debug-info  -lineinfo  -arch sm_80 "



//--------------------- .note.nv.cuinfo           --------------------------
	.section	.note.nv.cuinfo,"",@"SHT_NOTE"
	.sectionflags	@"SHF_NOTE_NV_CUINFO"
        /*0018*/ 	.short	0x0002
        /*001a*/ 	.short	0x0050
        /*001c*/ 	.short	0x0082
	.zero		2


//--------------------- .nv.info                  --------------------------
	.section	.nv.info,"",@"SHT_CUDA_INFO"
	.align	4


	//----- nvinfo : EIATTR_REGCOUNT
	.align		4
        /*0000*/ 	.byte	0x04, 0x2f
        /*0002*/ 	.short	(.L_1 - .L_0)
	.align		4
.L_0:
        /*0004*/ 	.word	index@(matmul_kernel)
        /*0008*/ 	.word	0x00000020


	//----- nvinfo : EIATTR_FRAME_SIZE
	.align		4
.L_1:
        /*000c*/ 	.byte	0x04, 0x11
        /*000e*/ 	.short	(.L_3 - .L_2)
	.align		4
.L_2:
        /*0010*/ 	.word	index@(matmul_kernel)
        /*0014*/ 	.word	0x000049e8


	//----- nvinfo : EIATTR_MIN_STACK_SIZE
	.align		4
.L_3:
        /*0018*/ 	.byte	0x04, 0x12
        /*001a*/ 	.short	(.L_5 - .L_4)
	.align		4
.L_4:
        /*001c*/ 	.word	index@(matmul_kernel)
        /*0020*/ 	.word	0x000049e8
.L_5:


//--------------------- .nv.info.matmul_kernel    --------------------------
	.section	.nv.info.matmul_kernel,"",@"SHT_CUDA_INFO"
	.sectionflags	@""
	.align	4


	//----- nvinfo : EIATTR_CUDA_API_VERSION
	.align		4
        /*0000*/ 	.byte	0x04, 0x37
        /*0002*/ 	.short	(.L_7 - .L_6)
.L_6:
        /*0004*/ 	.word	0x00000082


	//----- nvinfo : EIATTR_SW2861232_WAR
	.align		4
.L_7:
        /*0008*/ 	.byte	0x01, 0x35
	.zero		2


	//----- nvinfo : EIATTR_PARAM_CBANK
	.align		4
        /*000c*/ 	.byte	0x04, 0x0a
        /*000e*/ 	.short	(.L_9 - .L_8)
	.align		4
.L_8:
        /*0010*/ 	.word	index@(.nv.constant0.matmul_kernel)
        /*0014*/ 	.short	0x0160
        /*0016*/ 	.short	0x0050


	//----- nvinfo : EIATTR_CBANK_PARAM_SIZE
	.align		4
.L_9:
        /*0018*/ 	.byte	0x03, 0x19
        /*001a*/ 	.short	0x0050


	//----- nvinfo : EIATTR_KPARAM_INFO
	.align		4
        /*001c*/ 	.byte	0x04, 0x17
        /*001e*/ 	.short	(.L_11 - .L_10)
.L_10:
        /*0020*/ 	.word	0x00000000
        /*0024*/ 	.short	0x000d
        /*0026*/ 	.short	0x0048
        /*0028*/ 	.byte	0x00, 0xf4, 0x21, 0x00


	//----- nvinfo : EIATTR_KPARAM_INFO
	.align		4
.L_11:
        /*002c*/ 	.byte	0x04, 0x17
        /*002e*/ 	.short	(.L_13 - .L_12)
.L_12:
        /*0030*/ 	.word	0x00000000
        /*0034*/ 	.short	0x000c
        /*0036*/ 	.short	0x0040
        /*0038*/ 	.byte	0x00, 0xf4, 0x21, 0x00


	//----- nvinfo : EIATTR_KPARAM_INFO
	.align		4
.L_13:
        /*003c*/ 	.byte	0x04, 0x17
        /*003e*/ 	.short	(.L_15 - .L_14)
.L_14:
        /*0040*/ 	.word	0x00000000
        /*0044*/ 	.short	0x000b
        /*0046*/ 	.short	0x0038
        /*0048*/ 	.byte	0x00, 0xf0, 0x11, 0x00


	//----- nvinfo : EIATTR_KPARAM_INFO
	.align		4
.L_15:
        /*004c*/ 	.byte	0x04, 0x17
        /*004e*/ 	.short	(.L_17 - .L_16)
.L_16:
        /*0050*/ 	.word	0x00000000
        /*0054*/ 	.short	0x000a
        /*0056*/ 	.short	0x0034
        /*0058*/ 	.byte	0x00, 0xf0, 0x11, 0x00


	//----- nvinfo : EIATTR_KPARAM_INFO
	.align		4
.L_17:
        /*005c*/ 	.byte	0x04, 0x17
        /*005e*/ 	.short	(.L_19 - .L_18)
.L_18:
        /*0060*/ 	.word	0x00000000
        /*0064*/ 	.short	0x0009
        /*0066*/ 	.short	0x0030
        /*0068*/ 	.byte	0x00, 0xf0, 0x11, 0x00


	//----- nvinfo : EIATTR_KPARAM_INFO
	.align		4
.L_19:
        /*006c*/ 	.byte	0x04, 0x17
        /*006e*/ 	.short	(.L_21 - .L_20)
.L_20:
        /*0070*/ 	.word	0x00000000
        /*0074*/ 	.short	0x0008
        /*0076*/ 	.short	0x002c
        /*0078*/ 	.byte	0x00, 0xf0, 0x11, 0x00


	//----- nvinfo : EIATTR_KPARAM_INFO
	.align		4
.L_21:
        /*007c*/ 	.byte	0x04, 0x17
        /*007e*/ 	.short	(.L_23 - .L_22)
.L_22:
        /*0080*/ 	.word	0x00000000
        /*0084*/ 	.short	0x0007
        /*0086*/ 	.short	0x0028
        /*0088*/ 	.byte	0x00, 0xf0, 0x11, 0x00


	//----- nvinfo : EIATTR_KPARAM_INFO
	.align		4
.L_23:
        /*008c*/ 	.byte	0x04, 0x17
        /*008e*/ 	.short	(.L_25 - .L_24)
.L_24:
        /*0090*/ 	.word	0x00000000
        /*0094*/ 	.short	0x0006
        /*0096*/ 	.short	0x0024
        /*0098*/ 	.byte	0x00, 0xf0, 0x11, 0x00


	//----- nvinfo : EIATTR_KPARAM_INFO
	.align		4
.L_25:
        /*009c*/ 	.byte	0x04, 0x17
        /*009e*/ 	.short	(.L_27 - .L_26)
.L_26:
        /*00a0*/ 	.word	0x00000000
        /*00a4*/ 	.short	0x0005
        /*00a6*/ 	.short	0x0020
        /*00a8*/ 	.byte	0x00, 0xf0, 0x11, 0x00


	//----- nvinfo : EIATTR_KPARAM_INFO
	.align		4
.L_27:
        /*00ac*/ 	.byte	0x04, 0x17
        /*00ae*/ 	.short	(.L_29 - .L_28)
.L_28:
        /*00b0*/ 	.word	0x00000000
        /*00b4*/ 	.short	0x0004
        /*00b6*/ 	.short	0x001c
        /*00b8*/ 	.byte	0x00, 0xf0, 0x11, 0x00


	//----- nvinfo : EIATTR_KPARAM_INFO
	.align		4
.L_29:
        /*00bc*/ 	.byte	0x04, 0x17
        /*00be*/ 	.short	(.L_31 - .L_30)
.L_30:
        /*00c0*/ 	.word	0x00000000
        /*00c4*/ 	.short	0x0003
        /*00c6*/ 	.short	0x0018
        /*00c8*/ 	.byte	0x00, 0xf0, 0x11, 0x00


	//----- nvinfo : EIATTR_KPARAM_INFO
	.align		4
.L_31:
        /*00cc*/ 	.byte	0x04, 0x17
        /*00ce*/ 	.short	(.L_33 - .L_32)
.L_32:
        /*00d0*/ 	.word	0x00000000
        /*00d4*/ 	.short	0x0002
        /*00d6*/ 	.short	0x0010
        /*00d8*/ 	.byte	0x00, 0xf4, 0x21, 0x00


	//----- nvinfo : EIATTR_KPARAM_INFO
	.align		4
.L_33:
        /*00dc*/ 	.byte	0x04, 0x17
        /*00de*/ 	.short	(.L_35 - .L_34)
.L_34:
        /*00e0*/ 	.word	0x00000000
        /*00e4*/ 	.short	0x0001
        /*00e6*/ 	.short	0x0008
        /*00e8*/ 	.byte	0x00, 0xf4, 0x21, 0x00


	//----- nvinfo : EIATTR_KPARAM_INFO
	.align		4
.L_35:
        /*00ec*/ 	.byte	0x04, 0x17
        /*00ee*/ 	.short	(.L_37 - .L_36)
.L_36:
        /*00f0*/ 	.word	0x00000000
        /*00f4*/ 	.short	0x0000
        /*00f6*/ 	.short	0x0000
        /*00f8*/ 	.byte	0x00, 0xf4, 0x21, 0x00


	//----- nvinfo : EIATTR_MAXREG_COUNT
	.align		4
.L_37:
        /*00fc*/ 	.byte	0x03, 0x1b
        /*00fe*/ 	.short	0x00ff


	//----- nvinfo : EIATTR_NUM_BARRIERS
	.align		4
        /*0100*/ 	.byte	0x02, 0x4c
        /*0102*/ 	.byte	0x01
	.zero		1


	//----- nvinfo : EIATTR_ANNOTATIONS
	.align		4
        /*0104*/ 	.byte	0x04, 0x55
        /*0106*/ 	.short	(.L_39 - .L_38)


	//   ....[0]....
.L_38:
        /*0108*/ 	.word	0x00000001
        /*010c*/ 	.byte	0x70, 0x00, 0x00, 0x00, 0x01, 0x00, 0x00, 0x00, 0xb0, 0x00, 0x00, 0x00, 0x01, 0x00, 0x00, 0x00
        /* <DEDUP_REMOVED lines=3179> */
        /*c7cc*/ 	.byte	0xb0, 0xf1, 0x02, 0x00, 0x01, 0x00, 0x00, 0x00, 0xc0, 0xf1, 0x02, 0x00


	//----- nvinfo : EIATTR_MERCURY_ISA_VERSION
	.align		4
.L_39:
        /*c7d8*/ 	.byte	0x03, 0x5f
        /*c7da*/ 	.short	0x0000


	//----- nvinfo : EIATTR_EXIT_INSTR_OFFSETS
	.align		4
        /*c7dc*/ 	.byte	0x04, 0x1c
        /*c7de*/ 	.short	(.L_41 - .L_40)


	//   ....[0]....
.L_40:
        /*c7e0*/ 	.word	0x0005f620


	//   ....[1]....
        /*c7e4*/ 	.word	0x0005f650


	//----- nvinfo : EIATTR_REQNTID
	.align		4
.L_41:
        /*c7e8*/ 	.byte	0x04, 0x10
        /*c7ea*/ 	.short	(.L_43 - .L_42)
.L_42:
        /*c7ec*/ 	.word	0x00000080
        /*c7f0*/ 	.word	0x00000001
        /*c7f4*/ 	.word	0x00000001
.L_43:


//--------------------- .nv.callgraph             --------------------------
	.section	.nv.callgraph,"",@"SHT_CUDA_CALLGRAPH"
	.align	4
	.sectionentsize	8
	.align		4
        /*0000*/ 	.word	0x00000000
	.align		4
        /*0004*/ 	.word	0xffffffff
	.align		4
        /*0008*/ 	.word	0x00000000
	.align		4
        /*000c*/ 	.word	0xfffffffe
	.align		4
        /*0010*/ 	.word	0x00000000
	.align		4
        /*0014*/ 	.word	0xfffffffd
	.align		4
        /*0018*/ 	.word	0x00000000
	.align		4
        /*001c*/ 	.word	0xfffffffc


//--------------------- .nv.rel.action            --------------------------
	.section	.nv.rel.action,"",@"SHT_CUDA_RELOCINFO"
	.align	8
	.sectionentsize	8
        /*0000*/ 	.byte	0x73, 0x00, 0x00, 0x00, 0x00, 0x00, 0x00, 0x00, 0x00, 0x00, 0x00, 0x11, 0x25, 0x00, 0x05, 0x36


//--------------------- .nv.constant0.matmul_kernel --------------------------
	.section	.nv.constant0.matmul_kernel,"a",@progbits
	.sectionflags	@""
	.align	4
.nv.constant0.matmul_kernel:
	.zero		432


//--------------------- .text.matmul_kernel       --------------------------
	.section	.text.matmul_kernel,"ax",@progbits
	.sectioninfo	@"SHI_REGISTERS=32"
	.align	128
        .global         matmul_kernel
        .type           matmul_kernel,@function
        .size           matmul_kernel,(.L_x_4 - matmul_kernel)
        .other          matmul_kernel,@"STO_CUDA_ENTRY STV_DEFAULT"
matmul_kernel:
.text.matmul_kernel:
[----:B------:R-:W-:-:S04]  /*0000*/  IMAD.MOV.U32 R1, RZ, RZ, c[0x0][0x28] ;  /* 0x00000a00ff017624 */ /* 0x000fc800078e00ff */
[----:B------:R-:W-:Y:S01]  /*0010*/  IMAD.MOV.U32 R0, RZ, RZ, c[0x0][0x17c] ;  /* 0x00005f00ff007624 */ /* 0x000fe200078e00ff */
[----:B------:R-:W-:Y:S01]  /*0020*/  IADD3 R1, R1, -0x49e8, RZ ;  /* 0xffffb61801017810 */ /* 0x000fe20007ffe0ff */
[----:B------:R-:W0:Y:S01]  /*0030*/  S2R R28, SR_TID.X ;  /* 0x00000000001c7919 */ /* 0x000e220000002100 */
[----:B------:R-:W-:Y:S01]  /*0040*/  CS2R R12, SRZ ;  /* 0x00000000000c7805 */ /* 0x000fe2000001ff00 */
[----:B------:R-:W-:Y:S01]  /*0050*/  CS2R R14, SRZ ;  /* 0x00000000000e7805 */ /* 0x000fe2000001ff00 */
[----:B------:R-:W-:Y:S01]  /*0060*/  IADD3 R0, R0, 0x3f, RZ ;  /* 0x0000003f00007810 */ /* 0x000fe20007ffe0ff */
[----:B------:R-:W-:Y:S01]  /*0070*/  STL [R1+0x90], RZ ;  /* 0x000090ff01007387 */ /* 0x000fe20000100800 */
[----:B------:R-:W-:Y:S01]  /*0080*/  CS2R R16, SRZ ;  /* 0x0000000000107805 */ /* 0x000fe2000001ff00 */
[----:B------:R-:W-:Y:S01]  /*0090*/  CS2R R18, SRZ ;  /* 0x0000000000127805 */ /* 0x000fe2000001ff00 */
[----:B------:R-:W-:Y:S01]  /*00a0*/  SHF.R.S32.HI R3, RZ, 0x1f, R0 ;  /* 0x0000001fff037819 */ /* 0x000fe20000011400 */
[----:B------:R-:W-:Y:S01]  /*00b0*/  STL [R1+0x94], RZ ;  /* 0x000094ff01007387 */ /* 0x000fe20000100800 */
[----:B------:R-:W-:Y:S01]  /*00c0*/  CS2R R20, SRZ ;  /* 0x0000000000147805 */ /* 0x000fe2000001ff00 */
[----:B------:R-:W-:Y:S01]  /*00d0*/  CS2R R22, SRZ ;  /* 0x0000000000167805 */ /* 0x000fe2000001ff00 */
[----:B------:R-:W-:Y:S01]  /*00e0*/  LEA.HI R3, R3, R0, RZ, 0x6 ;  /* 0x0000000003037211 */ /* 0x000fe200078f30ff */
[----:B------:R-:W-:Y:S01]  /*00f0*/  STL [R1+0x98], RZ ;  /* 0x000098ff01007387 */ /* 0x000fe20000100800 */
[----:B------:R-:W-:Y:S01]  /*0100*/  CS2R R24, SRZ ;  /* 0x0000000000187805 */ /* 0x000fe2000001ff00 */
[----:B------:R-:W-:Y:S01]  /*0110*/  CS2R R26, SRZ ;  /* 0x00000000001a7805 */ /* 0x000fe2000001ff00 */
[----:B------:R-:W-:Y:S01]  /*0120*/  SHF.R.S32.HI R0, RZ, 0x6, R3 ;  /* 0x00000006ff007819 */ /* 0x000fe20000011403 */
[----:B------:R-:W-:Y:S04]  /*0130*/  STL [R1+0x9c], RZ ;  /* 0x00009cff01007387 */ /* 0x000fe80000100800 */
[----:B------:R-:W-:Y:S01]  /*0140*/  IMAD.SHL.U32 R0, R0, 0x8, RZ ;  /* 0x0000000800007824 */ /* 0x000fe200078e00ff */
[----:B------:R-:W1:Y:S04]  /*0150*/  S2R R3, SR_CTAID.X ;  /* 0x0000000000037919 */ /* 0x000e680000002500 */
[-C--:B------:R-:W-:Y:S01]  /*0160*/  IABS R7, R0.reuse ;  /* 0x0000000000077213 */ /* 0x080fe20000000000 */
[----:B------:R-:W-:Y:S01]  /*0170*/  STL [R1+0x80], RZ ;  /* 0x000080ff01007387 */ /* 0x000fe20000100800 */
[----:B------:R-:W-:-:S02]  /*0180*/  IABS R10, R0 ;  /* 0x00000000000a7213 */ /* 0x000fc40000000000 */
[----:B------:R-:W2:Y:S01]  /*0190*/  I2F.RP R2, R7 ;  /* 0x0000000700027306 */ /* 0x000ea20000209400 */
[----:B------:R-:W-:Y:S04]  /*01a0*/  STL [R1+0x84], RZ ;  /* 0x000084ff01007387 */ /* 0x000fe80000100800 */
[----:B------:R-:W-:Y:S04]  /*01b0*/  STL [R1+0x88], RZ ;  /* 0x000088ff01007387 */ /* 0x000fe80000100800 */
[----:B------:R-:W-:Y:S04]  /*01c0*/  STL [R1+0x8c], RZ ;  /* 0x00008cff01007387 */ /* 0x000fe80000100800 */
[----:B------:R-:W-:Y:S01]  /*01d0*/  STL [R1+0x70], RZ ;  /* 0x000070ff01007387 */ /* 0x000fe20000100800 */
[----:B--2---:R-:W2:Y:S01]  /*01e0*/  MUFU.RCP R2, R2 ;  /* 0x0000000200027308 */ /* 0x004ea20000001000 */
[----:B-1----:R-:W-:-:S02]  /*01f0*/  IABS R8, R3 ;  /* 0x0000000300087213 */ /* 0x002fc40000000000 */
[----:B------:R-:W-:Y:S04]  /*0200*/  STL [R1+0x74], RZ ;  /* 0x000074ff01007387 */ /* 0x000fe80000100800 */
[----:B------:R-:W-:Y:S04]  /*0210*/  STL [R1+0x78], RZ ;  /* 0x000078ff01007387 */ /* 0x000fe80000100800 */
[----:B------:R-:W-:Y:S04]  /*0220*/  STL [R1+0x7c], RZ ;  /* 0x00007cff01007387 */ /* 0x000fe80000100800 */
[----:B------:R-:W-:Y:S01]  /*0230*/  STL [R1+0x60], RZ ;  /* 0x000060ff01007387 */ /* 0x000fe20000100800 */
[----:B--2---:R-:W-:Y:S01]  /*0240*/  IADD3 R4, R2, 0xffffffe, RZ ;  /* 0x0ffffffe02047810 */ /* 0x004fe20007ffe0ff */
[----:B------:R-:W-:-:S02]  /*0250*/  IMAD.MOV R2, RZ, RZ, -R10 ;  /* 0x000000ffff027224 */ /* 0x000fc400078e0a0a */
[----:B------:R-:W-:Y:S01]  /*0260*/  STL [R1+0x64], RZ ;  /* 0x000064ff01007387 */ /* 0x000fe20000100800 */
[----:B------:R1:W2:Y:S03]  /*0270*/  F2I.FTZ.U32.TRUNC.NTZ R5, R4 ;  /* 0x0000000400057305 */ /* 0x0002a6000021f000 */
[----:B------:R-:W-:Y:S04]  /*0280*/  STL [R1+0x68], RZ ;  /* 0x000068ff01007387 */ /* 0x000fe80000100800 */
[----:B------:R-:W-:Y:S01]  /*0290*/  STL [R1+0x6c], RZ ;  /* 0x00006cff01007387 */ /* 0x000fe20000100800 */
[----:B-1----:R-:W-:-:S03]  /*02a0*/  IMAD.MOV.U32 R4, RZ, RZ, RZ ;  /* 0x000000ffff047224 */ /* 0x002fc600078e00ff */
[----:B------:R-:W-:Y:S04]  /*02b0*/  STL [R1+0x50], RZ ;  /* 0x000050ff01007387 */ /* 0x000fe80000100800 */
[----:B------:R-:W-:Y:S01]  /*02c0*/  STL [R1+0x54], RZ ;  /* 0x000054ff01007387 */ /* 0x000fe20000100800 */
[----:B--2---:R-:W-:-:S03]  /*02d0*/  IMAD.MOV R6, RZ, RZ, -R5 ;  /* 0x000000ffff067224 */ /* 0x004fc600078e0a05 */
[----:B------:R-:W-:Y:S01]  /*02e0*/  STL [R1+0x58], RZ ;  /* 0x000058ff01007387 */ /* 0x000fe20000100800 */
[----:B------:R-:W-:Y:S02]  /*02f0*/  IMAD R9, R6, R7, RZ ;  /* 0x0000000706097224 */ /* 0x000fe400078e02ff */
[----:B------:R-:W-:Y:S01]  /*0300*/  IMAD.MOV.U32 R6, RZ, RZ, R8 ;  /* 0x000000ffff067224 */ /* 0x000fe200078e0008 */
[----:B------:R-:W-:Y:S01]  /*0310*/  STL [R1+0x5c], RZ ;  /* 0x00005cff01007387 */ /* 0x000fe20000100800 */
[----:B------:R-:W-:-:S03]  /*0320*/  IMAD.HI.U32 R5, R5, R9, R4 ;  /* 0x0000000905057227 */ /* 0x000fc600078e0004 */
[----:B------:R-:W-:Y:S03]  /*0330*/  STL [R1+0x40], RZ ;  /* 0x000040ff01007387 */ /* 0x000fe60000100800 */
[----:B------:R-:W-:Y:S01]  /*0340*/  IMAD.HI.U32 R5, R5, R6, RZ ;  /* 0x0000000605057227 */ /* 0x000fe200078e00ff */
[----:B------:R-:W-:Y:S03]  /*0350*/  STL [R1+0x44], RZ ;  /* 0x000044ff01007387 */ /* 0x000fe60000100800 */
[----:B------:R-:W-:Y:S01]  /*0360*/  IMAD R2, R5, R2, R6 ;  /* 0x0000000205027224 */ /* 0x000fe200078e0206 */
[----:B------:R-:W-:Y:S04]  /*0370*/  STL [R1+0x48], RZ ;  /* 0x000048ff01007387 */ /* 0x000fe80000100800 */
[----:B------:R-:W-:Y:S01]  /*0380*/  ISETP.GT.U32.AND P1, PT, R7, R2, PT ;  /* 0x000000020700720c */ /* 0x000fe20003f24070 */
[----:B------:R-:W-:Y:S04]  /*0390*/  STL [R1+0x4c], RZ ;  /* 0x00004cff01007387 */ /* 0x000fe80000100800 */
[----:B------:R-:W-:Y:S04]  /*03a0*/  STL [R1+0x30], RZ ;  /* 0x000030ff01007387 */ /* 0x000fe80000100800 */
[----:B------:R-:W-:Y:S04]  /*03b0*/  STL [R1+0x34], RZ ;  /* 0x000034ff01007387 */ /* 0x000fe80000100800 */
[----:B------:R-:W-:Y:S01]  /*03c0*/  @!P1 IMAD.IADD R2, R2, 0x1, -R7 ;  /* 0x0000000102029824 */ /* 0x000fe200078e0a07 */
[----:B------:R-:W-:Y:S01]  /*03d0*/  @!P1 IADD3 R5, R5, 0x1, RZ ;  /* 0x0000000105059810 */ /* 0x000fe20007ffe0ff */
[----:B------:R-:W-:Y:S01]  /*03e0*/  STL [R1+0x38], RZ ;  /* 0x000038ff01007387 */ /* 0x000fe20000100800 */
[----:B------:R-:W-:-:S02]  /*03f0*/  ISETP.NE.AND P1, PT, R0, RZ, PT ;  /* 0x000000ff0000720c */ /* 0x000fc40003f25270 */
[----:B------:R-:W-:Y:S01]  /*0400*/  ISETP.GE.U32.AND P0, PT, R2, R7, PT ;  /* 0x000000070200720c */ /* 0x000fe20003f06070 */
[----:B------:R-:W-:Y:S01]  /*0410*/  STL [R1+0x3c], RZ ;  /* 0x00003cff01007387 */ /* 0x000fe20000100800 */
[----:B------:R-:W-:-:S03]  /*0420*/  LOP3.LUT R2, R3, R0, RZ, 0x3c, !PT ;  /* 0x0000000003027212 */ /* 0x000fc600078e3cff */
[----:B------:R-:W-:Y:S01]  /*0430*/  STL [R1+0x20], RZ ;  /* 0x000020ff01007387 */ /* 0x000fe20000100800 */
[----:B------:R-:W-:Y:S01]  /*0440*/  ISETP.GE.AND P2, PT, R2, RZ, PT ;  /* 0x000000ff0200720c */ /* 0x000fe20003f46270 */
[----:B------:R-:W-:Y:S02]  /*0450*/  IMAD.MOV.U32 R2, RZ, RZ, c[0x0][0x178] ;  /* 0x00005e00ff027624 */ /* 0x000fe400078e00ff */
[----:B------:R-:W-:Y:S03]  /*0460*/  STL [R1+0x24], RZ ;  /* 0x000024ff01007387 */ /* 0x000fe60000100800 */
[----:B------:R-:W-:Y:S01]  /*0470*/  IADD3 R2, R2, 0x1ff, RZ ;  /* 0x000001ff02027810 */ /* 0x000fe20007ffe0ff */
[----:B------:R-:W-:Y:S01]  /*0480*/  STL [R1+0x28], RZ ;  /* 0x000028ff01007387 */ /* 0x000fe20000100800 */
[----:B------:R-:W-:-:S03]  /*0490*/  @P0 IADD3 R5, R5, 0x1, RZ ;  /* 0x0000000105050810 */ /* 0x000fc60007ffe0ff */
[----:B------:R-:W-:Y:S02]  /*04a0*/  STL [R1+0x2c], RZ ;  /* 0x00002cff01007387 */ /* 0x000fe40000100800 */
[----:B------:R-:W-:Y:S01]  /*04b0*/  IMAD.MOV.U32 R4, RZ, RZ, R5 ;  /* 0x000000ffff047224 */ /* 0x000fe200078e0005 */
[----:B------:R-:W-:Y:S01]  /*04c0*/  SHF.R.S32.HI R5, RZ, 0x1f, R2 ;  /* 0x0000001fff057819 */ /* 0x000fe20000011402 */
[----:B------:R-:W-:Y:S02]  /*04d0*/  STL [R1+0x10], RZ ;  /* 0x000010ff01007387 */ /* 0x000fe40000100800 */
[----:B------:R-:W-:Y:S01]  /*04e0*/  @!P2 IMAD.MOV R4, RZ, RZ, -R4 ;  /* 0x000000ffff04a224 */ /* 0x000fe200078e0a04 */
[----:B------:R-:W-:Y:S01]  /*04f0*/  @!P1 LOP3.LUT R4, RZ, R0, RZ, 0x33, !PT ;  /* 0x00000000ff049212 */ /* 0x000fe200078e33ff */
[----:B------:R-:W-:Y:S01]  /*0500*/  STL [R1+0x14], RZ ;  /* 0x000014ff01007387 */ /* 0x000fe20000100800 */
[----:B------:R-:W-:-:S03]  /*0510*/  LEA.HI R5, R5, R2, RZ, 0x9 ;  /* 0x0000000205057211 */ /* 0x000fc600078f48ff */
[----:B------:R-:W-:Y:S01]  /*0520*/  IMAD.SHL.U32 R2, R4, 0x8, RZ ;  /* 0x0000000804027824 */ /* 0x000fe200078e00ff */
[----:B------:R-:W-:Y:S01]  /*0530*/  STL [R1+0x18], RZ ;  /* 0x000018ff01007387 */ /* 0x000fe20000100800 */
[----:B------:R-:W-:-:S03]  /*0540*/  IMAD.MOV R4, RZ, RZ, -R4 ;  /* 0x000000ffff047224 */ /* 0x000fc600078e0a04 */
[----:B------:R-:W-:Y:S01]  /*0550*/  LEA.HI.SX32 R5, R5, -R2, 0x17 ;  /* 0x8000000205057211 */ /* 0x000fe200078fbaff */
[----:B------:R-:W-:Y:S01]  /*0560*/  IMAD R9, R0, R4, R3 ;  /* 0x0000000400097224 */ /* 0x000fe200078e0203 */
[----:B------:R-:W-:Y:S01]  /*0570*/  STL [R1+0x1c], RZ ;  /* 0x00001cff01007387 */ /* 0x000fe20000100800 */
[----:B------:R-:W-:Y:S01]  /*0580*/  IMAD.MOV.U32 R4, RZ, RZ, RZ ;  /* 0x000000ffff047224 */ /* 0x000fe200078e00ff */
[----:B------:R-:W-:Y:S02]  /*0590*/  IMNMX R10, R5, 0x8, PT ;  /* 0x00000008050a7817 */ /* 0x000fe40003800200 */
[----:B------:R-:W-:Y:S02]  /*05a0*/  STL [R1], RZ ;  /* 0x000000ff01007387 */ /* 0x000fe40000100800 */
[-C--:B------:R-:W-:Y:S02]  /*05b0*/  IABS R8, R10.reuse ;  /* 0x0000000a00087213 */ /* 0x080fe40000000000 */
[----:B------:R-:W-:Y:S01]  /*05c0*/  IABS R0, R10 ;  /* 0x0000000a00007213 */ /* 0x000fe20000000000 */
[----:B------:R-:W-:Y:S01]  /*05d0*/  STL [R1+0x4], RZ ;  /* 0x000004ff01007387 */ /* 0x000fe20000100800 */
[----:B------:R-:W1:Y:S03]  /*05e0*/  I2F.RP R6, R8 ;  /* 0x0000000800067306 */ /* 0x000e660000209400 */
[----:B------:R-:W-:Y:S04]  /*05f0*/  STL [R1+0x8], RZ ;  /* 0x000008ff01007387 */ /* 0x000fe80000100800 */
[----:B------:R-:W-:Y:S01]  /*0600*/  STL [R1+0xc], RZ ;  /* 0x00000cff01007387 */ /* 0x000fe20000100800 */
[----:B-1----:R-:W1:Y:S02]  /*0610*/  MUFU.RCP R6, R6 ;  /* 0x0000000600067308 */ /* 0x002e640000001000 */
[----:B-1----:R-:W-:-:S06]  /*0620*/  IADD3 R5, R6, 0xffffffe, RZ ;  /* 0x0ffffffe06057810 */ /* 0x002fcc0007ffe0ff */
[----:B------:R-:W1:Y:S02]  /*0630*/  F2I.FTZ.U32.TRUNC.NTZ R5, R5 ;  /* 0x0000000500057305 */ /* 0x000e64000021f000 */
[----:B-1----:R-:W-:-:S04]  /*0640*/  IMAD.MOV R7, RZ, RZ, -R5 ;  /* 0x000000ffff077224 */ /* 0x002fc800078e0a05 */
[----:B------:R-:W-:Y:S01]  /*0650*/  IMAD.MOV.U32 R3, RZ, RZ, R7 ;  /* 0x000000ffff037224 */ /* 0x000fe200078e0007 */
[----:B------:R-:W-:-:S03]  /*0660*/  IABS R7, R9 ;  /* 0x0000000900077213 */ /* 0x000fc60000000000 */
[----:B------:R-:W-:-:S04]  /*0670*/  IMAD R3, R3, R8, RZ ;  /* 0x0000000803037224 */ /* 0x000fc800078e02ff */
[----:B------:R-:W-:-:S04]  /*0680*/  IMAD.HI.U32 R4, R5, R3, R4 ;  /* 0x0000000305047227 */ /* 0x000fc800078e0004 */
[----:B------:R-:W-:Y:S02]  /*0690*/  IMAD.MOV R3, RZ, RZ, -R0 ;  /* 0x000000ffff037224 */ /* 0x000fe400078e0a00 */
[----:B------:R-:W-:-:S04]  /*06a0*/  IMAD.HI.U32 R0, R4, R7, RZ ;  /* 0x0000000704007227 */ /* 0x000fc800078e00ff */
[----:B------:R-:W-:Y:S01]  /*06b0*/  IMAD R3, R0, R3, R7 ;  /* 0x0000000300037224 */ /* 0x000fe200078e0207 */
[----:B------:R-:W-:Y:S01]  /*06c0*/  ULDC.64 UR6, c[0x0][0x118] ;  /* 0x0000460000067ab9 */ /* 0x000fe20000000a00 */
[----:B------:R-:W-:-:S03]  /*06d0*/  CS2R R6, SRZ ;  /* 0x0000000000067805 */ /* 0x000fc6000001ff00 */
[----:B------:R-:W-:-:S13]  /*06e0*/  ISETP.GT.U32.AND P1, PT, R8, R3, PT ;  /* 0x000000030800720c */ /* 0x000fda0003f24070 */
[----:B------:R-:W-:Y:S01]  /*06f0*/  @!P1 IMAD.IADD R3, R3, 0x1, -R8 ;  /* 0x0000000103039824 */ /* 0x000fe200078e0a08 */
[----:B------:R-:W-:Y:S02]  /*0700*/  @!P1 IADD3 R0, R0, 0x1, RZ ;  /* 0x0000000100009810 */ /* 0x000fe40007ffe0ff */
[----:B------:R-:W-:Y:S02]  /*0710*/  ISETP.NE.AND P1, PT, R10, RZ, PT ;  /* 0x000000ff0a00720c */ /* 0x000fe40003f25270 */
[----:B------:R-:W-:Y:S02]  /*0720*/  ISETP.GE.U32.AND P0, PT, R3, R8, PT ;  /* 0x000000080300720c */ /* 0x000fe40003f06070 */
[----:B------:R-:W-:-:S04]  /*0730*/  LOP3.LUT R3, R9, R10, RZ, 0x3c, !PT ;  /* 0x0000000a09037212 */ /* 0x000fc800078e3cff */
[----:B------:R-:W-:Y:S01]  /*0740*/  ISETP.GE.AND P2, PT, R3, RZ, PT ;  /* 0x000000ff0300720c */ /* 0x000fe20003f46270 */
[----:B------:R-:W-:-:S05]  /*0750*/  IMAD.MOV.U32 R3, RZ, RZ, c[0x0][0x180] ;  /* 0x00006000ff037624 */ /* 0x000fca00078e00ff */
[----:B------:R-:W-:Y:S02]  /*0760*/  IADD3 R3, R3, 0x7f, RZ ;  /* 0x0000007f03037810 */ /* 0x000fe40007ffe0ff */
[----:B------:R-:W-:Y:S02]  /*0770*/  @P0 IADD3 R0, R0, 0x1, RZ ;  /* 0x0000000100000810 */ /* 0x000fe40007ffe0ff */
[----:B------:R-:W-:-:S03]  /*0780*/  ISETP.GE.AND P0, PT, R3, 0x80, PT ;  /* 0x000000800300780c */ /* 0x000fc60003f06270 */
[----:B------:R-:W-:Y:S01]  /*0790*/  @!P2 IMAD.MOV R0, RZ, RZ, -R0 ;  /* 0x000000ffff00a224 */ /* 0x000fe200078e0a00 */
[----:B------:R-:W-:-:S05]  /*07a0*/  @!P1 LOP3.LUT R0, RZ, R10, RZ, 0x33, !PT ;  /* 0x0000000aff009212 */ /* 0x000fca00078e33ff */
[----:B------:R-:W-:-:S04]  /*07b0*/  IMAD.MOV R5, RZ, RZ, -R0 ;  /* 0x000000ffff057224 */ /* 0x000fc800078e0a00 */
[----:B------:R-:W-:Y:S02]  /*07c0*/  IMAD R5, R10, R5, R9 ;  /* 0x000000050a057224 */ /* 0x000fe400078e0209 */
[----:B------:R-:W-:Y:S01]  /*07d0*/  CS2R R8, SRZ ;  /* 0x0000000000087805 */ /* 0x000fe2000001ff00 */
[----:B------:R-:W-:Y:S01]  /*07e0*/  CS2R R10, SRZ ;  /* 0x00000000000a7805 */ /* 0x000fe2000001ff00 */
[----:B------:R-:W-:Y:S02]  /*07f0*/  IMAD.IADD R2, R2, 0x1, R5 ;  /* 0x0000000102027824 */ /* 0x000fe400078e0205 */
[----:B------:R-:W-:-:S05]  /*0800*/  CS2R R4, SRZ ;  /* 0x0000000000047805 */ /* 0x000fca000001ff00 */
[----:B------:R1:W-:Y:S04]  /*0810*/  STL [R1+0x1ee4], R4 ;  /* 0x001ee40401007387 */ /* 0x0003e80000100800 */
[----:B------:R-:W-:Y:S04]  /*0820*/  STL [R1+0x160], RZ ;  /* 0x000160ff01007387 */ /* 0x000fe80000100800 */
[----:B------:R-:W-:Y:S01]  /*0830*/  STL [R1+0x164], RZ ;  /* 0x000164ff01007387 */ /* 0x000fe20000100800 */
[----:B-1----:R-:W-:Y:S01]  /*0840*/  IMAD.SHL.U32 R4, R0, 0x40, RZ ;  /* 0x0000004000047824 */ /* 0x002fe200078e00ff */
[----:B0-----:R-:W-:-:S02]  /*0850*/  LOP3.LUT R0, R28, 0x7f, RZ, 0xc0, !PT ;  /* 0x0000007f1c007812 */ /* 0x001fc400078ec0ff */
[----:B------:R-:W-:Y:S02]  /*0860*/  STL [R1+0x168], RZ ;  /* 0x000168ff01007387 */ /* 0x000fe40000100800 */
[C---:B------:R-:W-:Y:S02]  /*0870*/  IADD3 R29, R4.reuse, 0x1, RZ ;  /* 0x00000001041d7810 */ /* 0x040fe40007ffe0ff */
[----:B------:R-:W-:Y:S01]  /*0880*/  STL [R1+0x16c], RZ ;  /* 0x00016cff01007387 */ /* 0x000fe20000100800 */
[----:B------:R-:W-:Y:S01]  /*0890*/  IADD3 R3, R4, 0x2, RZ ;  /* 0x0000000204037810 */ /* 0x000fe20007ffe0ff */
[----:B------:R-:W-:Y:S01]  /*08a0*/  IMAD R0, R2, 0x200, R0 ;  /* 0x0000020002007824 */ /* 0x000fe200078e0200 */
[C---:B------:R-:W-:Y:S01]  /*08b0*/  IADD3 R28, R4.reuse, 0x3, RZ ;  /* 0x00000003041c7810 */ /* 0x040fe20007ffe0ff */
[----:B------:R-:W-:Y:S01]  /*08c0*/  STL [R1+0x150], RZ ;  /* 0x000150ff01007387 */ /* 0x000fe20000100800 */
[----:B------:R-:W-:-:S03]  /*08d0*/  IADD3 R2, R4, 0x3f, RZ ;  /* 0x0000003f04027810 */ /* 0x000fc60007ffe0ff */
[----:B------:R-:W-:Y:S04]  /*08e0*/  STL [R1+0x154], RZ ;  /* 0x000154ff01007387 */ /* 0x000fe80000100800 */
        /* <DEDUP_REMOVED lines=58> */
[----:B------:R-:W-:Y:S04]  /*0c90*/  STL [R1+0xbd0], R4 ;  /* 0x000bd00401007387 */ /* 0x000fe80000100800 */
[----:B------:R0:W-:Y:S04]  /*0ca0*/  STL [R1+0x1dec], R29 ;  /* 0x001dec1d01007387 */ /* 0x0001e80000100800 */
[----:B------:R1:W-:Y:S04]  /*0cb0*/  STL [R1+0x1de8], R3 ;  /* 0x001de80301007387 */ /* 0x0003e80000100800 */
[----:B------:R2:W-:Y:S01]  /*0cc0*/  STL [R1+0x1df0], R28 ;  /* 0x001df01c01007387 */ /* 0x0005e20000100800 */
[----:B0-----:R-:W-:-:S02]  /*0cd0*/  IADD3 R29, R4, 0x4, RZ ;  /* 0x00000004041d7810 */ /* 0x001fc40007ffe0ff */
[----:B-1----:R-:W-:-:S03]  /*0ce0*/  IADD3 R3, R4, 0x5, RZ ;  /* 0x0000000504037810 */ /* 0x002fc60007ffe0ff */
[----:B------:R0:W-:Y:S01]  /*0cf0*/  STL [R1+0x1df4], R29 ;  /* 0x001df41d01007387 */ /* 0x0001e20000100800 */
[----:B--2---:R-:W-:-:S03]  /*0d00*/  IADD3 R28, R4, 0x6, RZ ;  /* 0x00000006041c7810 */ /* 0x004fc60007ffe0ff */
[----:B------:R1:W-:Y:S04]  /*0d10*/  STL [R1+0x1df8], R3 ;  /* 0x001df80301007387 */ /* 0x0003e80000100800 */
[----:B------:R2:W-:Y:S01]  /*0d20*/  STL [R1+0x1dfc], R28 ;  /* 0x001dfc1c01007387 */ /* 0x0005e20000100800 */
[C---:B0-----:R-:W-:Y:S02]  /*0d30*/  IADD3 R29, R4.reuse, 0x7, RZ ;  /* 0x00000007041d7810 */ /* 0x041fe40007ffe0ff */
        /* <DEDUP_REMOVED lines=39> */
[----:B------:R1:W-:Y:S01]  /*0fb0*/  STL [R1+0x1e4c], R3 ;  /* 0x001e4c0301007387 */ /* 0x0003e20000100800 */
[C---:B0-----:R-:W-:Y:S02]  /*0fc0*/  IADD3 R29, R4.reuse, 0x1c, RZ ;  /* 0x0000001c041d7810 */ /* 0x041fe40007ffe0ff */
[----:B-1----:R-:W-:-:S03]  /*0fd0*/  IADD3 R3, R4, 0x1d, RZ ;  /* 0x0000001d04037810 */ /* 0x002fc60007ffe0ff */
[----:B------:R0:W-:Y:S04]  /*0fe0*/  STL [R1+0x1e54], R29 ;  /* 0x001e541d01007387 */ /* 0x0001e80000100800 */
[----:B------:R-:W-:Y:S04]  /*0ff0*/  STL [R1+0x1e50], R28 ;  /* 0x001e501c01007387 */ /* 0x000fe80000100800 */
[----:B------:R1:W-:Y:S01]  /*1000*/  STL [R1+0x1e58], R3 ;  /* 0x001e580301007387 */ /* 0x0003e20000100800 */
[----:B0-----:R-:W-:-:S05]  /*1010*/  IADD3 R29, R4, 0x1e, RZ ;  /* 0x0000001e041d7810 */ /* 0x001fca0007ffe0ff */
[----:B------:R0:W-:Y:S01]  /*1020*/  STL [R1+0x1e5c], R29 ;  /* 0x001e5c1d01007387 */ /* 0x0001e20000100800 */
[----:B-1----:R-:W-:-:S05]  /*1030*/  IADD3 R3, R4, 0x1f, RZ ;  /* 0x0000001f04037810 */ /* 0x002fca0007ffe0ff */
        /* <DEDUP_REMOVED lines=61> */
[----:B0-----:R-:W-:-:S03]  /*1410*/  IADD3 R29, R4, 0x3e, RZ ;  /* 0x0000003e041d7810 */ /* 0x001fc60007ffe0ff */
[----:B------:R0:W5:Y:S04]  /*1420*/  LDL.LU R4, [R1+0x1ee4] ;  /* 0x001ee40001047983 */ /* 0x0001680000300800 */
[----:B------:R-:W-:Y:S01]  /*1430*/  STL [R1+0xbd4], R0 ;  /* 0x000bd40001007387 */ /* 0x000fe20000100800 */
[----:B-1----:R-:W-:-:S05]  /*1440*/  IADD3 R3, R0, 0x80, RZ ;  /* 0x0000008000037810 */ /* 0x002fca0007ffe0ff */
[----:B------:R1:W-:Y:S02]  /*1450*/  STL [R1+0xbd8], R3 ;  /* 0x000bd80301007387 */ /* 0x0003e40000100800 */
[C---:B-1----:R-:W-:Y:S02]  /*1460*/  IADD3 R3, R0.reuse, 0x100, RZ ;  /* 0x0000010000037810 */ /* 0x042fe40007ffe0ff */
[----:B------:R-:W-:-:S03]  /*1470*/  IADD3 R0, R0, 0x180, RZ ;  /* 0x0000018000007810 */ /* 0x000fc60007ffe0ff */
[----:B------:R1:W-:Y:S04]  /*1480*/  STL [R1+0xbe0], R3 ;  /* 0x000be00301007387 */ /* 0x0003e80000100800 */
[----:B------:R0:W-:Y:S04]  /*1490*/  STL [R1+0x1edc], R29 ;  /* 0x001edc1d01007387 */ /* 0x0001e80000100800 */
[----:B------:R0:W-:Y:S01]  /*14a0*/  STL [R1+0x1ee0], R2 ;  /* 0x001ee00201007387 */ /* 0x0001e20000100800 */
[----:B-1----:R-:W-:-:S03]  /*14b0*/  IMAD.MOV.U32 R3, RZ, RZ, c[0x0][0x180] ;  /* 0x00006000ff037624 */ /* 0x002fc600078e00ff */
[----:B------:R0:W-:Y:S02]  /*14c0*/  STL [R1+0xbdc], R0 ;  /* 0x000bdc0001007387 */ /* 0x0001e40000100800 */
[----:B------:R-:W-:Y:S01]  /*14d0*/  IADD3 R3, R3, 0x7f, RZ ;  /* 0x0000007f03037810 */ /* 0x000fe20007ffe0ff */
[----:B------:R-:W-:Y:S05]  /*14e0*/  @!P0 BRA `(.L_x_0) ;  /* 0x0005785000008947 */ /* 0x000fea0003800000 */
[----:B------:R-:W2:Y:S01]  /*14f0*/  LDL R15, [R1+0xbe0] ;  /* 0x000be000010f7983 */ /* 0x000ea20000100800 */
[----:B------:R-:W-:Y:S01]  /*1500*/  IMAD.MOV.U32 R13, RZ, RZ, R29 ;  /* 0x000000ffff0d7224 */ /* 0x000fe200078e001d */
[----:B0-----:R-:W-:Y:S02]  /*1510*/  IABS R29, c[0x0][0x17c] ;  /* 0x00005f00001d7a13 */ /* 0x001fe40000000000 */
[----:B------:R-:W3:Y:S02]  /*1520*/  LDL R8, [R1+0xbd4] ;  /* 0x000bd40001087983 */ /* 0x000ee40000100800 */
[----:B-----5:R-:W0:Y:S02]  /*1530*/  I2F.RP R4, R29 ;  /* 0x0000001d00047306 */ /* 0x020e240000209400 */
[----:B------:R-:W1:Y:S01]  /*1540*/  S2R R9, SR_TID.X ;  /* 0x0000000000097919 */ /* 0x000e620000002100 */
[----:B------:R-:W-:-:S03]  /*1550*/  IMAD.MOV.U32 R12, RZ, RZ, R2 ;  /* 0x000000ffff0c7224 */ /* 0x000fc600078e0002 */
[----:B------:R-:W4:Y:S01]  /*1560*/  LDL R11, [R1+0xbd8] ;  /* 0x000bd800010b7983 */ /* 0x000f220000100800 */
[----:B------:R-:W-:-:S03]  /*1570*/  SHF.R.S32.HI R2, RZ, 0x1f, R3 ;  /* 0x0000001fff027819 */ /* 0x000fc60000011403 */
[----:B------:R-:W3:Y:S04]  /*1580*/  LDL R22, [R1+0x1eb0] ;  /* 0x001eb00001167983 */ /* 0x000ee80000100800 */
[----:B------:R-:W3:Y:S01]  /*1590*/  LDL R18, [R1+0x1ec8] ;  /* 0x001ec80001127983 */ /* 0x000ee20000100800 */
[----:B0-----:R-:W0:Y:S01]  /*15a0*/  MUFU.RCP R4, R4 ;  /* 0x0000000400047308 */ /* 0x001e220000001000 */
[----:B------:R-:W-:Y:S02]  /*15b0*/  LEA.HI R2, R2, R3, RZ, 0x7 ;  /* 0x0000000302027211 */ /* 0x000fe400078f38ff */
[----:B------:R-:W3:Y:S04]  /*15c0*/  LDL R19, [R1+0x1ec4] ;  /* 0x001ec40001137983 */ /* 0x000ee80000100800 */
[----:B------:R-:W3:Y:S01]  /*15d0*/  LDL R21, [R1+0x1eb4] ;  /* 0x001eb40001157983 */ /* 0x000ee20000100800 */
[----:B-1----:R-:W-:-:S03]  /*15e0*/  IMAD.SHL.U32 R3, R9, 0x2, RZ ;  /* 0x0000000209037824 */ /* 0x002fc600078e00ff */
[----:B------:R-:W3:Y:S04]  /*15f0*/  LDL R23, [R1+0x1eac] ;  /* 0x001eac0001177983 */ /* 0x000ee80000100800 */
[----:B------:R-:W3:Y:S01]  /*1600*/  LDL R20, [R1+0x1ec0] ;  /* 0x001ec00001147983 */ /* 0x000ee20000100800 */
[----:B0-----:R-:W-:-:S03]  /*1610*/  IADD3 R4, R4, 0xffffffe, RZ ;  /* 0x0ffffffe04047810 */ /* 0x001fc60007ffe0ff */
[----:B------:R-:W3:Y:S01]  /*1620*/  LDL R17, [R1+0x1ed0] ;  /* 0x001ed00001117983 */ /* 0x000ee20000100800 */
[----:B------:R0:W-:Y:S03]  /*1630*/  F2I.FTZ.U32.TRUNC.NTZ R5, R4 ;  /* 0x0000000400057305 */ /* 0x0001e6000021f000 */
[----:B------:R-:W3:Y:S04]  /*1640*/  LDL R26, [R1+0x1eb8] ;  /* 0x001eb800011a7983 */ /* 0x000ee80000100800 */
[----:B------:R-:W3:Y:S04]  /*1650*/  LDL R16, [R1+0x1ecc] ;  /* 0x001ecc0001107983 */ /* 0x000ee80000100800 */
[----:B------:R-:W3:Y:S04]  /*1660*/  LDL R25, [R1+0x1ebc] ;  /* 0x001ebc0001197983 */ /* 0x000ee80000100800 */
[----:B------:R-:W3:Y:S04]  /*1670*/  LDL R24, [R1+0x1ea8] ;  /* 0x001ea80001187983 */ /* 0x000ee80000100800 */
[----:B------:R-:W3:Y:S01]  /*1680*/  LDL R14, [R1+0x1ed4] ;  /* 0x001ed400010e7983 */ /* 0x000ee20000100800 */
[----:B0-----:R-:W-:-:S03]  /*1690*/  LOP3.LUT R4, R3, 0x10, RZ, 0xc0, !PT ;  /* 0x0000001003047812 */ /* 0x001fc600078ec0ff */
[----:B------:R0:W-:Y:S01]  /*16a0*/  STL [R1+0xf0], R2 ;  /* 0x0000f00201007387 */ /* 0x0001e20000100800 */
[----:B------:R-:W-:Y:S02]  /*16b0*/  LOP3.LUT R4, R4, 0x60, R9, 0xf8, !PT ;  /* 0x0000006004047812 */ /* 0x000fe400078ef809 */
[----:B0-----:R-:W-:-:S05]  /*16c0*/  LOP3.LUT R2, R9, 0x7, RZ, 0xc0, !PT ;  /* 0x0000000709027812 */ /* 0x001fca00078ec0ff */
[----:B------:R-:W-:-:S05]  /*16d0*/  IMAD R2, R2, 0x410, RZ ;  /* 0x0000041002027824 */ /* 0x000fca00078e02ff */
[----:B------:R-:W-:-:S05]  /*16e0*/  LOP3.LUT R9, R2, R4, RZ, 0x3c, !PT ;  /* 0x0000000402097212 */ /* 0x000fca00078e3cff */
[----:B------:R0:W-:Y:S01]  /*16f0*/  STL [R1+0xb0], R9 ;  /* 0x0000b00901007387 */ /* 0x0001e20000100800 */
[----:B------:R-:W-:Y:S01]  /*1700*/  IMAD.MOV.U32 R27, RZ, RZ, R0 ;  /* 0x000000ffff1b7224 */ /* 0x000fe200078e0000 */
[----:B------:R-:W-:Y:S02]  /*1710*/  IABS R0, c[0x0][0x178] ;  /* 0x00005e0000007a13 */ /* 0x000fe40000000000 */
[----:B--2---:R-:W-:Y:S02]  /*1720*/  IABS R2, R15 ;  /* 0x0000000f00027213 */ /* 0x004fe40000000000 */
[----:B------:R-:W2:Y:S01]  /*1730*/  LDL R15, [R1+0x1ed8] ;  /* 0x001ed800010f7983 */ /* 0x000ea20000100800 */
[----:B------:R-:W-:-:S04]  /*1740*/  IMAD.MOV.U32 R10, RZ, RZ, R0 ;  /* 0x000000ffff0a7224 */ /* 0x000fc800078e0000 */
[----:B------:R-:W1:Y:S08]  /*1750*/  I2F.RP R0, R10 ;  /* 0x0000000a00007306 */ /* 0x000e700000209400 */
[----:B-1----:R-:W1:Y:S02]  /*1760*/  MUFU.RCP R0, R0 ;  /* 0x0000000000007308 */ /* 0x002e640000001000 */
[----:B-1----:R-:W-:-:S06]  /*1770*/  IADD3 R0, R0, 0xffffffe, RZ ;  /* 0x0ffffffe00007810 */ /* 0x002fcc0007ffe0ff */
[----:B------:R-:W1:Y:S01]  /*1780*/  F2I.FTZ.U32.TRUNC.NTZ R7, R0 ;  /* 0x0000000000077305 */ /* 0x000e62000021f000 */
[----:B------:R-:W-:Y:S02]  /*1790*/  IMAD.MOV.U32 R6, RZ, RZ, RZ ;  /* 0x000000ffff067224 */ /* 0x000fe400078e00ff */
[----:B-1----:R-:W-:-:S04]  /*17a0*/  IMAD.MOV R0, RZ, RZ, -R7 ;  /* 0x000000ffff007224 */ /* 0x002fc800078e0a07 */
[----:B------:R-:W-:-:S04]  /*17b0*/  IMAD R0, R0, R10, RZ ;  /* 0x0000000a00007224 */ /* 0x000fc800078e02ff */
[----:B------:R-:W-:Y:S01]  /*17c0*/  IMAD.HI.U32 R7, R7, R0, R6 ;  /* 0x0000000007077227 */ /* 0x000fe200078e0006 */
[----:B---3--:R-:W-:Y:S02]  /*17d0*/  IABS R6, R8 ;  /* 0x0000000800067213 */ /* 0x008fe40000000000 */
[----:B----4-:R-:W-:Y:S01]  /*17e0*/  IABS R0, R11 ;  /* 0x0000000b00007213 */ /* 0x010fe20000000000 */
[----:B------:R-:W-:Y:S02]  /*17f0*/  IMAD.MOV.U32 R11, RZ, RZ, R27 ;  /* 0x000000ffff0b7224 */ /* 0x000fe400078e001b */
[----:B------:R-:W-:Y:S02]  /*1800*/  IMAD.MOV R27, RZ, RZ, -R5 ;  /* 0x000000ffff1b7224 */ /* 0x000fe400078e0a05 */
[----:B------:R-:W-:-:S04]  /*1810*/  IMAD.HI.U32 R8, R7, R6, RZ ;  /* 0x0000000607087227 */ /* 0x000fc800078e00ff */
[----:B------:R-:W-:-:S04]  /*1820*/  IMAD.HI.U32 R3, R7, R0, RZ ;  /* 0x0000000007037227 */ /* 0x000fc800078e00ff */
[----:B------:R-:W-:Y:S02]  /*1830*/  IMAD R27, R27, R29, RZ ;  /* 0x0000001d1b1b7224 */ /* 0x000fe400078e02ff */
[----:B------:R-:W-:Y:S02]  /*1840*/  IMAD.MOV.U32 R4, RZ, RZ, RZ ;  /* 0x000000ffff047224 */ /* 0x000fe400078e00ff */
[----:B------:R-:W-:Y:S02]  /*1850*/  IMAD.MOV R8, RZ, RZ, -R8 ;  /* 0x000000ffff087224 */ /* 0x000fe400078e0a08 */
[----:B------:R-:W-:Y:S02]  /*1860*/  IMAD.MOV R3, RZ, RZ, -R3 ;  /* 0x000000ffff037224 */ /* 0x000fe400078e0a03 */
[----:B------:R-:W-:-:S04]  /*1870*/  IMAD.HI.U32 R27, R5, R27, R4 ;  /* 0x0000001b051b7227 */ /* 0x000fc800078e0004 */
[C---:B------:R-:W-:Y:S02]  /*1880*/  IMAD R4, R10.reuse, R8, R6 ;  /* 0x000000080a047224 */ /* 0x040fe400078e0206 */
[----:B------:R-:W-:Y:S01]  /*1890*/  IMAD R0, R10, R3, R0 ;  /* 0x000000030a007224 */ /* 0x000fe200078e0200 */
[----:B------:R-:W-:Y:S01]  /*18a0*/  IABS R8, R11 ;  /* 0x0000000b00087213 */ /* 0x000fe20000000000 */
[C---:B------:R-:W-:Y:S01]  /*18b0*/  IMAD.HI.U32 R3, R7.reuse, R2, RZ ;  /* 0x0000000207037227 */ /* 0x040fe200078e00ff */
[----:B------:R1:W-:Y:S01]  /*18c0*/  STL [R1+0x9c], R4 ;  /* 0x00009c0401007387 */ /* 0x0003e20000100800 */
[----:B------:R-:W-:Y:S02]  /*18d0*/  IABS R6, R12 ;  /* 0x0000000c00067213 */ /* 0x000fe40000000000 */
[----:B------:R-:W-:Y:S01]  /*18e0*/  IMAD.MOV R3, RZ, RZ, -R3 ;  /* 0x000000ffff037224 */ /* 0x000fe200078e0a03 */
[----:B------:R3:W-:Y:S01]  /*18f0*/  STL [R1+0x98], R0 ;  /* 0x0000980001007387 */ /* 0x0007e20000100800 */
[----:B0-----:R-:W-:Y:S01]  /*1900*/  IMAD.HI.U32 R9, R7, R8, RZ ;  /* 0x0000000807097227 */ /* 0x001fe200078e00ff */
[----:B-1----:R-:W-:-:S03]  /*1910*/  IABS R4, R13 ;  /* 0x0000000d00047213 */ /* 0x002fc60000000000 */
[----:B------:R-:W-:Y:S01]  /*1920*/  IMAD.HI.U32 R7, R27, R6, RZ ;  /* 0x000000061b077227 */ /* 0x000fe200078e00ff */
[----:B---3--:R-:W-:-:S03]  /*1930*/  IABS R0, R14 ;  /* 0x0000000e00007213 */ /* 0x008fc60000000000 */
[----:B------:R-:W-:Y:S02]  /*1940*/  IMAD R2, R10, R3, R2 ;  /* 0x000000030a027224 */ /* 0x000fe400078e0202 */
[----:B------:R-:W-:-:S04]  /*1950*/  IMAD.HI.U32 R5, R27, R4, RZ ;  /* 0x000000041b057227 */ /* 0x000fc800078e00ff */
[----:B------:R-:W-:Y:S01]  /*1960*/  IMAD.HI.U32 R3, R27, R0, RZ ;  /* 0x000000001b037227 */ /* 0x000fe200078e00ff */
[----:B------:R-:W-:Y:S03]  /*1970*/  STL [R1+0x94], R2 ;  /* 0x0000940201007387 */ /* 0x000fe60000100800 */
[----:B------:R-:W-:Y:S02]  /*1980*/  IMAD.MOV R9, RZ, RZ, -R9 ;  /* 0x000000ffff097224 */ /* 0x000fe400078e0a09 */
[----:B------:R-:W-:Y:S02]  /*1990*/  IMAD.MOV R7, RZ, RZ, -R7 ;  /* 0x000000ffff077224 */ /* 0x000fe400078e0a07 */
[----:B------:R-:W-:Y:S02]  /*19a0*/  IMAD.MOV R5, RZ, RZ, -R5 ;  /* 0x000000ffff057224 */ /* 0x000fe400078e0a05 */
[----:B------:R-:W-:-:S02]  /*19b0*/  IMAD.MOV R3, RZ, RZ, -R3 ;  /* 0x000000ffff037224 */ /* 0x000fc400078e0a03 */
[----:B------:R-:W-:Y:S02]  /*19c0*/  IMAD R8, R10, R9, R8 ;  /* 0x000000090a087224 */ /* 0x000fe400078e0208 */
[C---:B------:R-:W-:Y:S02]  /*19d0*/  IMAD R6, R29.reuse, R7, R6 ;  /* 0x000000071d067224 */ /* 0x040fe400078e0206 */
[C---:B------:R-:W-:Y:S02]  /*19e0*/  IMAD R4, R29.reuse, R5, R4 ;  /* 0x000000051d047224 */ /* 0x040fe400078e0204 */
[----:B------:R-:W-:Y:S01]  /*19f0*/  IMAD R0, R29, R3, R0 ;  /* 0x000000031d007224 */ /* 0x000fe200078e0200 */
[----:B------:R0:W-:Y:S04]  /*1a00*/  STL [R1+0x90], R8 ;  /* 0x0000900801007387 */ /* 0x0001e80000100800 */
[----:B------:R1:W-:Y:S04]  /*1a10*/  STL [R1+0x8c], R6 ;  /* 0x00008c0601007387 */ /* 0x0003e80000100800 */
[----:B------:R3:W-:Y:S01]  /*1a20*/  STL [R1+0x88], R4 ;  /* 0x0000880401007387 */ /* 0x0007e20000100800 */
[----:B0-----:R-:W-:-:S03]  /*1a30*/  IABS R8, R16 ;  /* 0x0000001000087213 */ /* 0x001fc60000000000 */
[----:B------:R0:W-:Y:S01]  /*1a40*/  STL [R1+0x84], R0 ;  /* 0x0000840001007387 */ /* 0x0001e20000100800 */
[----:B-1----:R-:W-:Y:S01]  /*1a50*/  IABS R6, R17 ;  /* 0x0000001100067213 */ /* 0x002fe20000000000 */
[----:B------:R-:W-:Y:S01]  /*1a60*/  IMAD.HI.U32 R9, R27, R8, RZ ;  /* 0x000000081b097227 */ /* 0x000fe200078e00ff */
[----:B---3--:R-:W-:-:S03]  /*1a70*/  IABS R4, R18 ;  /* 0x0000001200047213 */ /* 0x008fc60000000000 */
[----:B------:R-:W-:Y:S01]  /*1a80*/  IMAD.HI.U32 R7, R27, R6, RZ ;  /* 0x000000061b077227 */ /* 0x000fe200078e00ff */
[----:B0-----:R-:W-:-:S03]  /*1a90*/  IABS R0, R19 ;  /* 0x0000001300007213 */ /* 0x001fc60000000000 */
[----:B------:R-:W-:-:S04]  /*1aa0*/  IMAD.HI.U32 R5, R27, R4, RZ ;  /* 0x000000041b057227 */ /* 0x000fc800078e00ff */
[----:B------:R-:W-:Y:S02]  /*1ab0*/  IMAD.MOV R9, RZ, RZ, -R9 ;  /* 0x000000ffff097224 */ /* 0x000fe400078e0a09 */
[----:B------:R-:W-:Y:S02]  /*1ac0*/  IMAD.MOV R7, RZ, RZ, -R7 ;  /* 0x000000ffff077224 */ /* 0x000fe400078e0a07 */
[----:B------:R-:W-:Y:S02]  /*1ad0*/  IMAD.MOV R5, RZ, RZ, -R5 ;  /* 0x000000ffff057224 */ /* 0x000fe400078e0a05 */
[C---:B------:R-:W-:Y:S02]  /*1ae0*/  IMAD R8, R29.reuse, R9, R8 ;  /* 0x000000091d087224 */ /* 0x040fe400078e0208 */
[C---:B------:R-:W-:Y:S02]  /*1af0*/  IMAD R6, R29.reuse, R7, R6 ;  /* 0x000000071d067224 */ /* 0x040fe400078e0206 */
[----:B------:R-:W-:Y:S01]  /*1b00*/  IMAD R4, R29, R5, R4 ;  /* 0x000000051d047224 */ /* 0x000fe200078e0204 */
[----:B--2---:R-:W-:-:S05]  /*1b10*/  IABS R2, R15 ;  /* 0x0000000f00027213 */ /* 0x004fca0000000000 */
[----:B------:R-:W-:-:S04]  /*1b20*/  IMAD.HI.U32 R3, R27, R2, RZ ;  /* 0x000000021b037227 */ /* 0x000fc800078e00ff */
[----:B------:R-:W-:-:S04]  /*1b30*/  IMAD.MOV R3, RZ, RZ, -R3 ;  /* 0x000000ffff037224 */ /* 0x000fc800078e0a03 */
[----:B------:R-:W-:Y:S02]  /*1b40*/  IMAD R2, R29, R3, R2 ;  /* 0x000000031d027224 */ /* 0x000fe400078e0202 */
[----:B------:R-:W-:-:S04]  /*1b50*/  IMAD.HI.U32 R3, R27, R0, RZ ;  /* 0x000000001b037227 */ /* 0x000fc800078e00ff */
[----:B------:R-:W-:Y:S01]  /*1b60*/  IMAD.MOV R3, RZ, RZ, -R3 ;  /* 0x000000ffff037224 */ /* 0x000fe200078e0a03 */
[----:B------:R-:W-:Y:S03]  /*1b70*/  STL [R1+0x80], R2 ;  /* 0x0000800201007387 */ /* 0x000fe60000100800 */
[----:B------:R-:W-:Y:S01]  /*1b80*/  IMAD R0, R29, R3, R0 ;  /* 0x000000031d007224 */ /* 0x000fe200078e0200 */
[----:B------:R0:W-:Y:S04]  /*1b90*/  STL [R1+0x7c], R8 ;  /* 0x00007c0801007387 */ /* 0x0001e80000100800 */
[----:B------:R1:W-:Y:S04]  /*1ba0*/  STL [R1+0x78], R6 ;  /* 0x0000780601007387 */ /* 0x0003e80000100800 */
[----:B------:R2:W-:Y:S01]  /*1bb0*/  STL [R1+0x74], R4 ;  /* 0x0000740401007387 */ /* 0x0005e20000100800 */
[----:B0-----:R-:W-:-:S03]  /*1bc0*/  IABS R8, R25 ;  /* 0x0000001900087213 */ /* 0x001fc60000000000 */
[----:B------:R0:W-:Y:S01]  /*1bd0*/  STL [R1+0x70], R0 ;  /* 0x0000700001007387 */ /* 0x0001e20000100800 */
[----:B-1----:R-:W-:-:S03]  /*1be0*/  IABS R6, R26 ;  /* 0x0000001a00067213 */ /* 0x002fc60000000000 */
[----:B------:R-:W3:Y:S04]  /*1bf0*/  LDL R25, [R1+0x1ea4] ;  /* 0x001ea40001197983 */ /* 0x000ee80000100800 */
[----:B------:R-:W4:Y:S01]  /*1c00*/  LDL R26, [R1+0x1ea0] ;  /* 0x001ea000011a7983 */ /* 0x000f220000100800 */
[----:B------:R-:W-:Y:S01]  /*1c10*/  IABS R2, R20 ;  /* 0x0000001400027213 */ /* 0x000fe20000000000 */
[C---:B------:R-:W-:Y:S01]  /*1c20*/  IMAD.HI.U32 R9, R27.reuse, R8, RZ ;  /* 0x000000081b097227 */ /* 0x040fe200078e00ff */
[----:B--2---:R-:W-:Y:S02]  /*1c30*/  IABS R4, R21 ;  /* 0x0000001500047213 */ /* 0x004fe40000000000 */
[----:B------:R-:W2:Y:S01]  /*1c40*/  LDL R21, [R1+0x1e9c] ;  /* 0x001e9c0001157983 */ /* 0x000ea20000100800 */
[----:B------:R-:W-:Y:S01]  /*1c50*/  IMAD.HI.U32 R3, R27, R2, RZ ;  /* 0x000000021b037227 */ /* 0x000fe200078e00ff */
[----:B0-----:R-:W-:-:S02]  /*1c60*/  IABS R0, R22 ;  /* 0x0000001600007213 */ /* 0x001fc40000000000 */
[----:B------:R-:W2:Y:S01]  /*1c70*/  LDL R22, [R1+0x1e98] ;  /* 0x001e980001167983 */ /* 0x000ea20000100800 */
[----:B------:R-:W-:-:S04]  /*1c80*/  IMAD.HI.U32 R7, R27, R6, RZ ;  /* 0x000000061b077227 */ /* 0x000fc800078e00ff */
[----:B------:R-:W-:Y:S02]  /*1c90*/  IMAD.MOV R3, RZ, RZ, -R3 ;  /* 0x000000ffff037224 */ /* 0x000fe400078e0a03 */
[----:B------:R-:W-:Y:S02]  /*1ca0*/  IMAD.MOV R9, RZ, RZ, -R9 ;  /* 0x000000ffff097224 */ /* 0x000fe400078e0a09 */
[----:B------:R-:W-:Y:S02]  /*1cb0*/  IMAD.MOV R7, RZ, RZ, -R7 ;  /* 0x000000ffff077224 */ /* 0x000fe400078e0a07 */
[----:B------:R-:W-:Y:S02]  /*1cc0*/  IMAD R2, R29, R3, R2 ;  /* 0x000000031d027224 */ /* 0x000fe400078e0202 */
[----:B------:R-:W-:-:S04]  /*1cd0*/  IMAD.HI.U32 R5, R27, R4, RZ ;  /* 0x000000041b057227 */ /* 0x000fc800078e00ff */
[----:B------:R-:W-:-:S04]  /*1ce0*/  IMAD.HI.U32 R3, R27, R0, RZ ;  /* 0x000000001b037227 */ /* 0x000fc800078e00ff */
[C---:B------:R-:W-:Y:S02]  /*1cf0*/  IMAD R8, R29.reuse, R9, R8 ;  /* 0x000000091d087224 */ /* 0x040fe400078e0208 */
[C---:B------:R-:W-:Y:S01]  /*1d00*/  IMAD R6, R29.reuse, R7, R6 ;  /* 0x000000071d067224 */ /* 0x040fe200078e0206 */
[----:B------:R0:W-:Y:S01]  /*1d10*/  STL [R1+0x6c], R2 ;  /* 0x00006c0201007387 */ /* 0x0001e20000100800 */
[----:B------:R-:W-:Y:S02]  /*1d20*/  IMAD.MOV R5, RZ, RZ, -R5 ;  /* 0x000000ffff057224 */ /* 0x000fe400078e0a05 */
[----:B------:R-:W-:Y:S01]  /*1d30*/  IMAD.MOV R3, RZ, RZ, -R3 ;  /* 0x000000ffff037224 */ /* 0x000fe200078e0a03 */
[----:B------:R1:W-:Y:S01]  /*1d40*/  STL [R1+0x68], R8 ;  /* 0x0000680801007387 */ /* 0x0003e20000100800 */
[----:B------:R-:W-:-:S03]  /*1d50*/  IMAD R4, R29, R5, R4 ;  /* 0x000000051d047224 */ /* 0x000fc600078e0204 */
[----:B------:R3:W-:Y:S01]  /*1d60*/  STL [R1+0x64], R6 ;  /* 0x0000640601007387 */ /* 0x0007e20000100800 */
[----:B0-----:R-:W-:Y:S01]  /*1d70*/  IABS R2, R23 ;  /* 0x0000001700027213 */ /* 0x001fe20000000000 */
[----:B------:R-:W-:Y:S02]  /*1d80*/  IMAD R0, R29, R3, R0 ;  /* 0x000000031d007224 */ /* 0x000fe400078e0200 */
[----:B------:R-:W2:Y:S01]  /*1d90*/  LDL R23, [R1+0x1e94] ;  /* 0x001e940001177983 */ /* 0x000ea20000100800 */
[----:B-1----:R-:W-:-:S03]  /*1da0*/  IABS R8, R24 ;  /* 0x0000001800087213 */ /* 0x002fc60000000000 */
[----:B------:R0:W-:Y:S04]  /*1db0*/  STL [R1+0x60], R4 ;  /* 0x0000600401007387 */ /* 0x0001e80000100800 */
[----:B------:R2:W-:Y:S04]  /*1dc0*/  STL [R1+0x5c], R0 ;  /* 0x00005c0001007387 */ /* 0x0005e80000100800 */
[----:B------:R-:W2:Y:S01]  /*1dd0*/  LDL R24, [R1+0x1e90] ;  /* 0x001e900001187983 */ /* 0x000ea20000100800 */
[----:B---3--:R-:W-:-:S03]  /*1de0*/  IABS R6, R25 ;  /* 0x0000001900067213 */ /* 0x008fc60000000000 */
[----:B------:R-:W3:Y:S01]  /*1df0*/  LDL R25, [R1+0x1e8c] ;  /* 0x001e8c0001197983 */ /* 0x000ee20000100800 */
[----:B----4-:R-:W-:-:S03]  /*1e00*/  IABS R3, R26 ;  /* 0x0000001a00037213 */ /* 0x010fc60000000000 */
[----:B------:R-:W4:Y:S01]  /*1e10*/  LDL R26, [R1+0x1e88] ;  /* 0x001e8800011a7983 */ /* 0x000f220000100800 */
[----:B0-----:R-:W-:-:S04]  /*1e20*/  IMAD.HI.U32 R4, R27, R2, RZ ;  /* 0x000000021b047227 */ /* 0x001fc800078e00ff */
[----:B------:R-:W-:Y:S02]  /*1e30*/  IMAD.MOV R4, RZ, RZ, -R4 ;  /* 0x000000ffff047224 */ /* 0x000fe400078e0a04 */
[C---:B------:R-:W-:Y:S01]  /*1e40*/  IMAD.HI.U32 R9, R27.reuse, R8, RZ ;  /* 0x000000081b097227 */ /* 0x040fe200078e00ff */
[----:B--2---:R-:W-:Y:S02]  /*1e50*/  IABS R0, R21 ;  /* 0x0000001500007213 */ /* 0x004fe40000000000 */
[----:B------:R-:W2:Y:S01]  /*1e60*/  LDL R21, [R1+0x1e84] ;  /* 0x001e840001157983 */ /* 0x000ea20000100800 */
[----:B------:R-:W-:-:S04]  /*1e70*/  IMAD.HI.U32 R7, R27, R6, RZ ;  /* 0x000000061b077227 */ /* 0x000fc800078e00ff */
[----:B------:R-:W-:Y:S02]  /*1e80*/  IMAD R2, R29, R4, R2 ;  /* 0x000000041d027224 */ /* 0x000fe400078e0202 */
[----:B------:R-:W-:-:S04]  /*1e90*/  IMAD.HI.U32 R4, R27, R3, RZ ;  /* 0x000000031b047227 */ /* 0x000fc800078e00ff */
[----:B------:R-:W-:Y:S02]  /*1ea0*/  IMAD.MOV R9, RZ, RZ, -R9 ;  /* 0x000000ffff097224 */ /* 0x000fe400078e0a09 */
[----:B------:R-:W-:Y:S02]  /*1eb0*/  IMAD.MOV R7, RZ, RZ, -R7 ;  /* 0x000000ffff077224 */ /* 0x000fe400078e0a07 */
[----:B------:R-:W-:Y:S01]  /*1ec0*/  IMAD.MOV R4, RZ, RZ, -R4 ;  /* 0x000000ffff047224 */ /* 0x000fe200078e0a04 */
[----:B------:R0:W-:Y:S01]  /*1ed0*/  STL [R1+0x58], R2 ;  /* 0x0000580201007387 */ /* 0x0001e20000100800 */
[C---:B------:R-:W-:Y:S02]  /*1ee0*/  IMAD R8, R29.reuse, R9, R8 ;  /* 0x000000091d087224 */ /* 0x040fe400078e0208 */
[C---:B------:R-:W-:Y:S02]  /*1ef0*/  IMAD R6, R29.reuse, R7, R6 ;  /* 0x000000071d067224 */ /* 0x040fe400078e0206 */
[----:B------:R-:W-:Y:S01]  /*1f00*/  IMAD R3, R29, R4, R3 ;  /* 0x000000041d037224 */ /* 0x000fe200078e0203 */
[----:B------:R-:W-:Y:S01]  /*1f10*/  STL [R1+0x54], R8 ;  /* 0x0000540801007387 */ /* 0x000fe20000100800 */
[----:B0-----:R-:W-:Y:S01]  /*1f20*/  IMAD.HI.U32 R2, R27, R0, RZ ;  /* 0x000000001b027227 */ /* 0x001fe200078e00ff */
[----:B------:R-:W-:-:S02]  /*1f30*/  IABS R5, R22 ;  /* 0x0000001600057213 */ /* 0x000fc40000000000 */
[----:B------:R-:W-:Y:S01]  /*1f40*/  STL [R1+0x50], R6 ;  /* 0x0000500601007387 */ /* 0x000fe20000100800 */
[----:B------:R-:W-:-:S03]  /*1f50*/  IMAD.MOV R2, RZ, RZ, -R2 ;  /* 0x000000ffff027224 */ /* 0x000fc600078e0a02 */
[----:B------:R-:W2:Y:S01]  /*1f60*/  LDL R22, [R1+0x1e80] ;  /* 0x001e800001167983 */ /* 0x000ea20000100800 */
[----:B------:R-:W-:Y:S01]  /*1f70*/  IABS R4, R23 ;  /* 0x0000001700047213 */ /* 0x000fe20000000000 */
[----:B------:R-:W-:Y:S02]  /*1f80*/  IMAD R0, R29, R2, R0 ;  /* 0x000000021d007224 */ /* 0x000fe400078e0200 */
[----:B------:R0:W-:Y:S04]  /*1f90*/  STL [R1+0x4c], R3 ;  /* 0x00004c0301007387 */ /* 0x0001e80000100800 */
[----:B------:R-:W2:Y:S04]  /*1fa0*/  LDL R23, [R1+0x1e7c] ;  /* 0x001e7c0001177983 */ /* 0x000ea80000100800 */
[----:B------:R4:W-:Y:S01]  /*1fb0*/  STL [R1+0x48], R0 ;  /* 0x0000480001007387 */ /* 0x0009e20000100800 */
[----:B0-----:R-:W-:-:S03]  /*1fc0*/  IABS R3, R24 ;  /* 0x0000001800037213 */ /* 0x001fc60000000000 */
[----:B------:R-:W2:Y:S01]  /*1fd0*/  LDL R24, [R1+0x1e78] ;  /* 0x001e780001187983 */ /* 0x000ea20000100800 */
[----:B---3--:R-:W-:-:S03]  /*1fe0*/  IABS R2, R25 ;  /* 0x0000001900027213 */ /* 0x008fc60000000000 */
[----:B------:R-:W3:Y:S01]  /*1ff0*/  LDL R25, [R1+0x1e74] ;  /* 0x001e740001197983 */ /* 0x000ee20000100800 */
[----:B----4-:R-:W-:-:S03]  /*2000*/  IABS R0, R26 ;  /* 0x0000001a00007213 */ /* 0x010fc60000000000 */
[----:B------:R-:W4:Y:S01]  /*2010*/  LDL R26, [R1+0x1e70] ;  /* 0x001e7000011a7983 */ /* 0x000f220000100800 */
[----:B------:R-:W-:-:S04]  /*2020*/  IMAD.HI.U32 R6, R27, R5, RZ ;  /* 0x000000051b067227 */ /* 0x000fc800078e00ff */
[----:B------:R-:W-:Y:S02]  /*2030*/  IMAD.MOV R6, RZ, RZ, -R6 ;  /* 0x000000ffff067224 */ /* 0x000fe400078e0a06 */
[----:B------:R-:W-:-:S04]  /*2040*/  IMAD.HI.U32 R8, R27, R4, RZ ;  /* 0x000000041b087227 */ /* 0x000fc800078e00ff */
[----:B------:R-:W-:Y:S02]  /*2050*/  IMAD R5, R29, R6, R5 ;  /* 0x000000061d057224 */ /* 0x000fe400078e0205 */
[----:B------:R-:W-:-:S03]  /*2060*/  IMAD.HI.U32 R9, R27, R3, RZ ;  /* 0x000000031b097227 */ /* 0x000fc600078e00ff */
[----:B------:R0:W-:Y:S01]  /*2070*/  STL [R1+0x44], R5 ;  /* 0x0000440501007387 */ /* 0x0001e20000100800 */
[----:B------:R-:W-:-:S04]  /*2080*/  IMAD.HI.U32 R7, R27, R2, RZ ;  /* 0x000000021b077227 */ /* 0x000fc800078e00ff */
[----:B------:R-:W-:-:S04]  /*2090*/  IMAD.HI.U32 R6, R27, R0, RZ ;  /* 0x000000001b067227 */ /* 0x000fc800078e00ff */
[----:B0-----:R-:W-:Y:S02]  /*20a0*/  IMAD.MOV R5, RZ, RZ, -R8 ;  /* 0x000000ffff057224 */ /* 0x001fe400078e0a08 */
[----:B------:R-:W-:Y:S02]  /*20b0*/  IMAD.MOV R8, RZ, RZ, -R9 ;  /* 0x000000ffff087224 */ /* 0x000fe400078e0a09 */
[C---:B------:R-:W-:Y:S01]  /*20c0*/  IMAD R4, R29.reuse, R5, R4 ;  /* 0x000000051d047224 */ /* 0x040fe200078e0204 */
[----:B--2---:R-:W-:Y:S01]  /*20d0*/  IABS R9, R21 ;  /* 0x0000001500097213 */ /* 0x004fe20000000000 */
[----:B------:R-:W-:Y:S02]  /*20e0*/  IMAD.MOV R7, RZ, RZ, -R7 ;  /* 0x000000ffff077224 */ /* 0x000fe400078e0a07 */
[----:B------:R-:W-:Y:S01]  /*20f0*/  IMAD.MOV R6, RZ, RZ, -R6 ;  /* 0x000000ffff067224 */ /* 0x000fe200078e0a06 */
[----:B------:R0:W-:Y:S01]  /*2100*/  STL [R1+0x40], R4 ;  /* 0x0000400401007387 */ /* 0x0001e20000100800 */
[----:B------:R-:W-:-:S02]  /*2110*/  IMAD R5, R29, R8, R3 ;  /* 0x000000081d057224 */ /* 0x000fc400078e0203 */
[----:B------:R-:W-:-:S03]  /*2120*/  IMAD.MOV.U32 R3, RZ, RZ, R9 ;  /* 0x000000ffff037224 */ /* 0x000fc600078e0009 */
[----:B------:R-:W-:Y:S01]  /*2130*/  STL [R1+0x3c], R5 ;  /* 0x00003c0501007387 */ /* 0x000fe20000100800 */
[C---:B0-----:R-:W-:Y:S02]  /*2140*/  IMAD R4, R29.reuse, R7, R2 ;  /* 0x000000071d047224 */ /* 0x041fe400078e0202 */
[----:B------:R-:W-:Y:S02]  /*2150*/  IMAD R2, R29, R6, R0 ;  /* 0x000000061d027224 */ /* 0x000fe400078e0200 */
[----:B------:R-:W-:Y:S01]  /*2160*/  IMAD.HI.U32 R6, R27, R3, RZ ;  /* 0x000000031b067227 */ /* 0x000fe200078e00ff */
[----:B------:R-:W-:Y:S01]  /*2170*/  STL [R1+0x38], R4 ;  /* 0x0000380401007387 */ /* 0x000fe20000100800 */
[----:B------:R-:W-:-:S03]  /*2180*/  IABS R0, R22 ;  /* 0x0000001600007213 */ /* 0x000fc60000000000 */
[----:B------:R-:W2:Y:S01]  /*2190*/  LDL R20, [R1+0x1e6c] ;  /* 0x001e6c0001147983 */ /* 0x000ea20000100800 */
[----:B------:R-:W-:-:S03]  /*21a0*/  IMAD.MOV R6, RZ, RZ, -R6 ;  /* 0x000000ffff067224 */ /* 0x000fc600078e0a06 */
[----:B------:R0:W-:Y:S04]  /*21b0*/  STL [R1+0x34], R2 ;  /* 0x0000340201007387 */ /* 0x0001e80000100800 */
[----:B------:R-:W2:Y:S04]  /*21c0*/  LDL R21, [R1+0x1e68] ;  /* 0x001e680001157983 */ /* 0x000ea80000100800 */
[----:B------:R-:W2:Y:S01]  /*21d0*/  LDL R22, [R1+0x1e64] ;  /* 0x001e640001167983 */ /* 0x000ea20000100800 */
[----:B0-----:R-:W-:-:S03]  /*21e0*/  IABS R2, R23 ;  /* 0x0000001700027213 */ /* 0x001fc60000000000 */
[----:B------:R-:W2:Y:S01]  /*21f0*/  LDL R23, [R1+0x1e60] ;  /* 0x001e600001177983 */ /* 0x000ea20000100800 */
[----:B------:R-:W-:Y:S01]  /*2200*/  IMAD R3, R29, R6, R3 ;  /* 0x000000061d037224 */ /* 0x000fe200078e0203 */
[----:B------:R-:W-:Y:S01]  /*2210*/  IABS R4, R24 ;  /* 0x0000001800047213 */ /* 0x000fe20000000000 */
[C---:B------:R-:W-:Y:S01]  /*2220*/  IMAD.HI.U32 R8, R27.reuse, R0, RZ ;  /* 0x000000001b087227 */ /* 0x040fe200078e00ff */
[----:B------:R-:W2:Y:S03]  /*2230*/  LDL R24, [R1+0x1e5c] ;  /* 0x001e5c0001187983 */ /* 0x000ea60000100800 */
[----:B------:R-:W-:Y:S01]  /*2240*/  IMAD.HI.U32 R9, R27, R2, RZ ;  /* 0x000000021b097227 */ /* 0x000fe200078e00ff */
[----:B------:R0:W-:Y:S03]  /*2250*/  STL [R1+0x30], R3 ;  /* 0x0000300301007387 */ /* 0x0001e60000100800 */
[----:B0-----:R-:W-:-:S02]  /*2260*/  IMAD.MOV R3, RZ, RZ, -R8 ;  /* 0x000000ffff037224 */ /* 0x001fc400078e0a08 */
[----:B------:R-:W-:Y:S02]  /*2270*/  IMAD.MOV R8, RZ, RZ, -R9 ;  /* 0x000000ffff087224 */ /* 0x000fe400078e0a09 */
[C---:B------:R-:W-:Y:S02]  /*2280*/  IMAD R0, R29.reuse, R3, R0 ;  /* 0x000000031d007224 */ /* 0x040fe400078e0200 */
[----:B------:R-:W-:Y:S01]  /*2290*/  IMAD R2, R29, R8, R2 ;  /* 0x000000081d027224 */ /* 0x000fe200078e0202 */
[----:B---3--:R-:W-:Y:S02]  /*22a0*/  IABS R5, R25 ;  /* 0x0000001900057213 */ /* 0x008fe40000000000 */
[----:B------:R-:W3:Y:S01]  /*22b0*/  LDL R25, [R1+0x1e58] ;  /* 0x001e580001197983 */ /* 0x000ee20000100800 */
[----:B----4-:R-:W-:-:S03]  /*22c0*/  IABS R9, R26 ;  /* 0x0000001a00097213 */ /* 0x010fc60000000000 */
[----:B------:R0:W-:Y:S04]  /*22d0*/  STL [R1+0x2c], R0 ;  /* 0x00002c0001007387 */ /* 0x0001e80000100800 */
[----:B------:R1:W-:Y:S04]  /*22e0*/  STL [R1+0x28], R2 ;  /* 0x0000280201007387 */ /* 0x0003e80000100800 */
[----:B------:R-:W4:Y:S01]  /*22f0*/  LDL R26, [R1+0x1e54] ;  /* 0x001e5400011a7983 */ /* 0x000f220000100800 */
[----:B------:R-:W-:-:S04]  /*2300*/  IMAD.HI.U32 R7, R27, R4, RZ ;  /* 0x000000041b077227 */ /* 0x000fc800078e00ff */
[----:B------:R-:W-:-:S04]  /*2310*/  IMAD.HI.U32 R6, R27, R5, RZ ;  /* 0x000000051b067227 */ /* 0x000fc800078e00ff */
[----:B------:R-:W-:Y:S02]  /*2320*/  IMAD.MOV R7, RZ, RZ, -R7 ;  /* 0x000000ffff077224 */ /* 0x000fe400078e0a07 */
[----:B------:R-:W-:Y:S02]  /*2330*/  IMAD.MOV R6, RZ, RZ, -R6 ;  /* 0x000000ffff067224 */ /* 0x000fe400078e0a06 */
[----:B0-----:R-:W-:Y:S02]  /*2340*/  IMAD.MOV.U32 R0, RZ, RZ, R9 ;  /* 0x000000ffff007224 */ /* 0x001fe400078e0009 */
[C---:B-1----:R-:W-:Y:S02]  /*2350*/  IMAD R2, R29.reuse, R7, R4 ;  /* 0x000000071d027224 */ /* 0x042fe400078e0204 */
[----:B------:R-:W-:Y:S02]  /*2360*/  IMAD R3, R29, R6, R5 ;  /* 0x000000061d037224 */ /* 0x000fe400078e0205 */
[----:B------:R-:W-:Y:S01]  /*2370*/  IMAD.HI.U32 R6, R27, R0, RZ ;  /* 0x000000001b067227 */ /* 0x000fe200078e00ff */
[----:B------:R2:W-:Y:S03]  /*2380*/  STL [R1+0x24], R2 ;  /* 0x0000240201007387 */ /* 0x0005e60000100800 */
[----:B------:R-:W-:Y:S01]  /*2390*/  IMAD.MOV R6, RZ, RZ, -R6 ;  /* 0x000000ffff067224 */ /* 0x000fe200078e0a06 */
[----:B------:R0:W-:Y:S03]  /*23a0*/  STL [R1+0x20], R3 ;  /* 0x0000200301007387 */ /* 0x0001e60000100800 */
[----:B------:R-:W-:Y:S01]  /*23b0*/  IMAD R0, R29, R6, R0 ;  /* 0x000000061d007224 */ /* 0x000fe200078e0200 */
[----:B--2---:R-:W-:-:S02]  /*23c0*/  IABS R2, R20 ;  /* 0x0000001400027213 */ /* 0x004fc40000000000 */
[----:B0-----:R-:W-:-:S03]  /*23d0*/  IABS R3, R21 ;  /* 0x0000001500037213 */ /* 0x001fc60000000000 */
[C---:B------:R-:W-:Y:S01]  /*23e0*/  IMAD.HI.U32 R8, R27.reuse, R2, RZ ;  /* 0x000000021b087227 */ /* 0x040fe200078e00ff */
[----:B------:R-:W2:Y:S01]  /*23f0*/  LDL R21, [R1+0x1e4c] ;  /* 0x001e4c0001157983 */ /* 0x000ea20000100800 */
[----:B------:R-:W-:Y:S02]  /*2400*/  IABS R4, R22 ;  /* 0x0000001600047213 */ /* 0x000fe40000000000 */
[C---:B------:R-:W-:Y:S01]  /*2410*/  IMAD.HI.U32 R9, R27.reuse, R3, RZ ;  /* 0x000000031b097227 */ /* 0x040fe200078e00ff */
[----:B------:R-:W2:Y:S01]  /*2420*/  LDL R22, [R1+0x1e48] ;  /* 0x001e480001167983 */ /* 0x000ea20000100800 */
[----:B------:R-:W-:Y:S02]  /*2430*/  IABS R5, R23 ;  /* 0x0000001700057213 */ /* 0x000fe40000000000 */
[C---:B------:R-:W-:Y:S01]  /*2440*/  IMAD.HI.U32 R7, R27.reuse, R4, RZ ;  /* 0x000000041b077227 */ /* 0x040fe200078e00ff */
[----:B------:R0:W-:Y:S03]  /*2450*/  STL [R1+0x1c], R0 ;  /* 0x00001c0001007387 */ /* 0x0001e60000100800 */
[----:B------:R-:W-:-:S04]  /*2460*/  IMAD.HI.U32 R6, R27, R5, RZ ;  /* 0x000000051b067227 */ /* 0x000fc800078e00ff */
[----:B------:R-:W-:Y:S02]  /*2470*/  IMAD.MOV R7, RZ, RZ, -R7 ;  /* 0x000000ffff077224 */ /* 0x000fe400078e0a07 */
[----:B0-----:R-:W-:Y:S02]  /*2480*/  IMAD.MOV R0, RZ, RZ, -R8 ;  /* 0x000000ffff007224 */ /* 0x001fe400078e0a08 */
[----:B------:R-:W-:Y:S02]  /*2490*/  IMAD.MOV R8, RZ, RZ, -R9 ;  /* 0x000000ffff087224 */ /* 0x000fe400078e0a09 */
[----:B------:R-:W-:Y:S02]  /*24a0*/  IMAD.MOV R6, RZ, RZ, -R6 ;  /* 0x000000ffff067224 */ /* 0x000fe400078e0a06 */
[C---:B------:R-:W-:Y:S02]  /*24b0*/  IMAD R10, R29.reuse, R0, R2 ;  /* 0x000000001d0a7224 */ /* 0x040fe400078e0202 */
[----:B------:R-:W-:-:S02]  /*24c0*/  IMAD R2, R29, R8, R3 ;  /* 0x000000081d027224 */ /* 0x000fc400078e0203 */
[C---:B------:R-:W-:Y:S01]  /*24d0*/  IMAD R4, R29.reuse, R7, R4 ;  /* 0x000000071d047224 */ /* 0x040fe200078e0204 */
[----:B------:R-:W-:Y:S01]  /*24e0*/  STL [R1+0x18], R10 ;  /* 0x0000180a01007387 */ /* 0x000fe20000100800 */
[----:B------:R-:W-:-:S03]  /*24f0*/  IMAD R3, R29, R6, R5 ;  /* 0x000000061d037224 */ /* 0x000fc600078e0205 */
[----:B------:R3:W-:Y:S01]  /*2500*/  STL [R1+0x14], R2 ;  /* 0x0000140201007387 */ /* 0x0007e20000100800 */
[----:B------:R-:W-:-:S03]  /*2510*/  IABS R9, R24 ;  /* 0x0000001800097213 */ /* 0x000fc60000000000 */
[----:B------:R-:W-:Y:S04]  /*2520*/  STL [R1+0x10], R4 ;  /* 0x0000100401007387 */ /* 0x000fe80000100800 */
[----:B------:R-:W2:Y:S04]  /*2530*/  LDL R23, [R1+0x1e44] ;  /* 0x001e440001177983 */ /* 0x000ea80000100800 */
[----:B------:R4:W-:Y:S04]  /*2540*/  STL [R1+0xc], R3 ;  /* 0x00000c0301007387 */ /* 0x0009e80000100800 */
[----:B------:R-:W2:Y:S01]  /*2550*/  LDL R24, [R1+0x1e40] ;  /* 0x001e400001187983 */ /* 0x000ea20000100800 */
[----:B---3--:R-:W-:-:S03]  /*2560*/  IABS R2, R25 ;  /* 0x0000001900027213 */ /* 0x008fc60000000000 */
[----:B------:R-:W3:Y:S01]  /*2570*/  LDL R25, [R1+0x1e3c] ;  /* 0x001e3c0001197983 */ /* 0x000ee20000100800 */
[----:B----4-:R-:W-:-:S03]  /*2580*/  IABS R3, R26 ;  /* 0x0000001a00037213 */ /* 0x010fc60000000000 */
[----:B------:R-:W4:Y:S01]  /*2590*/  LDL R26, [R1+0x1e38] ;  /* 0x001e3800011a7983 */ /* 0x000f220000100800 */
[----:B------:R-:W-:-:S04]  /*25a0*/  IMAD.MOV.U32 R0, RZ, RZ, R9 ;  /* 0x000000ffff007224 */ /* 0x000fc800078e0009 */
[----:B------:R-:W-:-:S04]  /*25b0*/  IMAD.HI.U32 R5, R27, R0, RZ ;  /* 0x000000001b057227 */ /* 0x000fc800078e00ff */
[----:B------:R-:W-:Y:S01]  /*25c0*/  IMAD.MOV R5, RZ, RZ, -R5 ;  /* 0x000000ffff057224 */ /* 0x000fe200078e0a05 */
[----:B------:R-:W-:Y:S01]  /*25d0*/  IABS R28, R28 ;  /* 0x0000001c001c7213 */ /* 0x000fe20000000000 */
[----:B------:R-:W-:-:S04]  /*25e0*/  IMAD.HI.U32 R7, R27, R2, RZ ;  /* 0x000000021b077227 */ /* 0x000fc800078e00ff */
[----:B------:R-:W-:Y:S02]  /*25f0*/  IMAD R0, R29, R5, R0 ;  /* 0x000000051d007224 */ /* 0x000fe400078e0200 */
[----:B------:R-:W-:-:S03]  /*2600*/  IMAD.HI.U32 R8, R27, R3, RZ ;  /* 0x000000031b087227 */ /* 0x000fc600078e00ff */
[----:B------:R0:W-:Y:S01]  /*2610*/  STL [R1+0x8], R0 ;  /* 0x0000080001007387 */ /* 0x0001e20000100800 */
[----:B------:R-:W-:-:S04]  /*2620*/  IMAD.HI.U32 R6, R27, R28, RZ ;  /* 0x0000001c1b067227 */ /* 0x000fc800078e00ff */
[----:B0-----:R-:W-:Y:S02]  /*2630*/  IMAD.MOV R0, RZ, RZ, -R7 ;  /* 0x000000ffff007224 */ /* 0x001fe400078e0a07 */
[----:B------:R-:W-:Y:S02]  /*2640*/  IMAD.MOV R7, RZ, RZ, -R8 ;  /* 0x000000ffff077224 */ /* 0x000fe400078e0a08 */
[C---:B------:R-:W-:Y:S02]  /*2650*/  IMAD R9, R29.reuse, R0, R2 ;  /* 0x000000001d097224 */ /* 0x040fe400078e0202 */
[----:B------:R-:W-:Y:S02]  /*2660*/  IMAD R0, R29, R7, R3 ;  /* 0x000000071d007224 */ /* 0x000fe400078e0203 */
[----:B------:R-:W-:Y:S01]  /*2670*/  IMAD.MOV R6, RZ, RZ, -R6 ;  /* 0x000000ffff067224 */ /* 0x000fe200078e0a06 */
[----:B--2---:R-:W-:-:S05]  /*2680*/  IABS R4, R21 ;  /* 0x0000001500047213 */ /* 0x004fca0000000000 */
[----:B------:R-:W-:Y:S01]  /*2690*/  IMAD.HI.U32 R5, R27, R4, RZ ;  /* 0x000000041b057227 */ /* 0x000fe200078e00ff */
[----:B------:R-:W-:Y:S02]  /*26a0*/  IABS R8, R22 ;  /* 0x0000001600087213 */ /* 0x000fe40000000000 */
[----:B------:R-:W2:Y:S01]  /*26b0*/  LDL R22, [R1+0x1e34] ;  /* 0x001e340001167983 */ /* 0x000ea20000100800 */
[----:B------:R-:W-:Y:S02]  /*26c0*/  IMAD.MOV R5, RZ, RZ, -R5 ;  /* 0x000000ffff057224 */ /* 0x000fe400078e0a05 */
[C---:B------:R-:W-:Y:S01]  /*26d0*/  IMAD R28, R29.reuse, R6, R28 ;  /* 0x000000061d1c7224 */ /* 0x040fe200078e021c */
[----:B------:R-:W-:Y:S04]  /*26e0*/  STL [R1+0x4], R9 ;  /* 0x0000040901007387 */ /* 0x000fe80000100800 */
[----:B------:R0:W-:Y:S04]  /*26f0*/  STL [R1], R0 ;  /* 0x0000000001007387 */ /* 0x0001e80000100800 */
[----:B------:R-:W-:Y:S01]  /*2700*/  STL [R1+0x2038], R28 ;  /* 0x0020381c01007387 */ /* 0x000fe20000100800 */
[----:B0-----:R-:W-:-:S05]  /*2710*/  IMAD R0, R29, R5, R4 ;  /* 0x000000051d007224 */ /* 0x001fca00078e0204 */
[----:B------:R-:W-:Y:S01]  /*2720*/  STL [R1+0x2014], R0 ;  /* 0x0020140001007387 */ /* 0x000fe20000100800 */
[----:B------:R-:W-:-:S03]  /*2730*/  IABS R3, R23 ;  /* 0x0000001700037213 */ /* 0x000fc60000000000 */
[----:B------:R-:W2:Y:S01]  /*2740*/  LDL R23, [R1+0x1e30] ;  /* 0x001e300001177983 */ /* 0x000ea20000100800 */
[----:B------:R-:W-:-:S03]  /*2750*/  IABS R4, R24 ;  /* 0x0000001800047213 */ /* 0x000fc60000000000 */
[----:B------:R-:W2:Y:S01]  /*2760*/  LDL R24, [R1+0x1e2c] ;  /* 0x001e2c0001187983 */ /* 0x000ea20000100800 */
[----:B---3--:R-:W-:-:S03]  /*2770*/  IABS R5, R25 ;  /* 0x0000001900057213 */ /* 0x008fc60000000000 */
[----:B------:R-:W3:Y:S01]  /*2780*/  LDL R25, [R1+0x1e28] ;  /* 0x001e280001197983 */ /* 0x000ee20000100800 */
[----:B----4-:R-:W-:-:S03]  /*2790*/  IABS R6, R26 ;  /* 0x0000001a00067213 */ /* 0x010fc60000000000 */
[----:B------:R-:W4:Y:S01]  /*27a0*/  LDL R26, [R1+0x1e24] ;  /* 0x001e2400011a7983 */ /* 0x000f220000100800 */
[----:B------:R-:W-:-:S04]  /*27b0*/  IMAD.MOV.U32 R2, RZ, RZ, R8 ;  /* 0x000000ffff027224 */ /* 0x000fc800078e0008 */
[----:B------:R-:W-:-:S04]  /*27c0*/  IMAD.HI.U32 R7, R27, R2, RZ ;  /* 0x000000021b077227 */ /* 0x000fc800078e00ff */
[----:B------:R-:W-:Y:S02]  /*27d0*/  IMAD.MOV R7, RZ, RZ, -R7 ;  /* 0x000000ffff077224 */ /* 0x000fe400078e0a07 */
[----:B------:R-:W-:-:S04]  /*27e0*/  IMAD.HI.U32 R10, R27, R3, RZ ;  /* 0x000000031b0a7227 */ /* 0x000fc800078e00ff */
[----:B------:R-:W-:-:S04]  /*27f0*/  IMAD.HI.U32 R11, R27, R4, RZ ;  /* 0x000000041b0b7227 */ /* 0x000fc800078e00ff */
        /* <DEDUP_REMOVED lines=8> */
[C---:B------:R-:W-:Y:S02]  /*2880*/  IMAD R3, R29.reuse, R7, R3 ;  /* 0x000000071d037224 */ /* 0x040fe400078e0203 */
[C---:B------:R-:W-:Y:S02]  /*2890*/  IMAD R4, R29.reuse, R10, R4 ;  /* 0x0000000a1d047224 */ /* 0x040fe400078e0204 */
[C---:B------:R-:W-:Y:S02]  /*28a0*/  IMAD R5, R29.reuse, R9, R5 ;  /* 0x000000091d057224 */ /* 0x040fe400078e0205 */
[----:B------:R-:W-:Y:S01]  /*28b0*/  IMAD R6, R29, R8, R6 ;  /* 0x000000081d067224 */ /* 0x000fe200078e0206 */
[----:B--2---:R-:W-:Y:S02]  /*28c0*/  IABS R11, R22 ;  /* 0x00000016000b7213 */ /* 0x004fe40000000000 */
[----:B------:R-:W2:Y:S04]  /*28d0*/  LDL R22, [R1+0x1e20] ;  /* 0x001e200001167983 */ /* 0x000ea80000100800 */
[----:B------:R-:W-:Y:S04]  /*28e0*/  STL [R1+0x200c], R3 ;  /* 0x00200c0301007387 */ /* 0x000fe80000100800 */
[----:B------:R-:W-:Y:S01]  /*28f0*/  STL [R1+0x2008], R4 ;  /* 0x0020080401007387 */ /* 0x000fe20000100800 */
[----:B------:R-:W-:-:S03]  /*2900*/  IMAD.MOV.U32 R7, RZ, RZ, R11 ;  /* 0x000000ffff077224 */ /* 0x000fc600078e000b */
[----:B------:R0:W-:Y:S04]  /*2910*/  STL [R1+0x2004], R5 ;  /* 0x0020040501007387 */ /* 0x0001e80000100800 */
        /* <DEDUP_REMOVED lines=12> */
[----:B------:R-:W-:-:S04]  /*29e0*/  IMAD.HI.U32 R16, R27, R9, RZ ;  /* 0x000000091b107227 */ /* 0x000fc800078e00ff */
[----:B------:R-:W-:Y:S02]  /*29f0*/  IMAD R7, R29, R12, R7 ;  /* 0x0000000c1d077224 */ /* 0x000fe400078e0207 */
[----:B------:R-:W-:-:S04]  /*2a00*/  IMAD.HI.U32 R14, R27, R10, RZ ;  /* 0x0000000a1b0e7227 */ /* 0x000fc800078e00ff */
[----:B------:R-:W-:-:S04]  /*2a10*/  IMAD.HI.U32 R13, R27, R11, RZ ;  /* 0x0000000b1b0d7227 */ /* 0x000fc800078e00ff */
[----:B------:R-:W-:Y:S02]  /*2a20*/  IMAD.MOV R12, RZ, RZ, -R15 ;  /* 0x000000ffff0c7224 */ /* 0x000fe400078e0a0f */
[----:B------:R-:W-:Y:S01]  /*2a30*/  IMAD.MOV R15, RZ, RZ, -R16 ;  /* 0x000000ffff0f7224 */ /* 0x000fe200078e0a10 */
[----:B------:R-:W-:Y:S01]  /*2a40*/  STL [R1+0x201c], R7 ;  /* 0x00201c0701007387 */ /* 0x000fe20000100800 */
[----:B------:R-:W-:Y:S02]  /*2a50*/  IMAD.MOV R14, RZ, RZ, -R14 ;  /* 0x000000ffff0e7224 */ /* 0x000fe400078e0a0e */
[----:B------:R-:W-:Y:S02]  /*2a60*/  IMAD.MOV R13, RZ, RZ, -R13 ;  /* 0x000000ffff0d7224 */ /* 0x000fe400078e0a0d */
[C---:B------:R-:W-:Y:S02]  /*2a70*/  IMAD R8, R29.reuse, R12, R8 ;  /* 0x0000000c1d087224 */ /* 0x040fe400078e0208 */
[----:B------:R-:W-:-:S02]  /*2a80*/  IMAD R9, R29, R15, R9 ;  /* 0x0000000f1d097224 */ /* 0x000fc400078e0209 */
[C---:B------:R-:W-:Y:S02]  /*2a90*/  IMAD R10, R29.reuse, R14, R10 ;  /* 0x0000000e1d0a7224 */ /* 0x040fe400078e020a */
[----:B------:R-:W-:Y:S01]  /*2aa0*/  IMAD R11, R29, R13, R11 ;  /* 0x0000000d1d0b7224 */ /* 0x000fe200078e020b */
[----:B--2---:R-:W-:Y:S02]  /*2ab0*/  IABS R16, R22 ;  /* 0x0000001600107213 */ /* 0x004fe40000000000 */
[----:B------:R-:W2:Y:S03]  /*2ac0*/  LDL R22, [R1+0x1e0c] ;  /* 0x001e0c0001167983 */ /* 0x000ea60000100800 */
[----:B------:R-:W-:Y:S01]  /*2ad0*/  IMAD.MOV.U32 R12, RZ, RZ, R16 ;  /* 0x000000ffff0c7224 */ /* 0x000fe200078e0010 */
[----:B------:R-:W-:Y:S03]  /*2ae0*/  STL [R1+0x2020], R8 ;  /* 0x0020200801007387 */ /* 0x000fe60000100800 */
[----:B------:R-:W-:Y:S01]  /*2af0*/  IMAD.HI.U32 R17, R27, R12, RZ ;  /* 0x0000000c1b117227 */ /* 0x000fe200078e00ff */
[----:B------:R-:W-:Y:S04]  /*2b00*/  STL [R1+0x2024], R9 ;  /* 0x0020240901007387 */ /* 0x000fe80000100800 */
[----:B------:R-:W-:Y:S01]  /*2b10*/  STL [R1+0x2028], R10 ;  /* 0x0020280a01007387 */ /* 0x000fe20000100800 */
[----:B------:R-:W-:-:S03]  /*2b20*/  IMAD.MOV R17, RZ, RZ, -R17 ;  /* 0x000000ffff117224 */ /* 0x000fc600078e0a11 */
[----:B------:R-:W-:Y:S01]  /*2b30*/  STL [R1+0x202c], R11 ;  /* 0x00202c0b01007387 */ /* 0x000fe20000100800 */
[----:B------:R-:W-:Y:S01]  /*2b40*/  IMAD R12, R29, R17, R12 ;  /* 0x000000111d0c7224 */ /* 0x000fe200078e020c */
[----:B------:R-:W-:Y:S02]  /*2b50*/  IABS R13, R23 ;  /* 0x00000017000d7213 */ /* 0x000fe40000000000 */
[----:B------:R-:W2:Y:S01]  /*2b60*/  LDL R23, [R1+0x1e08] ;  /* 0x001e080001177983 */ /* 0x000ea20000100800 */
[----:B------:R-:W-:Y:S02]  /*2b70*/  IABS R14, R24 ;  /* 0x00000018000e7213 */ /* 0x000fe40000000000 */
[C---:B------:R-:W-:Y:S01]  /*2b80*/  IMAD.HI.U32 R20, R27.reuse, R13, RZ ;  /* 0x0000000d1b147227 */ /* 0x040fe200078e00ff */
[----:B------:R-:W2:Y:S03]  /*2b90*/  LDL R24, [R1+0x1e04] ;  /* 0x001e040001187983 */ /* 0x000ea60000100800 */
[----:B------:R-:W-:-:S04]  /*2ba0*/  IMAD.HI.U32 R21, R27, R14, RZ ;  /* 0x0000000e1b157227 */ /* 0x000fc800078e00ff */
[----:B------:R-:W-:Y:S02]  /*2bb0*/  IMAD.MOV R17, RZ, RZ, -R20 ;  /* 0x000000ffff117224 */ /* 0x000fe400078e0a14 */
[----:B------:R-:W-:Y:S02]  /*2bc0*/  IMAD.MOV R20, RZ, RZ, -R21 ;  /* 0x000000ffff147224 */ /* 0x000fe400078e0a15 */
[C---:B------:R-:W-:Y:S02]  /*2bd0*/  IMAD R13, R29.reuse, R17, R13 ;  /* 0x000000111d0d7224 */ /* 0x040fe400078e020d */
[----:B------:R-:W-:Y:S01]  /*2be0*/  IMAD R14, R29, R20, R14 ;  /* 0x000000141d0e7224 */ /* 0x000fe200078e020e */
[----:B---3--:R-:W-:Y:S02]  /*2bf0*/  IABS R15, R25 ;  /* 0x00000019000f7213 */ /* 0x008fe40000000000 */
[----:B------:R-:W3:Y:S03]  /*2c00*/  LDL R25, [R1+0x1e00] ;  /* 0x001e000001197983 */ /* 0x000ee60000100800 */
[----:B------:R-:W-:Y:S01]  /*2c10*/  IMAD.HI.U32 R19, R27, R15, RZ ;  /* 0x0000000f1b137227 */ /* 0x000fe200078e00ff */
[----:B----4-:R-:W-:-:S02]  /*2c20*/  IABS R16, R26 ;  /* 0x0000001a00107213 */ /* 0x010fc40000000000 */
[----:B------:R-:W4:Y:S03]  /*2c30*/  LDL R26, [R1+0x1dfc] ;  /* 0x001dfc00011a7983 */ /* 0x000f260000100800 */
[----:B------:R-:W-:Y:S01]  /*2c40*/  IMAD.HI.U32 R18, R27, R16, RZ ;  /* 0x000000101b127227 */ /* 0x000fe200078e00ff */
[----:B------:R-:W-:Y:S03]  /*2c50*/  STL [R1+0x2030], R12 ;  /* 0x0020300c01007387 */ /* 0x000fe60000100800 */
[----:B------:R-:W-:Y:S01]  /*2c60*/  IMAD.MOV R19, RZ, RZ, -R19 ;  /* 0x000000ffff137224 */ /* 0x000fe200078e0a13 */
[----:B0-----:R-:W4:Y:S01]  /*2c70*/  LDL R5, [R1+0xbd0] ;  /* 0x000bd00001057983 */ /* 0x001f220000100800 */
[----:B------:R-:W-:Y:S02]  /*2c80*/  IMAD.MOV R18, RZ, RZ, -R18 ;  /* 0x000000ffff127224 */ /* 0x000fe400078e0a12 */
[----:B------:R-:W-:-:S02]  /*2c90*/  IMAD R15, R29, R19, R15 ;  /* 0x000000131d0f7224 */ /* 0x000fc400078e020f */
[----:B------:R-:W-:Y:S01]  /*2ca0*/  IMAD R16, R29, R18, R16 ;  /* 0x000000121d107224 */ /* 0x000fe200078e0210 */
[----:B------:R-:W-:Y:S04]  /*2cb0*/  STL [R1+0x2034], R13 ;  /* 0x0020340d01007387 */ /* 0x000fe80000100800 */
[----:B------:R-:W-:Y:S04]  /*2cc0*/  STL [R1+0x203c], R14 ;  /* 0x00203c0e01007387 */ /* 0x000fe80000100800 */
[----:B------:R-:W-:Y:S04]  /*2cd0*/  STL [R1+0x2040], R15 ;  /* 0x0020400f01007387 */ /* 0x000fe80000100800 */
[----:B------:R0:W-:Y:S04]  /*2ce0*/  STL [R1+0x2044], R16 ;  /* 0x0020441001007387 */ /* 0x0001e80000100800 */
[----:B------:R-:W4:Y:S04]  /*2cf0*/  LDL R2, [R1+0x1df4] ;  /* 0x001df40001027983 */ /* 0x000f280000100800 */
[----:B------:R-:W4:Y:S04]  /*2d00*/  LDL R0, [R1+0x1df0] ;  /* 0x001df00001007983 */ /* 0x000f280000100800 */
[----:B------:R-:W4:Y:S04]  /*2d10*/  LDL R28, [R1+0x1de8] ;  /* 0x001de800011c7983 */ /* 0x000f280000100800 */
[----:B------:R-:W4:Y:S04]  /*2d20*/  LDL R4, [R1+0x1df8] ;  /* 0x001df80001047983 */ /* 0x000f280000100800 */
[----:B0-----:R-:W4:Y:S04]  /*2d30*/  LDL.LU R16, [R1+0x9c] ;  /* 0x00009c0001107983 */ /* 0x001f280000300800 */
[----:B------:R-:W4:Y:S04]  /*2d40*/  LDL.LU R15, [R1+0x98] ;  /* 0x00009800010f7983 */ /* 0x000f280000300800 */
[----:B------:R-:W4:Y:S01]  /*2d50*/  LDL.LU R7, [R1+0x94] ;  /* 0x0000940001077983 */ /* 0x000f220000300800 */
[----:B--2---:R-:W-:-:S03]  /*2d60*/  IABS R21, R22 ;  /* 0x0000001600157213 */ /* 0x004fc60000000000 */
[----:B------:R-:W2:Y:S02]  /*2d70*/  LDL.LU R3, [R1+0x90] ;  /* 0x0000900001037983 */ /* 0x000ea40000300800 */
[----:B------:R-:W-:-:S04]  /*2d80*/  IMAD.MOV.U32 R17, RZ, RZ, R21 ;  /* 0x000000ffff117224 */ /* 0x000fc800078e0015 */
[----:B------:R-:W-:-:S04]  /*2d90*/  IMAD.HI.U32 R22, R27, R17, RZ ;  /* 0x000000111b167227 */ /* 0x000fc800078e00ff */
[----:B------:R-:W-:-:S04]  /*2da0*/  IMAD.MOV R22, RZ, RZ, -R22 ;  /* 0x000000ffff167224 */ /* 0x000fc800078e0a16 */
[----:B------:R-:W-:Y:S01]  /*2db0*/  IMAD R17, R29, R22, R17 ;  /* 0x000000161d117224 */ /* 0x000fe200078e0211 */
[----:B------:R-:W-:Y:S02]  /*2dc0*/  IABS R18, R23 ;  /* 0x0000001700127213 */ /* 0x000fe40000000000 */
[----:B------:R-:W-:Y:S02]  /*2dd0*/  IABS R19, R24 ;  /* 0x0000001800137213 */ /* 0x000fe40000000000 */
[----:B------:R-:W-:Y:S01]  /*2de0*/  STL [R1+0x2048], R17 ;  /* 0x0020481101007387 */ /* 0x000fe20000100800 */
[----:B---3--:R-:W-:Y:S01]  /*2df0*/  IABS R20, R25 ;  /* 0x0000001900147213 */ /* 0x008fe20000000000 */
[----:B------:R-:W-:-:S04]  /*2e00*/  IMAD.HI.U32 R25, R27, R18, RZ ;  /* 0x000000121b197227 */ /* 0x000fc800078e00ff */
[----:B------:R-:W-:Y:S01]  /*2e10*/  IMAD.HI.U32 R24, R27, R20, RZ ;  /* 0x000000141b187227 */ /* 0x000fe200078e00ff */
[----:B----4-:R-:W-:-:S03]  /*2e20*/  IABS R21, R26 ;  /* 0x0000001a00157213 */ /* 0x010fc60000000000 */
[----:B------:R-:W-:-:S04]  /*2e30*/  IMAD.HI.U32 R26, R27, R19, RZ ;  /* 0x000000131b1a7227 */ /* 0x000fc800078e00ff */
[----:B------:R-:W-:Y:S02]  /*2e40*/  IMAD.MOV R22, RZ, RZ, -R25 ;  /* 0x000000ffff167224 */ /* 0x000fe400078e0a19 */
[----:B------:R-:W-:-:S04]  /*2e50*/  IMAD.HI.U32 R23, R27, R21, RZ ;  /* 0x000000151b177227 */ /* 0x000fc800078e00ff */
[----:B------:R-:W-:Y:S01]  /*2e60*/  IMAD.MOV R25, RZ, RZ, -R26 ;  /* 0x000000ffff197224 */ /* 0x000fe200078e0a1a */
[----:B------:R-:W-:Y:S01]  /*2e70*/  IABS R26, R5 ;  /* 0x00000005001a7213 */ /* 0x000fe20000000000 */
[----:B------:R-:W-:Y:S02]  /*2e80*/  IMAD.MOV R24, RZ, RZ, -R24 ;  /* 0x000000ffff187224 */ /* 0x000fe400078e0a18 */
[----:B------:R-:W-:Y:S02]  /*2e90*/  IMAD.MOV R23, RZ, RZ, -R23 ;  /* 0x000000ffff177224 */ /* 0x000fe400078e0a17 */
[C---:B------:R-:W-:Y:S02]  /*2ea0*/  IMAD R18, R29.reuse, R22, R18 ;  /* 0x000000161d127224 */ /* 0x040fe400078e0212 */
[----:B------:R-:W-:Y:S02]  /*2eb0*/  IMAD R19, R29, R25, R19 ;  /* 0x000000191d137224 */ /* 0x000fe400078e0213 */
[----:B------:R-:W-:-:S02]  /*2ec0*/  IMAD.MOV.U32 R22, RZ, RZ, R26 ;  /* 0x000000ffff167224 */ /* 0x000fc400078e001a */
[C---:B------:R-:W-:Y:S02]  /*2ed0*/  IMAD R20, R29.reuse, R24, R20 ;  /* 0x000000181d147224 */ /* 0x040fe400078e0214 */
[----:B------:R-:W-:Y:S01]  /*2ee0*/  IMAD R21, R29, R23, R21 ;  /* 0x000000171d157224 */ /* 0x000fe200078e0215 */
[----:B------:R0:W-:Y:S01]  /*2ef0*/  STL [R1+0x204c], R18 ;  /* 0x00204c1201007387 */ /* 0x0001e20000100800 */
[----:B------:R-:W-:Y:S01]  /*2f00*/  IMAD.HI.U32 R25, R27, R22, RZ ;  /* 0x000000161b197227 */ /* 0x000fe200078e00ff */
[----:B------:R-:W-:Y:S02]  /*2f10*/  IABS R24, R2 ;  /* 0x0000000200187213 */ /* 0x000fe40000000000 */
[----:B------:R-:W-:Y:S01]  /*2f20*/  STL [R1+0x2050], R19 ;  /* 0x0020501301007387 */ /* 0x000fe20000100800 */
[----:B------:R-:W-:-:S03]  /*2f30*/  IABS R2, R0 ;  /* 0x0000000000027213 */ /* 0x000fc60000000000 */
[----:B------:R-:W-:Y:S01]  /*2f40*/  STL [R1+0x2054], R20 ;  /* 0x0020541401007387 */ /* 0x000fe20000100800 */
[----:B------:R-:W-:-:S03]  /*2f50*/  IMAD.MOV R26, RZ, RZ, -R25 ;  /* 0x000000ffff1a7224 */ /* 0x000fc600078e0a19 */
[----:B------:R-:W-:Y:S01]  /*2f60*/  STL [R1+0x2058], R21 ;  /* 0x0020581501007387 */ /* 0x000fe20000100800 */
[----:B------:R-:W-:Y:S01]  /*2f70*/  IMAD.MOV.U32 R25, RZ, RZ, R2 ;  /* 0x000000ffff197224 */ /* 0x000fe200078e0002 */
[----:B------:R-:W-:Y:S02]  /*2f80*/  IABS R0, R28 ;  /* 0x0000001c00007213 */ /* 0x000fe40000000000 */
[----:B------:R-:W3:Y:S04]  /*2f90*/  LDL.LU R14, [R1+0x8c] ;  /* 0x00008c00010e7983 */ /* 0x000ee80000300800 */
[----:B------:R-:W4:Y:S04]  /*2fa0*/  LDL.LU R13, [R1+0x88] ;  /* 0x00008800010d7983 */ /* 0x000f280000300800 */
[----:B------:R-:W4:Y:S04]  /*2fb0*/  LDL.LU R2, [R1+0x84] ;  /* 0x0000840001027983 */ /* 0x000f280000300800 */
[----:B------:R-:W4:Y:S04]  /*2fc0*/  LDL.LU R28, [R1+0x80] ;  /* 0x00008000011c7983 */ /* 0x000f280000300800 */
[----:B------:R-:W4:Y:S04]  /*2fd0*/  LDL.LU R12, [R1+0x7c] ;  /* 0x00007c00010c7983 */ /* 0x000f280000300800 */
[----:B------:R-:W4:Y:S04]  /*2fe0*/  LDL.LU R11, [R1+0x78] ;  /* 0x00007800010b7983 */ /* 0x000f280000300800 */
[----:B------:R-:W4:Y:S04]  /*2ff0*/  LDL.LU R10, [R1+0x74] ;  /* 0x00007400010a7983 */ /* 0x000f280000300800 */
[----:B------:R-:W4:Y:S04]  /*3000*/  LDL.LU R9, [R1+0x70] ;  /* 0x0000700001097983 */ /* 0x000f280000300800 */
[----:B------:R-:W4:Y:S01]  /*3010*/  LDL.LU R8, [R1+0x6c] ;  /* 0x00006c0001087983 */ /* 0x000f220000300800 */
[----:B------:R-:W-:-:S04]  /*3020*/  IABS R5, c[0x0][0x178] ;  /* 0x00005e0000057a13 */ /* 0x000fc80000000000 */
[C---:B--2---:R-:W-:Y:S02]  /*3030*/  ISETP.GT.U32.AND P3, PT, R5.reuse, R3, PT ;  /* 0x000000030500720c */ /* 0x044fe40003f64070 */
[C---:B------:R-:W-:Y:S02]  /*3040*/  ISETP.GT.U32.AND P2, PT, R5.reuse, R7, PT ;  /* 0x000000070500720c */ /* 0x040fe40003f44070 */
[C---:B------:R-:W-:Y:S02]  /*3050*/  ISETP.GT.U32.AND P0, PT, R5.reuse, R16, PT ;  /* 0x000000100500720c */ /* 0x040fe40003f04070 */
[----:B------:R-:W-:Y:S02]  /*3060*/  ISETP.GT.U32.AND P1, PT, R5, R15, PT ;  /* 0x0000000f0500720c */ /* 0x000fe40003f24070 */
[----:B------:R-:W-:-:S05]  /*3070*/  IABS R23, R4 ;  /* 0x0000000400177213 */ /* 0x000fca0000000000 */
[--C-:B------:R-:W-:Y:S02]  /*3080*/  @!P3 IMAD.IADD R3, R3, 0x1, -R5.reuse ;  /* 0x000000010303b824 */ /* 0x100fe400078e0a05 */
[----:B------:R-:W-:-:S03]  /*3090*/  @!P2 IMAD.IADD R7, R7, 0x1, -R5 ;  /* 0x000000010707a824 */ /* 0x000fc600078e0a05 */
[----:B------:R-:W-:Y:S01]  /*30a0*/  ISETP.GT.U32.AND P3, PT, R5, R3, PT ;  /* 0x000000030500720c */ /* 0x000fe20003f64070 */
[----:B------:R-:W-:-:S04]  /*30b0*/  IMAD.HI.U32 R6, R27, R23, RZ ;  /* 0x000000171b067227 */ /* 0x000fc800078e00ff */
[----:B------:R-:W-:Y:S02]  /*30c0*/  IMAD R22, R29, R26, R22 ;  /* 0x0000001a1d167224 */ /* 0x000fe400078e0216 */
[--C-:B------:R-:W-:Y:S01]  /*30d0*/  @!P0 IMAD.IADD R16, R16, 0x1, -R5.reuse ;  /* 0x0000000110108824 */ /* 0x100fe200078e0a05 */
[----:B------:R-:W-:Y:S01]  /*30e0*/  ISETP.GT.U32.AND P0, PT, R5, R7, PT ;  /* 0x000000070500720c */ /* 0x000fe20003f04070 */
[----:B------:R-:W-:Y:S01]  /*30f0*/  @!P1 IMAD.IADD R15, R15, 0x1, -R5 ;  /* 0x000000010f0f9824 */ /* 0x000fe200078e0a05 */
[----:B------:R-:W-:Y:S01]  /*3100*/  ISETP.GT.U32.AND P1, PT, R29, R22, PT ;  /* 0x000000161d00720c */ /* 0x000fe20003f24070 */
[----:B0-----:R-:W-:Y:S01]  /*3110*/  IMAD.MOV R18, RZ, RZ, -R6 ;  /* 0x000000ffff127224 */ /* 0x001fe200078e0a06 */
[----:B------:R-:W-:Y:S01]  /*3120*/  ISETP.GT.U32.AND P5, PT, R5, R16, PT ;  /* 0x000000100500720c */ /* 0x000fe20003fa4070 */
[----:B------:R-:W2:Y:S01]  /*3130*/  LDL.LU R6, [R1+0x68] ;  /* 0x0000680001067983 */ /* 0x000ea20000300800 */
[----:B------:R-:W-:Y:S01]  /*3140*/  IMAD.HI.U32 R4, R27, R24, RZ ;  /* 0x000000181b047227 */ /* 0x000fe200078e00ff */
[----:B------:R-:W-:-:S03]  /*3150*/  ISETP.GT.U32.AND P6, PT, R5, R15, PT ;  /* 0x0000000f0500720c */ /* 0x000fc60003fc4070 */
[--C-:B------:R-:W-:Y:S02]  /*3160*/  @!P3 IMAD.IADD R3, R3, 0x1, -R5.reuse ;  /* 0x000000010303b824 */ /* 0x100fe400078e0a05 */
[----:B------:R-:W-:Y:S02]  /*3170*/  IMAD.MOV R17, RZ, RZ, -R4 ;  /* 0x000000ffff117224 */ /* 0x000fe400078e0a04 */
[----:B------:R-:W-:Y:S01]  /*3180*/  IMAD.MOV.U32 R26, RZ, RZ, R0 ;  /* 0x000000ffff1a7224 */ /* 0x000fe200078e0000 */
[----:B------:R-:W2:Y:S01]  /*3190*/  LDL.LU R4, [R1+0x64] ;  /* 0x0000640001047983 */ /* 0x000ea20000300800 */
[----:B------:R-:W-:Y:S02]  /*31a0*/  @!P0 IMAD.IADD R7, R7, 0x1, -R5 ;  /* 0x0000000107078824 */ /* 0x000fe400078e0a05 */
[----:B------:R-:W-:-:S04]  /*31b0*/  IMAD.HI.U32 R0, R27, R25, RZ ;  /* 0x000000191b007227 */ /* 0x000fc800078e00ff */
[----:B------:R-:W-:Y:S02]  /*31c0*/  @!P5 IMAD.IADD R16, R16, 0x1, -R5 ;  /* 0x000000011010d824 */ /* 0x000fe400078e0a05 */
[----:B------:R-:W-:Y:S02]  /*31d0*/  @!P1 IMAD.IADD R22, R22, 0x1, -R29 ;  /* 0x0000000116169824 */ /* 0x000fe400078e0a1d */
[----:B------:R-:W-:Y:S02]  /*31e0*/  IMAD.MOV R0, RZ, RZ, -R0 ;  /* 0x000000ffff007224 */ /* 0x000fe400078e0a00 */
[----:B------:R-:W-:Y:S02]  /*31f0*/  @!P6 IMAD.IADD R15, R15, 0x1, -R5 ;  /* 0x000000010f0fe824 */ /* 0x000fe400078e0a05 */
[----:B------:R-:W-:Y:S02]  /*3200*/  IMAD R25, R29, R0, R25 ;  /* 0x000000001d197224 */ /* 0x000fe400078e0219 */
[----:B------:R-:W-:Y:S01]  /*3210*/  IMAD.HI.U32 R0, R27, R26, RZ ;  /* 0x0000001a1b007227 */ /* 0x000fe200078e00ff */
[----:B------:R-:W-:Y:S03]  /*3220*/  STL [R1+0x9c], R16 ;  /* 0x00009c1001007387 */ /* 0x000fe60000100800 */
[----:B------:R-:W-:Y:S01]  /*3230*/  IMAD.MOV R0, RZ, RZ, -R0 ;  /* 0x000000ffff007224 */ /* 0x000fe200078e0a00 */
[----:B------:R-:W-:Y:S03]  /*3240*/  STL [R1+0x98], R15 ;  /* 0x0000980f01007387 */ /* 0x000fe60000100800 */
[C---:B------:R-:W-:Y:S01]  /*3250*/  IMAD R26, R29.reuse, R0, R26 ;  /* 0x000000001d1a7224 */ /* 0x040fe200078e021a */
[----:B------:R-:W-:Y:S04]  /*3260*/  STL [R1+0x94], R7 ;  /* 0x0000940701007387 */ /* 0x000fe80000100800 */
[----:B------:R0:W-:Y:S04]  /*3270*/  STL [R1+0x90], R3 ;  /* 0x0000900301007387 */ /* 0x0001e80000100800 */
[----:B------:R-:W2:Y:S04]  /*3280*/  LDL.LU R0, [R1+0x60] ;  /* 0x0000600001007983 */ /* 0x000ea80000300800 */
[----:B0-----:R-:W2:Y:S04]  /*3290*/  LDL.LU R3, [R1+0x5c] ;  /* 0x00005c0001037983 */ /* 0x001ea80000300800 */
[----:B------:R-:W2:Y:S04]  /*32a0*/  LDL.LU R5, [R1+0x58] ;  /* 0x0000580001057983 */ /* 0x000ea80000300800 */
[----:B------:R-:W2:Y:S04]  /*32b0*/  LDL.LU R7, [R1+0x54] ;  /* 0x0000540001077983 */ /* 0x000ea80000300800 */
[----:B------:R-:W2:Y:S04]  /*32c0*/  LDL.LU R21, [R1+0x50] ;  /* 0x0000500001157983 */ /* 0x000ea80000300800 */
[----:B------:R-:W2:Y:S01]  /*32d0*/  LDL.LU R20, [R1+0x4c] ;  /* 0x00004c0001147983 */ /* 0x000ea20000300800 */
[----:B------:R-:W-:-:S02]  /*32e0*/  IMAD R23, R29, R18, R23 ;  /* 0x000000121d177224 */ /* 0x000fc400078e0217 */
[C---:B------:R-:W-:Y:S01]  /*32f0*/  IMAD R24, R29.reuse, R17, R24 ;  /* 0x000000111d187224 */ /* 0x040fe200078e0218 */
[C---:B---3--:R-:W-:Y:S02]  /*3300*/  ISETP.GT.U32.AND P4, PT, R29.reuse, R14, PT ;  /* 0x0000000e1d00720c */ /* 0x048fe40003f84070 */
[C---:B----4-:R-:W-:Y:S02]  /*3310*/  ISETP.GT.U32.AND P2, PT, R29.reuse, R13, PT ;  /* 0x0000000d1d00720c */ /* 0x050fe40003f44070 */
[C---:B------:R-:W-:Y:S02]  /*3320*/  ISETP.GT.U32.AND P5, PT, R29.reuse, R2, PT ;  /* 0x000000021d00720c */ /* 0x040fe40003fa4070 */
[C---:B------:R-:W-:Y:S02]  /*3330*/  ISETP.GT.U32.AND P3, PT, R29.reuse, R12, PT ;  /* 0x0000000c1d00720c */ /* 0x040fe40003f64070 */
[----:B------:R-:W-:-:S05]  /*3340*/  ISETP.GT.U32.AND P0, PT, R29, R11, PT ;  /* 0x0000000b1d00720c */ /* 0x000fca0003f04070 */
[--C-:B------:R-:W-:Y:S01]  /*3350*/  @!P4 IMAD.IADD R14, R14, 0x1, -R29.reuse ;  /* 0x000000010e0ec824 */ /* 0x100fe200078e0a1d */
[C---:B------:R-:W-:Y:S02]  /*3360*/  ISETP.GT.U32.AND P1, PT, R29.reuse, R10, PT ;  /* 0x0000000a1d00720c */ /* 0x040fe40003f24070 */
[C---:B------:R-:W-:Y:S02]  /*3370*/  ISETP.GT.U32.AND P6, PT, R29.reuse, R28, PT ;  /* 0x0000001c1d00720c */ /* 0x040fe40003fc4070 */
[C---:B------:R-:W-:Y:S01]  /*3380*/  ISETP.GT.U32.AND P4, PT, R29.reuse, R9, PT ;  /* 0x000000091d00720c */ /* 0x040fe20003f84070 */
[--C-:B------:R-:W-:Y:S01]  /*3390*/  @!P3 IMAD.IADD R12, R12, 0x1, -R29.reuse ;  /* 0x000000010c0cb824 */ /* 0x100fe200078e0a1d */
[----:B------:R-:W-:Y:S01]  /*33a0*/  ISETP.GT.U32.AND P3, PT, R29, R22, PT ;  /* 0x000000161d00720c */ /* 0x000fe20003f64070 */
[--C-:B------:R-:W-:Y:S01]  /*33b0*/  @!P2 IMAD.IADD R13, R13, 0x1, -R29.reuse ;  /* 0x000000010d0da824 */ /* 0x100fe200078e0a1d */
[----:B------:R-:W-:Y:S01]  /*33c0*/  ISETP.GT.U32.AND P2, PT, R29, R8, PT ;  /* 0x000000081d00720c */ /* 0x000fe20003f44070 */
[--C-:B------:R-:W-:Y:S01]  /*33d0*/  @!P0 IMAD.IADD R11, R11, 0x1, -R29.reuse ;  /* 0x000000010b0b8824 */ /* 0x100fe200078e0a1d */
[----:B------:R-:W-:Y:S01]  /*33e0*/  ISETP.GT.U32.AND P0, PT, R29, R14, PT ;  /* 0x0000000e1d00720c */ /* 0x000fe20003f04070 */
[----:B------:R-:W-:-:S02]  /*33f0*/  @!P5 IMAD.IADD R2, R2, 0x1, -R29 ;  /* 0x000000010202d824 */ /* 0x000fc400078e0a1d */
[--C-:B------:R-:W-:Y:S01]  /*3400*/  @!P1 IMAD.IADD R10, R10, 0x1, -R29.reuse ;  /* 0x000000010a0a9824 */ /* 0x100fe200078e0a1d */
[----:B------:R-:W-:Y:S01]  /*3410*/  ISETP.GT.U32.AND P1, PT, R29, R13, PT ;  /* 0x0000000d1d00720c */ /* 0x000fe20003f24070 */
[--C-:B------:R-:W-:Y:S02]  /*3420*/  @!P6 IMAD.IADD R28, R28, 0x1, -R29.reuse ;  /* 0x000000011c1ce824 */ /* 0x100fe400078e0a1d */
[--C-:B------:R-:W-:Y:S01]  /*3430*/  @!P4 IMAD.IADD R9, R9, 0x1, -R29.reuse ;  /* 0x000000010909c824 */ /* 0x100fe200078e0a1d */
[C---:B------:R-:W-:Y:S01]  /*3440*/  ISETP.GT.U32.AND P4, PT, R29.reuse, R2, PT ;  /* 0x000000021d00720c */ /* 0x040fe20003f84070 */
[--C-:B------:R-:W-:Y:S02]  /*3450*/  @!P3 IMAD.IADD R22, R22, 0x1, -R29.reuse ;  /* 0x000000011616b824 */ /* 0x100fe400078e0a1d */
[--C-:B------:R-:W-:Y:S01]  /*3460*/  @!P2 IMAD.IADD R8, R8, 0x1, -R29.reuse ;  /* 0x000000010808a824 */ /* 0x100fe200078e0a1d */
[----:B------:R-:W-:Y:S01]  /*3470*/  ISETP.GT.U32.AND P2, PT, R29, R28, PT ;  /* 0x0000001c1d00720c */ /* 0x000fe20003f44070 */
[--C-:B------:R-:W-:Y:S01]  /*3480*/  @!P0 IMAD.IADD R14, R14, 0x1, -R29.reuse ;  /* 0x000000010e0e8824 */ /* 0x100fe200078e0a1d */
[----:B------:R0:W-:Y:S03]  /*3490*/  STL [R1+0x1fcc], R22 ;  /* 0x001fcc1601007387 */ /* 0x0001e60000100800 */
[--C-:B------:R-:W-:Y:S01]  /*34a0*/  @!P1 IMAD.IADD R13, R13, 0x1, -R29.reuse ;  /* 0x000000010d0d9824 */ /* 0x100fe200078e0a1d */
[----:B0-----:R-:W3:Y:S04]  /*34b0*/  LDL R22, [R1+0x1dec] ;  /* 0x001dec0001167983 */ /* 0x001ee80000100800 */
[----:B------:R-:W4:Y:S01]  /*34c0*/  LDL.LU R19, [R1+0x48] ;  /* 0x0000480001137983 */ /* 0x000f220000300800 */
[----:B------:R-:W-:-:S03]  /*34d0*/  @!P4 IMAD.IADD R2, R2, 0x1, -R29 ;  /* 0x000000010202c824 */ /* 0x000fc600078e0a1d */
[----:B------:R0:W-:Y:S04]  /*34e0*/  STL [R1+0x8c], R14 ;  /* 0x00008c0e01007387 */ /* 0x0001e80000100800 */
[----:B------:R-:W3:Y:S04]  /*34f0*/  LDL.LU R18, [R1+0x44] ;  /* 0x0000440001127983 */ /* 0x000ee80000300800 */
[----:B------:R-:W3:Y:S01]  /*3500*/  LDL.LU R17, [R1+0x40] ;  /* 0x0000400001117983 */ /* 0x000ee20000300800 */
[----:B------:R-:W-:-:S03]  /*3510*/  @!P2 IMAD.IADD R28, R28, 0x1, -R29 ;  /* 0x000000011c1ca824 */ /* 0x000fc600078e0a1d */
[----:B------:R-:W-:Y:S04]  /*3520*/  STL [R1+0x88], R13 ;  /* 0x0000880d01007387 */ /* 0x000fe80000100800 */
[----:B------:R-:W3:Y:S04]  /*3530*/  LDL.LU R16, [R1+0x3c] ;  /* 0x00003c0001107983 */ /* 0x000ee80000300800 */
[----:B------:R-:W3:Y:S04]  /*3540*/  LDL.LU R15, [R1+0x38] ;  /* 0x00003800010f7983 */ /* 0x000ee80000300800 */
[----:B------:R-:W-:Y:S04]  /*3550*/  STL [R1+0x84], R2 ;  /* 0x0000840201007387 */ /* 0x000fe80000100800 */
[----:B0-----:R-:W3:Y:S04]  /*3560*/  LDL.LU R14, [R1+0x34] ;  /* 0x00003400010e7983 */ /* 0x001ee80000300800 */
[----:B------:R0:W-:Y:S04]  /*3570*/  STL [R1+0x80], R28 ;  /* 0x0000801c01007387 */ /* 0x0001e80000100800 */
[----:B0-----:R-:W3:Y:S01]  /*3580*/  LDL.LU R28, [R1+0x30] ;  /* 0x00003000011c7983 */ /* 0x001ee20000300800 */
[----:B--2---:R-:W-:-:S02]  /*3590*/  ISETP.GT.U32.AND P5, PT, R29, R6, PT ;  /* 0x000000061d00720c */ /* 0x004fc40003fa4070 */
[C---:B------:R-:W-:Y:S02]  /*35a0*/  ISETP.GT.U32.AND P6, PT, R29.reuse, R4, PT ;  /* 0x000000041d00720c */ /* 0x040fe40003fc4070 */
[C---:B------:R-:W-:Y:S02]  /*35b0*/  ISETP.GT.U32.AND P3, PT, R29.reuse, R11, PT ;  /* 0x0000000b1d00720c */ /* 0x040fe40003f64070 */
[----:B------:R-:W-:-:S07]  /*35c0*/  ISETP.GT.U32.AND P0, PT, R29, R10, PT ;  /* 0x0000000a1d00720c */ /* 0x000fce0003f04070 */
[--C-:B------:R-:W-:Y:S01]  /*35d0*/  @!P5 IMAD.IADD R6, R6, 0x1, -R29.reuse ;  /* 0x000000010606d824 */ /* 0x100fe200078e0a1d */
[C---:B------:R-:W-:Y:S01]  /*35e0*/  ISETP.GT.U32.AND P5, PT, R29.reuse, R12, PT ;  /* 0x0000000c1d00720c */ /* 0x040fe20003fa4070 */
[--C-:B------:R-:W-:Y:S01]  /*35f0*/  @!P6 IMAD.IADD R4, R4, 0x1, -R29.reuse ;  /* 0x000000010404e824 */ /* 0x100fe200078e0a1d */
[C---:B------:R-:W-:Y:S02]  /*3600*/  ISETP.GT.U32.AND P1, PT, R29.reuse, R9, PT ;  /* 0x000000091d00720c */ /* 0x040fe40003f24070 */
[C---:B------:R-:W-:Y:S02]  /*3610*/  ISETP.GT.U32.AND P4, PT, R29.reuse, R8, PT ;  /* 0x000000081d00720c */ /* 0x040fe40003f84070 */
[C---:B------:R-:W-:Y:S02]  /*3620*/  ISETP.GT.U32.AND P2, PT, R29.reuse, R6, PT ;  /* 0x000000061d00720c */ /* 0x040fe40003f44070 */
[----:B------:R-:W-:Y:S01]  /*3630*/  ISETP.GT.U32.AND P6, PT, R29, R4, PT ;  /* 0x000000041d00720c */ /* 0x000fe20003fc4070 */
[----:B------:R-:W-:Y:S01]  /*3640*/  @!P3 IMAD.IADD R11, R11, 0x1, -R29 ;  /* 0x000000010b0bb824 */ /* 0x000fe200078e0a1d */
[----:B------:R-:W-:-:S03]  /*3650*/  ISETP.GT.U32.AND P3, PT, R29, R3, PT ;  /* 0x000000031d00720c */ /* 0x000fc60003f64070 */
[--C-:B------:R-:W-:Y:S01]  /*3660*/  @!P5 IMAD.IADD R12, R12, 0x1, -R29.reuse ;  /* 0x000000010c0cd824 */ /* 0x100fe200078e0a1d */
[C---:B------:R-:W-:Y:S01]  /*3670*/  ISETP.GT.U32.AND P5, PT, R29.reuse, R0, PT ;  /* 0x000000001d00720c */ /* 0x040fe20003fa4070 */
[--C-:B------:R-:W-:Y:S01]  /*3680*/  @!P0 IMAD.IADD R10, R10, 0x1, -R29.reuse ;  /* 0x000000010a0a8824 */ /* 0x100fe200078e0a1d */
[----:B------:R-:W-:Y:S01]  /*3690*/  ISETP.GT.U32.AND P0, PT, R29, R5, PT ;  /* 0x000000051d00720c */ /* 0x000fe20003f04070 */
[--C-:B------:R-:W-:Y:S01]  /*36a0*/  @!P1 IMAD.IADD R9, R9, 0x1, -R29.reuse ;  /* 0x0000000109099824 */ /* 0x100fe200078e0a1d */
[C---:B------:R-:W-:Y:S01]  /*36b0*/  ISETP.GT.U32.AND P1, PT, R29.reuse, R7, PT ;  /* 0x000000071d00720c */ /* 0x040fe20003f24070 */
[--C-:B------:R-:W-:Y:S01]  /*36c0*/  @!P4 IMAD.IADD R8, R8, 0x1, -R29.reuse ;  /* 0x000000010808c824 */ /* 0x100fe200078e0a1d */
[C---:B------:R-:W-:Y:S01]  /*36d0*/  ISETP.GT.U32.AND P4, PT, R29.reuse, R21, PT ;  /* 0x000000151d00720c */ /* 0x040fe20003f84070 */
[--C-:B------:R-:W-:Y:S01]  /*36e0*/  @!P2 IMAD.IADD R6, R6, 0x1, -R29.reuse ;  /* 0x000000010606a824 */ /* 0x100fe200078e0a1d */
[----:B------:R-:W-:Y:S01]  /*36f0*/  ISETP.GT.U32.AND P2, PT, R29, R20, PT ;  /* 0x000000141d00720c */ /* 0x000fe20003f44070 */
[----:B------:R-:W-:-:S02]  /*3700*/  @!P6 IMAD.IADD R4, R4, 0x1, -R29 ;  /* 0x000000010404e824 */ /* 0x000fc400078e0a1d */
[--C-:B------:R-:W-:Y:S02]  /*3710*/  @!P3 IMAD.IADD R3, R3, 0x1, -R29.reuse ;  /* 0x000000010303b824 */ /* 0x100fe400078e0a1d */
[--C-:B------:R-:W-:Y:S02]  /*3720*/  @!P5 IMAD.IADD R0, R0, 0x1, -R29.reuse ;  /* 0x000000010000d824 */ /* 0x100fe400078e0a1d */
[--C-:B------:R-:W-:Y:S02]  /*3730*/  @!P0 IMAD.IADD R5, R5, 0x1, -R29.reuse ;  /* 0x0000000105058824 */ /* 0x100fe400078e0a1d */
[--C-:B------:R-:W-:Y:S02]  /*3740*/  @!P1 IMAD.IADD R7, R7, 0x1, -R29.reuse ;  /* 0x0000000107079824 */ /* 0x100fe400078e0a1d */
[--C-:B------:R-:W-:Y:S02]  /*3750*/  @!P4 IMAD.IADD R21, R21, 0x1, -R29.reuse ;  /* 0x000000011515c824 */ /* 0x100fe400078e0a1d */
[----:B------:R-:W-:Y:S01]  /*3760*/  @!P2 IMAD.IADD R20, R20, 0x1, -R29 ;  /* 0x000000011414a824 */ /* 0x000fe200078e0a1d */
[----:B------:R0:W-:Y:S04]  /*3770*/  STL [R1+0x7c], R12 ;  /* 0x00007c0c01007387 */ /* 0x0001e80000100800 */
[----:B------:R1:W-:Y:S04]  /*3780*/  STL [R1+0x78], R11 ;  /* 0x0000780b01007387 */ /* 0x0003e80000100800 */
[----:B------:R2:W-:Y:S04]  /*3790*/  STL [R1+0x74], R10 ;  /* 0x0000740a01007387 */ /* 0x0005e80000100800 */
[----:B------:R0:W-:Y:S04]  /*37a0*/  STL [R1+0x70], R9 ;  /* 0x0000700901007387 */ /* 0x0001e80000100800 */
[----:B------:R0:W-:Y:S04]  /*37b0*/  STL [R1+0x6c], R8 ;  /* 0x00006c0801007387 */ /* 0x0001e80000100800 */
[----:B------:R-:W3:Y:S04]  /*37c0*/  LDL.LU R13, [R1+0x2c] ;  /* 0x00002c00010d7983 */ /* 0x000ee80000300800 */
[----:B------:R2:W-:Y:S04]  /*37d0*/  STL [R1+0x68], R6 ;  /* 0x0000680601007387 */ /* 0x0005e80000100800 */
[----:B0-----:R-:W3:Y:S04]  /*37e0*/  LDL.LU R12, [R1+0x28] ;  /* 0x00002800010c7983 */ /* 0x001ee80000300800 */
[----:B-1----:R-:W3:Y:S04]  /*37f0*/  LDL.LU R11, [R1+0x24] ;  /* 0x00002400010b7983 */ /* 0x002ee80000300800 */
[----:B------:R-:W-:Y:S04]  /*3800*/  STL [R1+0x64], R4 ;  /* 0x0000640401007387 */ /* 0x000fe80000100800 */
[----:B--2---:R-:W2:Y:S04]  /*3810*/  LDL.LU R10, [R1+0x20] ;  /* 0x00002000010a7983 */ /* 0x004ea80000300800 */
[----:B------:R-:W2:Y:S04]  /*3820*/  LDL.LU R9, [R1+0x1c] ;  /* 0x00001c0001097983 */ /* 0x000ea80000300800 */
[----:B------:R-:W2:Y:S01]  /*3830*/  LDL.LU R8, [R1+0x18] ;  /* 0x0000180001087983 */ /* 0x000ea20000300800 */
[----:B----4-:R-:W-:-:S02]  /*3840*/  ISETP.GT.U32.AND P6, PT, R29, R19, PT ;  /* 0x000000131d00720c */ /* 0x010fc40003fc4070 */
[C---:B---3--:R-:W-:Y:S02]  /*3850*/  ISETP.GT.U32.AND P5, PT, R29.reuse, R18, PT ;  /* 0x000000121d00720c */ /* 0x048fe40003fa4070 */
[----:B------:R-:W-:-:S09]  /*3860*/  ISETP.GT.U32.AND P3, PT, R29, R17, PT ;  /* 0x000000111d00720c */ /* 0x000fd20003f64070 */
[--C-:B------:R-:W-:Y:S01]  /*3870*/  @!P6 IMAD.IADD R19, R19, 0x1, -R29.reuse ;  /* 0x000000011313e824 */ /* 0x100fe200078e0a1d */
[C---:B------:R-:W-:Y:S02]  /*3880*/  ISETP.GT.U32.AND P0, PT, R29.reuse, R16, PT ;  /* 0x000000101d00720c */ /* 0x040fe40003f04070 */
[C---:B------:R-:W-:Y:S01]  /*3890*/  ISETP.GT.U32.AND P1, PT, R29.reuse, R15, PT ;  /* 0x0000000f1d00720c */ /* 0x040fe20003f24070 */
[--C-:B------:R-:W-:Y:S01]  /*38a0*/  @!P5 IMAD.IADD R18, R18, 0x1, -R29.reuse ;  /* 0x000000011212d824 */ /* 0x100fe200078e0a1d */
[C---:B------:R-:W-:Y:S02]  /*38b0*/  ISETP.GT.U32.AND P6, PT, R29.reuse, R0, PT ;  /* 0x000000001d00720c */ /* 0x040fe40003fc4070 */
[----:B------:R-:W-:Y:S01]  /*38c0*/  ISETP.GT.U32.AND P4, PT, R29, R14, PT ;  /* 0x0000000e1d00720c */ /* 0x000fe20003f84070 */
[----:B------:R-:W-:Y:S01]  /*38d0*/  @!P3 IMAD.IADD R17, R17, 0x1, -R29 ;  /* 0x000000011111b824 */ /* 0x000fe200078e0a1d */
[----:B------:R-:W-:-:S05]  /*38e0*/  ISETP.GT.U32.AND P5, PT, R29, R3, PT ;  /* 0x000000031d00720c */ /* 0x000fca0003fa4070 */
[--C-:B------:R-:W-:Y:S01]  /*38f0*/  @!P0 IMAD.IADD R16, R16, 0x1, -R29.reuse ;  /* 0x0000000110108824 */ /* 0x100fe200078e0a1d */
[----:B------:R-:W-:Y:S01]  /*3900*/  ISETP.GT.U32.AND P3, PT, R29, R5, PT ;  /* 0x000000051d00720c */ /* 0x000fe20003f64070 */
[--C-:B------:R-:W-:Y:S01]  /*3910*/  @!P1 IMAD.IADD R15, R15, 0x1, -R29.reuse ;  /* 0x000000010f0f9824 */ /* 0x100fe200078e0a1d */
[C---:B------:R-:W-:Y:S02]  /*3920*/  ISETP.GT.U32.AND P0, PT, R29.reuse, R7, PT ;  /* 0x000000071d00720c */ /* 0x040fe40003f04070 */
[C---:B------:R-:W-:Y:S01]  /*3930*/  ISETP.GT.U32.AND P2, PT, R29.reuse, R28, PT ;  /* 0x0000001c1d00720c */ /* 0x040fe20003f44070 */
[--C-:B------:R-:W-:Y:S01]  /*3940*/  @!P4 IMAD.IADD R14, R14, 0x1, -R29.reuse ;  /* 0x000000010e0ec824 */ /* 0x100fe200078e0a1d */
[C---:B------:R-:W-:Y:S02]  /*3950*/  ISETP.GT.U32.AND P1, PT, R29.reuse, R21, PT ;  /* 0x000000151d00720c */ /* 0x040fe40003f24070 */
[----:B------:R-:W-:Y:S01]  /*3960*/  ISETP.GT.U32.AND P4, PT, R29, R20, PT ;  /* 0x000000141d00720c */ /* 0x000fe20003f84070 */
[--C-:B------:R-:W-:Y:S01]  /*3970*/  @!P6 IMAD.IADD R0, R0, 0x1, -R29.reuse ;  /* 0x000000010000e824 */ /* 0x100fe200078e0a1d */
[----:B------:R-:W-:Y:S01]  /*3980*/  IABS R2, R22 ;  /* 0x0000001600027213 */ /* 0x000fe20000000000 */
[--C-:B------:R-:W-:Y:S01]  /*3990*/  @!P5 IMAD.IADD R3, R3, 0x1, -R29.reuse ;  /* 0x000000010303d824 */ /* 0x100fe200078e0a1d */
[----:B------:R-:W-:Y:S01]  /*39a0*/  ISETP.GT.U32.AND P5, PT, R29, R18, PT ;  /* 0x000000121d00720c */ /* 0x000fe20003fa4070 */
[----:B------:R-:W-:-:S04]  /*39b0*/  @!P3 IMAD.IADD R5, R5, 0x1, -R29 ;  /* 0x000000010505b824 */ /* 0x000fc800078e0a1d */
[--C-:B------:R-:W-:Y:S01]  /*39c0*/  @!P2 IMAD.IADD R28, R28, 0x1, -R29.reuse ;  /* 0x000000011c1ca824 */ /* 0x100fe200078e0a1d */
[C---:B------:R-:W-:Y:S01]  /*39d0*/  ISETP.GT.U32.AND P2, PT, R29.reuse, R19, PT ;  /* 0x000000131d00720c */ /* 0x040fe20003f44070 */
[----:B------:R0:W-:Y:S01]  /*39e0*/  STL [R1+0x60], R0 ;  /* 0x0000600001007387 */ /* 0x0001e20000100800 */
[----:B------:R-:W-:Y:S01]  /*39f0*/  ISETP.GT.U32.AND P3, PT, R29, R17, PT ;  /* 0x000000111d00720c */ /* 0x000fe20003f64070 */
[----:B------:R-:W-:Y:S02]  /*3a00*/  IMAD.MOV.U32 R6, RZ, RZ, R2 ;  /* 0x000000ffff067224 */ /* 0x000fe400078e0002 */
[--C-:B------:R-:W-:Y:S01]  /*3a10*/  @!P0 IMAD.IADD R7, R7, 0x1, -R29.reuse ;  /* 0x0000000107078824 */ /* 0x100fe200078e0a1d */
[----:B------:R-:W-:Y:S01]  /*3a20*/  ISETP.GT.U32.AND P0, PT, R29, R16, PT ;  /* 0x000000101d00720c */ /* 0x000fe20003f04070 */
[--C-:B------:R-:W-:Y:S01]  /*3a30*/  @!P1 IMAD.IADD R21, R21, 0x1, -R29.reuse ;  /* 0x0000000115159824 */ /* 0x100fe200078e0a1d */
[----:B------:R-:W-:Y:S01]  /*3a40*/  ISETP.GT.U32.AND P1, PT, R29, R15, PT ;  /* 0x0000000f1d00720c */ /* 0x000fe20003f24070 */
[----:B0-----:R-:W3:Y:S01]  /*3a50*/  LDL.LU R0, [R1+0x14] ;  /* 0x0000140001007983 */ /* 0x001ee20000300800 */
[----:B------:R-:W-:-:S03]  /*3a60*/  @!P4 IMAD.IADD R20, R20, 0x1, -R29 ;  /* 0x000000011414c824 */ /* 0x000fc600078e0a1d */
[----:B------:R-:W4:Y:S01]  /*3a70*/  LDL.LU R2, [R1+0x10] ;  /* 0x0000100001027983 */ /* 0x000f220000300800 */
[----:B------:R-:W-:-:S03]  /*3a80*/  ISETP.GT.U32.AND P4, PT, R29, R14, PT ;  /* 0x0000000e1d00720c */ /* 0x000fc60003f84070 */
[----:B------:R0:W-:Y:S01]  /*3a90*/  STL [R1+0x5c], R3 ;  /* 0x00005c0301007387 */ /* 0x0001e20000100800 */
[----:B------:R-:W-:Y:S01]  /*3aa0*/  ISETP.GT.U32.AND P6, PT, R29, R28, PT ;  /* 0x0000001c1d00720c */ /* 0x000fe20003fc4070 */
[--C-:B------:R-:W-:Y:S02]  /*3ab0*/  @!P2 IMAD.IADD R19, R19, 0x1, -R29.reuse ;  /* 0x000000011313a824 */ /* 0x100fe400078e0a1d */
[----:B0-----:R-:W4:Y:S04]  /*3ac0*/  LDL.LU R3, [R1+0xc] ;  /* 0x00000c0001037983 */ /* 0x001f280000300800 */
[----:B------:R-:W4:Y:S04]  /*3ad0*/  LDL.LU R4, [R1+0x8] ;  /* 0x0000080001047983 */ /* 0x000f280000300800 */
[----:B------:R0:W-:Y:S01]  /*3ae0*/  STL [R1+0x58], R5 ;  /* 0x0000580501007387 */ /* 0x0001e20000100800 */
[----:B------:R-:W-:-:S02]  /*3af0*/  @!P5 IMAD.IADD R18, R18, 0x1, -R29 ;  /* 0x000000011212d824 */ /* 0x000fc400078e0a1d */
[--C-:B------:R-:W-:Y:S01]  /*3b00*/  @!P3 IMAD.IADD R17, R17, 0x1, -R29.reuse ;  /* 0x000000011111b824 */ /* 0x100fe200078e0a1d */
[----:B0-----:R-:W4:Y:S04]  /*3b10*/  LDL.LU R5, [R1+0x4] ;  /* 0x0000040001057983 */ /* 0x001f280000300800 */
[----:B------:R0:W-:Y:S01]  /*3b20*/  STL [R1+0x54], R7 ;  /* 0x0000540701007387 */ /* 0x0001e20000100800 */
[----:B------:R-:W-:-:S03]  /*3b30*/  @!P0 IMAD.IADD R16, R16, 0x1, -R29 ;  /* 0x0000000110108824 */ /* 0x000fc600078e0a1d */
[----:B0-----:R-:W4:Y:S04]  /*3b40*/  LDL R7, [R1] ;  /* 0x0000000001077983 */ /* 0x001f280000100800 */
[----:B------:R0:W-:Y:S01]  /*3b50*/  STL [R1+0x50], R21 ;  /* 0x0000501501007387 */ /* 0x0001e20000100800 */
[----:B------:R-:W-:-:S03]  /*3b60*/  @!P1 IMAD.IADD R15, R15, 0x1, -R29 ;  /* 0x000000010f0f9824 */ /* 0x000fc600078e0a1d */
[----:B0-----:R-:W4:Y:S04]  /*3b70*/  LDL.LU R21, [R1+0x2058] ;  /* 0x0020580001157983 */ /* 0x001f280000300800 */
[----:B------:R0:W-:Y:S01]  /*3b80*/  STL [R1+0x4c], R20 ;  /* 0x00004c1401007387 */ /* 0x0001e20000100800 */
[----:B------:R-:W-:-:S03]  /*3b90*/  @!P4 IMAD.IADD R14, R14, 0x1, -R29 ;  /* 0x000000010e0ec824 */ /* 0x000fc600078e0a1d */
[----:B0-----:R-:W4:Y:S04]  /*3ba0*/  LDL.LU R20, [R1+0x2054] ;  /* 0x0020540001147983 */ /* 0x001f280000300800 */
[----:B------:R0:W-:Y:S01]  /*3bb0*/  STL [R1+0x48], R19 ;  /* 0x0000481301007387 */ /* 0x0001e20000100800 */
[----:B------:R-:W-:-:S03]  /*3bc0*/  @!P6 IMAD.IADD R28, R28, 0x1, -R29 ;  /* 0x000000011c1ce824 */ /* 0x000fc600078e0a1d */
[----:B0-----:R-:W4:Y:S04]  /*3bd0*/  LDL.LU R19, [R1+0x2050] ;  /* 0x0020500001137983 */ /* 0x001f280000300800 */
[----:B------:R0:W-:Y:S04]  /*3be0*/  STL [R1+0x44], R18 ;  /* 0x0000441201007387 */ /* 0x0001e80000100800 */
        /* <DEDUP_REMOVED lines=10> */
[----:B0-----:R-:W4:Y:S01]  /*3c90*/  LDL.LU R28, [R1+0x2038] ;  /* 0x00203800011c7983 */ /* 0x001f220000300800 */
[----:B------:R-:W-:-:S02]  /*3ca0*/  ISETP.GT.U32.AND P2, PT, R29, R13, PT ;  /* 0x0000000d1d00720c */ /* 0x000fc40003f44070 */
[C---:B------:R-:W-:Y:S02]  /*3cb0*/  ISETP.GT.U32.AND P5, PT, R29.reuse, R12, PT ;  /* 0x0000000c1d00720c */ /* 0x040fe40003fa4070 */
[C---:B--2---:R-:W-:Y:S02]  /*3cc0*/  ISETP.GT.U32.AND P1, PT, R29.reuse, R9, PT ;  /* 0x000000091d00720c */ /* 0x044fe40003f24070 */
[C---:B------:R-:W-:Y:S02]  /*3cd0*/  ISETP.GT.U32.AND P3, PT, R29.reuse, R11, PT ;  /* 0x0000000b1d00720c */ /* 0x040fe40003f64070 */
[C---:B------:R-:W-:Y:S02]  /*3ce0*/  ISETP.GT.U32.AND P0, PT, R29.reuse, R10, PT ;  /* 0x0000000a1d00720c */ /* 0x040fe40003f04070 */
[----:B------:R-:W-:-:S03]  /*3cf0*/  ISETP.GT.U32.AND P4, PT, R29, R8, PT ;  /* 0x000000081d00720c */ /* 0x000fc60003f84070 */
[--C-:B------:R-:W-:Y:S02]  /*3d00*/  @!P2 IMAD.IADD R13, R13, 0x1, -R29.reuse ;  /* 0x000000010d0da824 */ /* 0x100fe400078e0a1d */
[--C-:B------:R-:W-:Y:S02]  /*3d10*/  @!P5 IMAD.IADD R12, R12, 0x1, -R29.reuse ;  /* 0x000000010c0cd824 */ /* 0x100fe400078e0a1d */
[--C-:B------:R-:W-:Y:S02]  /*3d20*/  @!P1 IMAD.IADD R9, R9, 0x1, -R29.reuse ;  /* 0x0000000109099824 */ /* 0x100fe400078e0a1d */
[--C-:B------:R-:W-:Y:S02]  /*3d30*/  @!P3 IMAD.IADD R11, R11, 0x1, -R29.reuse ;  /* 0x000000010b0bb824 */ /* 0x100fe400078e0a1d */
[--C-:B------:R-:W-:Y:S02]  /*3d40*/  @!P0 IMAD.IADD R10, R10, 0x1, -R29.reuse ;  /* 0x000000010a0a8824 */ /* 0x100fe400078e0a1d */
[----:B------:R-:W-:-:S02]  /*3d50*/  @!P4 IMAD.IADD R8, R8, 0x1, -R29 ;  /* 0x000000010808c824 */ /* 0x000fc400078e0a1d */
[----:B------:R-:W-:-:S04]  /*3d60*/  IMAD.HI.U32 R27, R27, R6, RZ ;  /* 0x000000061b1b7227 */ /* 0x000fc800078e00ff */
[----:B------:R-:W-:-:S04]  /*3d70*/  IMAD.MOV R27, RZ, RZ, -R27 ;  /* 0x000000ffff1b7224 */ /* 0x000fc800078e0a1b */
[C---:B------:R-:W-:Y:S01]  /*3d80*/  IMAD R27, R29.reuse, R27, R6 ;  /* 0x0000001b1d1b7224 */ /* 0x040fe200078e0206 */
[C---:B---3--:R-:W-:Y:S02]  /*3d90*/  ISETP.GT.U32.AND P6, PT, R29.reuse, R0, PT ;  /* 0x000000001d00720c */ /* 0x048fe40003fc4070 */
[C---:B----4-:R-:W-:Y:S02]  /*3da0*/  ISETP.GT.U32.AND P2, PT, R29.reuse, R2, PT ;  /* 0x000000021d00720c */ /* 0x050fe40003f44070 */
[C---:B------:R-:W-:Y:S02]  /*3db0*/  ISETP.GT.U32.AND P5, PT, R29.reuse, R3, PT ;  /* 0x000000031d00720c */ /* 0x040fe40003fa4070 */
[----:B------:R-:W-:-:S07]  /*3dc0*/  ISETP.GT.U32.AND P3, PT, R29, R4, PT ;  /* 0x000000041d00720c */ /* 0x000fce0003f64070 */
[--C-:B------:R-:W-:Y:S01]  /*3dd0*/  @!P6 IMAD.IADD R0, R0, 0x1, -R29.reuse ;  /* 0x000000010000e824 */ /* 0x100fe200078e0a1d */
[C---:B------:R-:W-:Y:S01]  /*3de0*/  ISETP.GT.U32.AND P6, PT, R29.reuse, R13, PT ;  /* 0x0000000d1d00720c */ /* 0x040fe20003fc4070 */
[--C-:B------:R-:W-:Y:S01]  /*3df0*/  @!P2 IMAD.IADD R2, R2, 0x1, -R29.reuse ;  /* 0x000000010202a824 */ /* 0x100fe200078e0a1d */
[C---:B------:R-:W-:Y:S02]  /*3e00*/  ISETP.GT.U32.AND P2, PT, R29.reuse, R12, PT ;  /* 0x0000000c1d00720c */ /* 0x040fe40003f44070 */
[----:B------:R-:W-:Y:S01]  /*3e10*/  ISETP.GT.U32.AND P0, PT, R29, R5, PT ;  /* 0x000000051d00720c */ /* 0x000fe20003f04070 */
[--C-:B------:R-:W-:Y:S01]  /*3e20*/  @!P5 IMAD.IADD R3, R3, 0x1, -R29.reuse ;  /* 0x000000010303d824 */ /* 0x100fe200078e0a1d */
[C---:B------:R-:W-:Y:S01]  /*3e30*/  ISETP.GT.U32.AND P1, PT, R29.reuse, R7, PT ;  /* 0x000000071d00720c */ /* 0x040fe20003f24070 */
[----:B------:R-:W-:Y:S01]  /*3e40*/  @!P3 IMAD.IADD R4, R4, 0x1, -R29 ;  /* 0x000000010404b824 */ /* 0x000fe200078e0a1d */
[----:B------:R-:W-:-:S09]  /*3e50*/  ISETP.GT.U32.AND P5, PT, R29, R11, PT ;  /* 0x0000000b1d00720c */ /* 0x000fd20003fa4070 */
[--C-:B------:R-:W-:Y:S01]  /*3e60*/  @!P0 IMAD.IADD R5, R5, 0x1, -R29.reuse ;  /* 0x0000000105058824 */ /* 0x100fe200078e0a1d */
[C---:B------:R-:W-:Y:S02]  /*3e70*/  ISETP.GT.U32.AND P3, PT, R29.reuse, R10, PT ;  /* 0x0000000a1d00720c */ /* 0x040fe40003f64070 */
[----:B------:R-:W-:Y:S01]  /*3e80*/  ISETP.GT.U32.AND P0, PT, R29, R9, PT ;  /* 0x000000091d00720c */ /* 0x000fe20003f04070 */
[----:B------:R-:W-:-:S05]  /*3e90*/  @!P1 IMAD.IADD R7, R7, 0x1, -R29 ;  /* 0x0000000107079824 */ /* 0x000fca00078e0a1d */
[----:B------:R-:W-:Y:S01]  /*3ea0*/  @!P1 STL [R1], R7 ;  /* 0x0000000701009387 */ /* 0x000fe20000100800 */
[----:B------:R-:W-:Y:S01]  /*3eb0*/  ISETP.GT.U32.AND P1, PT, R29, R8, PT ;  /* 0x000000081d00720c */ /* 0x000fe20003f24070 */
[--C-:B------:R-:W-:Y:S02]  /*3ec0*/  @!P6 IMAD.IADD R13, R13, 0x1, -R29.reuse ;  /* 0x000000010d0de824 */ /* 0x100fe400078e0a1d */
[--C-:B------:R-:W-:Y:S01]  /*3ed0*/  @!P2 IMAD.IADD R12, R12, 0x1, -R29.reuse ;  /* 0x000000010c0ca824 */ /* 0x100fe200078e0a1d */
[----:B------:R-:W-:Y:S01]  /*3ee0*/  ISETP.GT.U32.AND P2, PT, R29, R2, PT ;  /* 0x000000021d00720c */ /* 0x000fe20003f44070 */
[--C-:B------:R-:W-:Y:S01]  /*3ef0*/  @!P5 IMAD.IADD R11, R11, 0x1, -R29.reuse ;  /* 0x000000010b0bd824 */ /* 0x100fe200078e0a1d */
[----:B------:R0:W-:Y:S01]  /*3f00*/  STL [R1+0x2c], R13 ;  /* 0x00002c0d01007387 */ /* 0x0001e20000100800 */
[--C-:B------:R-:W-:Y:S01]  /*3f10*/  @!P3 IMAD.IADD R10, R10, 0x1, -R29.reuse ;  /* 0x000000010a0ab824 */ /* 0x100fe200078e0a1d */
[----:B------:R-:W-:Y:S01]  /*3f20*/  ISETP.GT.U32.AND P6, PT, R29, R3, PT ;  /* 0x000000031d00720c */ /* 0x000fe20003fc4070 */
[--C-:B------:R-:W-:Y:S01]  /*3f30*/  @!P0 IMAD.IADD R9, R9, 0x1, -R29.reuse ;  /* 0x0000000109098824 */ /* 0x100fe200078e0a1d */
[----:B------:R-:W-:Y:S01]  /*3f40*/  ISETP.GT.U32.AND P5, PT, R29, R4, PT ;  /* 0x000000041d00720c */ /* 0x000fe20003fa4070 */
[----:B0-----:R-:W2:Y:S02]  /*3f50*/  LDL.LU R13, [R1+0x2034] ;  /* 0x00203400010d7983 */ /* 0x001ea40000300800 */
[----:B------:R-:W-:-:S02]  /*3f60*/  @!P1 IMAD.IADD R8, R8, 0x1, -R29 ;  /* 0x0000000108089824 */ /* 0x000fc400078e0a1d */
[----:B------:R0:W-:Y:S01]  /*3f70*/  STL [R1+0x28], R12 ;  /* 0x0000280c01007387 */ /* 0x0001e20000100800 */
[----:B------:R-:W-:-:S03]  /*3f80*/  ISETP.GT.U32.AND P0, PT, R29, R5, PT ;  /* 0x000000051d00720c */ /* 0x000fc60003f04070 */
[----:B0-----:R-:W3:Y:S04]  /*3f90*/  LDL.LU R12, [R1+0x2030] ;  /* 0x00203000010c7983 */ /* 0x001ee80000300800 */
[----:B------:R0:W-:Y:S01]  /*3fa0*/  STL [R1+0x24], R11 ;  /* 0x0000240b01007387 */ /* 0x0001e20000100800 */
[----:B------:R-:W-:Y:S01]  /*3fb0*/  ISETP.GT.U32.AND P3, PT, R29, R7, PT ;  /* 0x000000071d00720c */ /* 0x000fe20003f64070 */
[--C-:B------:R-:W-:Y:S02]  /*3fc0*/  @!P2 IMAD.IADD R2, R2, 0x1, -R29.reuse ;  /* 0x000000010202a824 */ /* 0x100fe400078e0a1d */
[----:B0-----:R-:W4:Y:S04]  /*3fd0*/  LDL.LU R11, [R1+0x202c] ;  /* 0x00202c00010b7983 */ /* 0x001f280000300800 */
[----:B------:R0:W-:Y:S01]  /*3fe0*/  STL [R1+0x20], R10 ;  /* 0x0000200a01007387 */ /* 0x0001e20000100800 */
[----:B------:R-:W-:-:S03]  /*3ff0*/  @!P6 IMAD.IADD R3, R3, 0x1, -R29 ;  /* 0x000000010303e824 */ /* 0x000fc600078e0a1d */
[----:B0-----:R-:W2:Y:S04]  /*4000*/  LDL.LU R10, [R1+0x2028] ;  /* 0x00202800010a7983 */ /* 0x001ea80000300800 */
[----:B------:R0:W-:Y:S01]  /*4010*/  STL [R1+0x1c], R9 ;  /* 0x00001c0901007387 */ /* 0x0001e20000100800 */
[----:B------:R-:W-:-:S03]  /*4020*/  @!P5 IMAD.IADD R4, R4, 0x1, -R29 ;  /* 0x000000010404d824 */ /* 0x000fc600078e0a1d */
[----:B0-----:R-:W2:Y:S04]  /*4030*/  LDL.LU R9, [R1+0x2024] ;  /* 0x0020240001097983 */ /* 0x001ea80000300800 */
[----:B------:R0:W-:Y:S01]  /*4040*/  STL [R1+0x18], R8 ;  /* 0x0000180801007387 */ /* 0x0001e20000100800 */
[----:B------:R-:W-:-:S03]  /*4050*/  ISETP.GT.U32.AND P4, PT, R29, R28, PT ;  /* 0x0000001c1d00720c */ /* 0x000fc60003f84070 */
[----:B0-----:R-:W2:Y:S04]  /*4060*/  LDL.LU R8, [R1+0x2020] ;  /* 0x0020200001087983 */ /* 0x001ea80000300800 */
[----:B------:R-:W2:Y:S04]  /*4070*/  LDL.LU R7, [R1+0x201c] ;  /* 0x00201c0001077983 */ /* 0x000ea80000300800 */
[----:B------:R-:W3:Y:S02]  /*4080*/  LDL.LU R6, [R1+0x2018] ;  /* 0x0020180001067983 */ /* 0x000ee40000300800 */
[--C-:B------:R-:W-:Y:S01]  /*4090*/  @!P4 IMAD.IADD R28, R28, 0x1, -R29.reuse ;  /* 0x000000011c1cc824 */ /* 0x100fe200078e0a1d */
[----:B------:R-:W-:Y:S01]  /*40a0*/  ISETP.GT.U32.AND P4, PT, R29, R0, PT ;  /* 0x000000001d00720c */ /* 0x000fe20003f84070 */
[----:B------:R0:W-:Y:S01]  /*40b0*/  STL [R1+0x1fd0], R22 ;  /* 0x001fd01601007387 */ /* 0x0001e20000100800 */
[----:B------:R-:W-:-:S03]  /*40c0*/  @!P0 IMAD.IADD R5, R5, 0x1, -R29 ;  /* 0x0000000105058824 */ /* 0x000fc600078e0a1d */
[----:B0-----:R-:W3:Y:S08]  /*40d0*/  LDL.LU R22, [R1] ;  /* 0x0000000001167983 */ /* 0x001ef00000300800 */
[----:B------:R-:W-:-:S05]  /*40e0*/  @!P4 IMAD.IADD R0, R0, 0x1, -R29 ;  /* 0x000000010000c824 */ /* 0x000fca00078e0a1d */
        /* <DEDUP_REMOVED lines=10> */
[----:B------:R-:W-:-:S13]  /*4190*/  ISETP.GT.U32.AND P1, PT, R29, R28, PT ;  /* 0x0000001c1d00720c */ /* 0x000fda0003f24070 */
[--C-:B------:R-:W-:Y:S01]  /*41a0*/  @!P1 IMAD.IADD R28, R28, 0x1, -R29.reuse ;  /* 0x000000011c1c9824 */ /* 0x100fe200078e0a1d */
[C---:B--2---:R-:W-:Y:S01]  /*41b0*/  ISETP.GT.U32.AND P1, PT, R29.reuse, R7, PT ;  /* 0x000000071d00720c */ /* 0x044fe20003f24070 */
[----:B---3--:R-:W-:Y:S01]  /*41c0*/  @!P3 IMAD.IADD R22, R22, 0x1, -R29 ;  /* 0x000000011616b824 */ /* 0x008fe200078e0a1d */
[C---:B------:R-:W-:Y:S02]  /*41d0*/  ISETP.GT.U32.AND P3, PT, R29.reuse, R6, PT ;  /* 0x000000061d00720c */ /* 0x040fe40003f64070 */
[C---:B----4-:R-:W-:Y:S02]  /*41e0*/  ISETP.GT.U32.AND P4, PT, R29.reuse, R0, PT ;  /* 0x000000001d00720c */ /* 0x050fe40003f84070 */
[----:B------:R-:W-:-:S11]  /*41f0*/  ISETP.GT.U32.AND P2, PT, R29, R2, PT ;  /* 0x000000021d00720c */ /* 0x000fd60003f44070 */
[--C-:B------:R-:W-:Y:S01]  /*4200*/  @!P4 IMAD.IADD R0, R0, 0x1, -R29.reuse ;  /* 0x000000010000c824 */ /* 0x100fe200078e0a1d */
[C---:B------:R-:W-:Y:S02]  /*4210*/  ISETP.GT.U32.AND P4, PT, R29.reuse, R8, PT ;  /* 0x000000081d00720c */ /* 0x040fe40003f84070 */
[C---:B------:R-:W-:Y:S01]  /*4220*/  ISETP.GT.U32.AND P6, PT, R29.reuse, R3, PT ;  /* 0x000000031d00720c */ /* 0x040fe20003fc4070 */
[----:B------:R-:W-:Y:S01]  /*4230*/  @!P2 IMAD.IADD R2, R2, 0x1, -R29 ;  /* 0x000000010202a824 */ /* 0x000fe200078e0a1d */
[C---:B------:R-:W-:Y:S02]  /*4240*/  ISETP.GT.U32.AND P2, PT, R29.reuse, R9, PT ;  /* 0x000000091d00720c */ /* 0x040fe40003f44070 */
[----:B------:R-:W-:-:S09]  /*4250*/  ISETP.GT.U32.AND P5, PT, R29, R4, PT ;  /* 0x000000041d00720c */ /* 0x000fd20003fa4070 */
[--C-:B------:R-:W-:Y:S01]  /*4260*/  @!P6 IMAD.IADD R3, R3, 0x1, -R29.reuse ;  /* 0x000000010303e824 */ /* 0x100fe200078e0a1d */
[C---:B------:R-:W-:Y:S02]  /*4270*/  ISETP.GT.U32.AND P6, PT, R29.reuse, R10, PT ;  /* 0x0000000a1d00720c */ /* 0x040fe40003fc4070 */
[C---:B------:R-:W-:Y:S01]  /*4280*/  ISETP.GT.U32.AND P0, PT, R29.reuse, R5, PT ;  /* 0x000000051d00720c */ /* 0x040fe20003f04070 */
[--C-:B------:R-:W-:Y:S01]  /*4290*/  @!P5 IMAD.IADD R4, R4, 0x1, -R29.reuse ;  /* 0x000000010404d824 */ /* 0x100fe200078e0a1d */
[----:B------:R-:W-:Y:S01]  /*42a0*/  ISETP.GT.U32.AND P5, PT, R29, R11, PT ;  /* 0x0000000b1d00720c */ /* 0x000fe20003fa4070 */
[----:B------:R-:W-:Y:S01]  /*42b0*/  @!P1 IMAD.IADD R7, R7, 0x1, -R29 ;  /* 0x0000000107079824 */ /* 0x000fe200078e0a1d */
[----:B------:R0:W-:Y:S01]  /*42c0*/  STL [R1+0x1fe4], R22 ;  /* 0x001fe41601007387 */ /* 0x0001e20000100800 */
[----:B------:R-:W-:-:S08]  /*42d0*/  ISETP.GT.U32.AND P1, PT, R29, R0, PT ;  /* 0x000000001d00720c */ /* 0x000fd00003f24070 */
[--C-:B------:R-:W-:Y:S01]  /*42e0*/  @!P0 IMAD.IADD R5, R5, 0x1, -R29.reuse ;  /* 0x0000000105058824 */ /* 0x100fe200078e0a1d */
[C---:B------:R-:W-:Y:S01]  /*42f0*/  ISETP.GT.U32.AND P0, PT, R29.reuse, R12, PT ;  /* 0x0000000c1d00720c */ /* 0x040fe20003f04070 */
[----:B0-----:R-:W0:Y:S01]  /*4300*/  S2R R22, SR_TID.X ;  /* 0x0000000000167919 */ /* 0x001e220000002100 */
        /* <DEDUP_REMOVED lines=8> */
[----:B------:R-:W-:Y:S01]  /*4390*/  @!P5 IMAD.IADD R11, R11, 0x1, -R29 ;  /* 0x000000010b0bd824 */ /* 0x000fe200078e0a1d */
[----:B------:R-:W-:-:S02]  /*43a0*/  ISETP.GT.U32.AND P5, PT, R29, R5, PT ;  /* 0x000000051d00720c */ /* 0x000fc40003fa4070 */
[--C-:B------:R-:W-:Y:S01]  /*43b0*/  @!P0 IMAD.IADD R12, R12, 0x1, -R29.reuse ;  /* 0x000000010c0c8824 */ /* 0x100fe200078e0a1d */
[C---:B------:R-:W-:Y:S01]  /*43c0*/  ISETP.GT.U32.AND P0, PT, R29.reuse, R6, PT ;  /* 0x000000061d00720c */ /* 0x040fe20003f04070 */
[--C-:B------:R-:W-:Y:S01]  /*43d0*/  @!P1 IMAD.IADD R0, R0, 0x1, -R29.reuse ;  /* 0x0000000100009824 */ /* 0x100fe200078e0a1d */
[----:B------:R-:W-:Y:S01]  /*43e0*/  ISETP.GT.U32.AND P1, PT, R29, R7, PT ;  /* 0x000000071d00720c */ /* 0x000fe20003f24070 */
[--C-:B------:R-:W-:Y:S01]  /*43f0*/  @!P3 IMAD.IADD R13, R13, 0x1, -R29.reuse ;  /* 0x000000010d0db824 */ /* 0x100fe200078e0a1d */
[----:B------:R-:W-:Y:S01]  /*4400*/  ISETP.GT.U32.AND P3, PT, R29, R8, PT ;  /* 0x000000081d00720c */ /* 0x000fe20003f64070 */
[--C-:B------:R-:W-:Y:S01]  /*4410*/  @!P2 IMAD.IADD R3, R3, 0x1, -R29.reuse ;  /* 0x000000010303a824 */ /* 0x100fe200078e0a1d */
[C---:B------:R-:W-:Y:S01]  /*4420*/  ISETP.GT.U32.AND P2, PT, R29.reuse, R9, PT ;  /* 0x000000091d00720c */ /* 0x040fe20003f44070 */
[--C-:B------:R-:W-:Y:S01]  /*4430*/  @!P4 IMAD.IADD R2, R2, 0x1, -R29.reuse ;  /* 0x000000010202c824 */ /* 0x100fe200078e0a1d */
[----:B------:R-:W-:Y:S01]  /*4440*/  ISETP.GT.U32.AND P4, PT, R29, R10, PT ;  /* 0x0000000a1d00720c */ /* 0x000fe20003f84070 */
[--C-:B------:R-:W-:Y:S01]  /*4450*/  @!P6 IMAD.IADD R4, R4, 0x1, -R29.reuse ;  /* 0x000000010404e824 */ /* 0x100fe200078e0a1d */
[----:B------:R-:W-:Y:S01]  /*4460*/  STL [R1+0x1fe0], R28 ;  /* 0x001fe01c01007387 */ /* 0x000fe20000100800 */
[--C-:B------:R-:W-:Y:S01]  /*4470*/  @!P5 IMAD.IADD R5, R5, 0x1, -R29.reuse ;  /* 0x000000010505d824 */ /* 0x100fe200078e0a1d */
[----:B0-----:R-:W-:Y:S01]  /*4480*/  LOP3.LUT R22, R22, 0x7, RZ, 0xc0, !PT ;  /* 0x0000000716167812 */ /* 0x001fe200078ec0ff */
[--C-:B------:R-:W-:Y:S01]  /*4490*/  @!P0 IMAD.IADD R6, R6, 0x1, -R29.reuse ;  /* 0x0000000106068824 */ /* 0x100fe200078e0a1d */
[----:B------:R0:W-:Y:S01]  /*44a0*/  STL [R1+0x1fdc], R0 ;  /* 0x001fdc0001007387 */ /* 0x0001e20000100800 */
[----:B------:R-:W-:-:S03]  /*44b0*/  @!P1 IMAD.IADD R7, R7, 0x1, -R29 ;  /* 0x0000000107079824 */ /* 0x000fc600078e0a1d */
[----:B------:R-:W-:Y:S04]  /*44c0*/  STL [R1+0x1fd8], R2 ;  /* 0x001fd80201007387 */ /* 0x000fe80000100800 */
[----:B------:R1:W-:Y:S01]  /*44d0*/  STL [R1+0x1fd4], R3 ;  /* 0x001fd40301007387 */ /* 0x0003e20000100800 */
[----:B0-----:R-:W-:-:S03]  /*44e0*/  IMAD R0, R22, 0x110, RZ ;  /* 0x0000011016007824 */ /* 0x001fc600078e02ff */
[----:B------:R-:W-:Y:S04]  /*44f0*/  STL [R1+0x1fe8], R4 ;  /* 0x001fe80401007387 */ /* 0x000fe80000100800 */
[----:B------:R0:W-:Y:S01]  /*4500*/  STL [R1+0x1fec], R5 ;  /* 0x001fec0501007387 */ /* 0x0001e20000100800 */
[----:B------:R-:W-:-:S03]  /*4510*/  @!P3 IMAD.IADD R8, R8, 0x1, -R29 ;  /* 0x000000010808b824 */ /* 0x000fc600078e0a1d */
[----:B------:R-:W-:Y:S01]  /*4520*/  STL [R1+0x1ff0], R6 ;  /* 0x001ff00601007387 */ /* 0x000fe20000100800 */
[----:B------:R-:W-:-:S03]  /*4530*/  @!P2 IMAD.IADD R9, R9, 0x1, -R29 ;  /* 0x000000010909a824 */ /* 0x000fc600078e0a1d */
[----:B-1----:R-:W2:Y:S04]  /*4540*/  LDL R3, [R1+0xbd8] ;  /* 0x000bd80001037983 */ /* 0x002ea80000100800 */
[----:B0-----:R-:W3:Y:S04]  /*4550*/  LDL R5, [R1+0xbd4] ;  /* 0x000bd40001057983 */ /* 0x001ee80000100800 */
[----:B------:R-:W4:Y:S04]  /*4560*/  LDL R22, [R1+0xbe0] ;  /* 0x000be00001167983 */ /* 0x000f280000100800 */
[----:B------:R-:W4:Y:S01]  /*4570*/  LDL R28, [R1+0xbdc] ;  /* 0x000bdc00011c7983 */ /* 0x000f220000100800 */
[----:B------:R-:W-:-:S03]  /*4580*/  @!P4 IMAD.IADD R10, R10, 0x1, -R29 ;  /* 0x000000010a0ac824 */ /* 0x000fc600078e0a1d */
[----:B------:R0:W-:Y:S04]  /*4590*/  STL [R1+0x1ff4], R7 ;  /* 0x001ff40701007387 */ /* 0x0001e80000100800 */
[----:B0-----:R-:W4:Y:S04]  /*45a0*/  LDL.LU R7, [R1+0xb0] ;  /* 0x0000b00001077983 */ /* 0x001f280000300800 */
[----:B------:R0:W-:Y:S04]  /*45b0*/  STL [R1+0x1ff8], R8 ;  /* 0x001ff80801007387 */ /* 0x0001e80000100800 */
[----:B------:R-:W-:Y:S04]  /*45c0*/  STL [R1+0x1ffc], R9 ;  /* 0x001ffc0901007387 */ /* 0x000fe80000100800 */
[----:B------:R1:W-:Y:S04]  /*45d0*/  STL [R1+0x2000], R10 ;  /* 0x0020000a01007387 */ /* 0x0003e80000100800 */
[----:B------:R-:W4:Y:S01]  /*45e0*/  LDL R4, [R1+0x1ee0] ;  /* 0x001ee00001047983 */ /* 0x000f220000100800 */
[----:B------:R-:W-:-:S02]  /*45f0*/  ISETP.GT.U32.AND P5, PT, R29, R11, PT ;  /* 0x0000000b1d00720c */ /* 0x000fc40003fa4070 */
[C---:B------:R-:W-:Y:S02]  /*4600*/  ISETP.GT.U32.AND P3, PT, R29.reuse, R15, PT ;  /* 0x0000000f1d00720c */ /* 0x040fe40003f64070 */
[C---:B------:R-:W-:Y:S02]  /*4610*/  ISETP.GT.U32.AND P2, PT, R29.reuse, R16, PT ;  /* 0x000000101d00720c */ /* 0x040fe40003f44070 */
[C---:B------:R-:W-:Y:S02]  /*4620*/  ISETP.GT.U32.AND P0, PT, R29.reuse, R12, PT ;  /* 0x0000000c1d00720c */ /* 0x040fe40003f04070 */
[C---:B------:R-:W-:Y:S02]  /*4630*/  ISETP.GT.U32.AND P1, PT, R29.reuse, R14, PT ;  /* 0x0000000e1d00720c */ /* 0x040fe40003f24070 */
[C---:B------:R-:W-:Y:S02]  /*4640*/  ISETP.GT.U32.AND P4, PT, R29.reuse, R17, PT ;  /* 0x000000111d00720c */ /* 0x040fe40003f84070 */
[----:B------:R-:W-:Y:S01]  /*4650*/  ISETP.GT.U32.AND P6, PT, R29, R13, PT ;  /* 0x0000000d1d00720c */ /* 0x000fe20003fc4070 */
[--C-:B------:R-:W-:Y:S01]  /*4660*/  @!P5 IMAD.IADD R11, R11, 0x1, -R29.reuse ;  /* 0x000000010b0bd824 */ /* 0x100fe200078e0a1d */
[----:B------:R-:W-:Y:S01]  /*4670*/  ISETP.GT.U32.AND P5, PT, R29, R18, PT ;  /* 0x000000121d00720c */ /* 0x000fe20003fa4070 */
[--C-:B------:R-:W-:Y:S01]  /*4680*/  @!P3 IMAD.IADD R15, R15, 0x1, -R29.reuse ;  /* 0x000000010f0fb824 */ /* 0x100fe200078e0a1d */
[C---:B------:R-:W-:Y:S01]  /*4690*/  ISETP.GT.U32.AND P3, PT, R29.reuse, R23, PT ;  /* 0x000000171d00720c */ /* 0x040fe20003f64070 */
[--C-:B------:R-:W-:Y:S01]  /*46a0*/  @!P2 IMAD.IADD R16, R16, 0x1, -R29.reuse ;  /* 0x000000011010a824 */ /* 0x100fe200078e0a1d */
[C---:B------:R-:W-:Y:S01]  /*46b0*/  ISETP.GT.U32.AND P2, PT, R29.reuse, R24, PT ;  /* 0x000000181d00720c */ /* 0x040fe20003f44070 */
[--C-:B------:R-:W-:Y:S01]  /*46c0*/  @!P0 IMAD.IADD R12, R12, 0x1, -R29.reuse ;  /* 0x000000010c0c8824 */ /* 0x100fe200078e0a1d */
[C---:B------:R-:W-:Y:S01]  /*46d0*/  ISETP.GT.U32.AND P0, PT, R29.reuse, R19, PT ;  /* 0x000000131d00720c */ /* 0x040fe20003f04070 */
[--C-:B------:R-:W-:Y:S01]  /*46e0*/  @!P1 IMAD.IADD R14, R14, 0x1, -R29.reuse ;  /* 0x000000010e0e9824 */ /* 0x100fe200078e0a1d */
[----:B------:R-:W-:Y:S01]  /*46f0*/  ISETP.GT.U32.AND P1, PT, R29, R21, PT ;  /* 0x000000151d00720c */ /* 0x000fe20003f24070 */
[--C-:B------:R-:W-:Y:S01]  /*4700*/  @!P4 IMAD.IADD R17, R17, 0x1, -R29.reuse ;  /* 0x000000011111c824 */ /* 0x100fe200078e0a1d */
[----:B------:R-:W-:Y:S01]  /*4710*/  ISETP.GT.U32.AND P4, PT, R29, R25, PT ;  /* 0x000000191d00720c */ /* 0x000fe20003f84070 */
[----:B------:R-:W1:Y:S01]  /*4720*/  S2R R2, SR_TID.X ;  /* 0x0000000000027919 */ /* 0x000e620000002100 */
[--C-:B------:R-:W-:Y:S01]  /*4730*/  @!P6 IMAD.IADD R13, R13, 0x1, -R29.reuse ;  /* 0x000000010d0de824 */ /* 0x100fe200078e0a1d */
[C---:B------:R-:W-:Y:S01]  /*4740*/  ISETP.GT.U32.AND P6, PT, R29.reuse, R20, PT ;  /* 0x000000141d00720c */ /* 0x040fe20003fc4070 */
[--C-:B------:R-:W-:Y:S01]  /*4750*/  @!P5 IMAD.IADD R18, R18, 0x1, -R29.reuse ;  /* 0x000000011212d824 */ /* 0x100fe200078e0a1d */
[----:B------:R-:W-:Y:S01]  /*4760*/  ISETP.GT.U32.AND P5, PT, R29, R26, PT ;  /* 0x0000001a1d00720c */ /* 0x000fe20003fa4070 */
[----:B0-----:R-:W0:Y:S01]  /*4770*/  S2R R8, SR_TID.X ;  /* 0x0000000000087919 */ /* 0x001e220000002100 */
[--C-:B------:R-:W-:Y:S01]  /*4780*/  @!P3 IMAD.IADD R23, R23, 0x1, -R29.reuse ;  /* 0x000000011717b824 */ /* 0x100fe200078e0a1d */
[C---:B------:R-:W-:Y:S01]  /*4790*/  ISETP.GT.U32.AND P3, PT, R29.reuse, R16, PT ;  /* 0x000000101d00720c */ /* 0x040fe20003f64070 */
[--C-:B------:R-:W-:Y:S01]  /*47a0*/  @!P2 IMAD.IADD R24, R24, 0x1, -R29.reuse ;  /* 0x000000011818a824 */ /* 0x100fe200078e0a1d */
[----:B------:R-:W-:Y:S01]  /*47b0*/  ISETP.GT.U32.AND P2, PT, R29, R17, PT ;  /* 0x000000111d00720c */ /* 0x000fe20003f44070 */
[--C-:B------:R-:W-:Y:S01]  /*47c0*/  @!P0 IMAD.IADD R19, R19, 0x1, -R29.reuse ;  /* 0x0000000113138824 */ /* 0x100fe200078e0a1d */
        /* <DEDUP_REMOVED lines=11> */
[----:B------:R-:W-:Y:S01]  /*4880*/  @!P2 IMAD.IADD R17, R17, 0x1, -R29 ;  /* 0x000000011111a824 */ /* 0x000fe200078e0a1d */
[----:B------:R-:W-:Y:S01]  /*4890*/  ISETP.GT.U32.AND P2, PT, R29, R24, PT ;  /* 0x000000181d00720c */ /* 0x000fe20003f44070 */
[----:B-1----:R-:W-:-:S02]  /*48a0*/  IMAD.SHL.U32 R2, R2, 0x200, RZ ;  /* 0x0000020002027824 */ /* 0x002fc400078e00ff */
[--C-:B------:R-:W-:Y:S01]  /*48b0*/  @!P0 IMAD.IADD R27, R27, 0x1, -R29.reuse ;  /* 0x000000011b1b8824 */ /* 0x100fe200078e0a1d */
[----:B------:R-:W-:Y:S01]  /*48c0*/  ISETP.GT.U32.AND P0, PT, R29, R20, PT ;  /* 0x000000141d00720c */ /* 0x000fe20003f04070 */
[--C-:B------:R-:W-:Y:S01]  /*48d0*/  @!P1 IMAD.IADD R15, R15, 0x1, -R29.reuse ;  /* 0x000000010f0f9824 */ /* 0x100fe200078e0a1d */
[C---:B------:R-:W-:Y:S01]  /*48e0*/  ISETP.GT.U32.AND P1, PT, R29.reuse, R21, PT ;  /* 0x000000151d00720c */ /* 0x040fe20003f24070 */
[--C-:B------:R-:W-:Y:S01]  /*48f0*/  @!P4 IMAD.IADD R18, R18, 0x1, -R29.reuse ;  /* 0x000000011212c824 */ /* 0x100fe200078e0a1d */
[C---:B------:R-:W-:Y:S02]  /*4900*/  ISETP.GT.U32.AND P4, PT, R29.reuse, R25, PT ;  /* 0x000000191d00720c */ /* 0x040fe40003f84070 */
[----:B------:R-:W-:Y:S01]  /*4910*/  LOP3.LUT R6, R2, 0x2000, RZ, 0xc0, !PT ;  /* 0x0000200002067812 */ /* 0x000fe200078ec0ff */
[----:B0-----:R-:W-:Y:S01]  /*4920*/  IMAD.SHL.U32 R8, R8, 0x2, RZ ;  /* 0x0000000208087824 */ /* 0x001fe200078e00ff */
[----:B------:R-:W4:Y:S01]  /*4930*/  LDL R2, [R1+0x1edc] ;  /* 0x001edc0001027983 */ /* 0x000f220000100800 */
[--C-:B------:R-:W-:Y:S01]  /*4940*/  @!P6 IMAD.IADD R14, R14, 0x1, -R29.reuse ;  /* 0x000000010e0ee824 */ /* 0x100fe200078e0a1d */
[----:B------:R-:W-:Y:S01]  /*4950*/  ISETP.GT.U32.AND P6, PT, R29, R26, PT ;  /* 0x0000001a1d00720c */ /* 0x000fe20003fc4070 */
[--C-:B------:R-:W-:Y:S01]  /*4960*/  @!P5 IMAD.IADD R19, R19, 0x1, -R29.reuse ;  /* 0x000000011313d824 */ /* 0x100fe200078e0a1d */
[----:B------:R-:W-:Y:S01]  /*4970*/  ISETP.GT.U32.AND P5, PT, R29, R27, PT ;  /* 0x0000001b1d00720c */ /* 0x000fe20003fa4070 */
[--C-:B------:R-:W-:Y:S01]  /*4980*/  @!P3 IMAD.IADD R23, R23, 0x1, -R29.reuse ;  /* 0x000000011717b824 */ /* 0x100fe200078e0a1d */
[----:B------:R-:W-:Y:S01]  /*4990*/  LOP3.LUT R8, R0, 0x30, R8, 0x78, !PT ;  /* 0x0000003000087812 */ /* 0x000fe200078e7808 */
[--C-:B------:R-:W-:Y:S01]  /*49a0*/  @!P2 IMAD.IADD R24, R24, 0x1, -R29.reuse ;  /* 0x000000011818a824 */ /* 0x100fe200078e0a1d */
[----:B------:R-:W4:Y:S01]  /*49b0*/  LDL R0, [R1+0x1ed4] ;  /* 0x001ed40001007983 */ /* 0x000f220000100800 */
[----:B------:R-:W-:-:S02]  /*49c0*/  @!P0 IMAD.IADD R20, R20, 0x1, -R29 ;  /* 0x0000000114148824 */ /* 0x000fc400078e0a1d */
[--C-:B------:R-:W-:Y:S02]  /*49d0*/  @!P1 IMAD.IADD R21, R21, 0x1, -R29.reuse ;  /* 0x0000000115159824 */ /* 0x100fe400078e0a1d */
[--C-:B------:R-:W-:Y:S02]  /*49e0*/  @!P4 IMAD.IADD R25, R25, 0x1, -R29.reuse ;  /* 0x000000011919c824 */ /* 0x100fe400078e0a1d */
[--C-:B------:R-:W-:Y:S02]  /*49f0*/  @!P6 IMAD.IADD R26, R26, 0x1, -R29.reuse ;  /* 0x000000011a1ae824 */ /* 0x100fe400078e0a1d */
[----:B------:R-:W-:Y:S01]  /*4a00*/  @!P5 IMAD.IADD R27, R27, 0x1, -R29 ;  /* 0x000000011b1bd824 */ /* 0x000fe200078e0a1d */
[----:B--2---:R-:W-:Y:S02]  /*4a10*/  ISETP.GE.AND P1, PT, R3, RZ, PT ;  /* 0x000000ff0300720c */ /* 0x004fe40003f26270 */
[----:B---3--:R-:W-:Y:S02]  /*4a20*/  ISETP.GE.AND P0, PT, R5, RZ, PT ;  /* 0x000000ff0500720c */ /* 0x008fe40003f06270 */
[----:B----4-:R-:W-:-:S02]  /*4a30*/  ISETP.GE.AND P3, PT, R22, RZ, PT ;  /* 0x000000ff1600720c */ /* 0x010fc40003f66270 */
[----:B------:R-:W-:Y:S01]  /*4a40*/  ISETP.GE.AND P2, PT, R28, RZ, PT ;  /* 0x000000ff1c00720c */ /* 0x000fe20003f46270 */
[----:B------:R-:W-:-:S05]  /*4a50*/  IMAD.IADD R6, R6, 0x1, R7 ;  /* 0x0000000106067824 */ /* 0x000fca00078e0207 */
[----:B------:R0:W-:Y:S04]  /*4a60*/  STL [R1+0x510], R6 ;  /* 0x0005100601007387 */ /* 0x0001e80000100800 */
[----:B------:R-:W2:Y:S04]  /*4a70*/  LDL R22, [R1+0x1ed8] ;  /* 0x001ed80001167983 */ /* 0x000ea80000100800 */
[----:B------:R-:W3:Y:S04]  /*4a80*/  LDL R7, [R1+0x1ecc] ;  /* 0x001ecc0001077983 */ /* 0x000ee80000100800 */
[----:B------:R-:W4:Y:S01]  /*4a90*/  LDL R28, [R1+0x1ed0] ;  /* 0x001ed000011c7983 */ /* 0x000f220000100800 */
[----:B------:R-:W-:-:S03]  /*4aa0*/  ISETP.GE.AND P4, PT, R4, RZ, PT ;  /* 0x000000ff0400720c */ /* 0x000fc60003f86270 */
[----:B------:R-:W2:Y:S04]  /*4ab0*/  LDL.LU R10, [R1+0x9c] ;  /* 0x00009c00010a7983 */ /* 0x000ea80000300800 */
[----:B------:R-:W3:Y:S04]  /*4ac0*/  LDL R3, [R1+0x1ec8] ;  /* 0x001ec80001037983 */ /* 0x000ee80000100800 */
[----:B------:R-:W3:Y:S04]  /*4ad0*/  LDL R5, [R1+0x1ec4] ;  /* 0x001ec40001057983 */ /* 0x000ee80000100800 */
[----:B------:R-:W3:Y:S04]  /*4ae0*/  LDL.LU R4, [R1+0x98] ;  /* 0x0000980001047983 */ /* 0x000ee80000300800 */
[----:B0-----:R-:W4:Y:S04]  /*4af0*/  LDL R6, [R1+0x1ec0] ;  /* 0x001ec00001067983 */ /* 0x001f280000100800 */
[----:B------:R-:W4:Y:S04]  /*4b00*/  LDL.LU R9, [R1+0x94] ;  /* 0x0000940001097983 */ /* 0x000f280000300800 */
[----:B------:R-:W4:Y:S01]  /*4b10*/  LDL.LU R29, [R1+0x90] ;  /* 0x00009000011d7983 */ /* 0x000f220000300800 */
[----:B------:R-:W-:-:S02]  /*4b20*/  ISETP.NE.AND P5, PT, RZ, c[0x0][0x178], PT ;  /* 0x00005e00ff007a0c */ /* 0x000fc40003fa5270 */
[----:B------:R-:W-:Y:S01]  /*4b30*/  LOP3.LUT R8, RZ, c[0x0][0x178], RZ, 0x33, !PT ;  /* 0x00005e00ff087a12 */ /* 0x000fe200078e33ff */
[----:B--2---:R-:W-:Y:S01]  /*4b40*/  @!P0 IMAD.MOV R10, RZ, RZ, -R10 ;  /* 0x000000ffff0a8224 */ /* 0x004fe200078e0a0a */
[----:B------:R-:W-:Y:S02]  /*4b50*/  ISETP.GE.AND P0, PT, R2, RZ, PT ;  /* 0x000000ff0200720c */ /* 0x000fe40003f06270 */
[----:B------:R-:W2:Y:S02]  /*4b60*/  LDL R2, [R1+0x1ebc] ;  /* 0x001ebc0001027983 */ /* 0x000ea40000100800 */
[----:B------:R-:W-:Y:S01]  /*4b70*/  SEL R10, R8, R10, !P5 ;  /* 0x0000000a080a7207 */ /* 0x000fe20006800000 */
[----:B---3--:R-:W-:Y:S01]  /*4b80*/  @!P1 IMAD.MOV R4, RZ, RZ, -R4 ;  /* 0x000000ffff049224 */ /* 0x008fe200078e0a04 */
[----:B------:R-:W-:Y:S02]  /*4b90*/  ISETP.GE.AND P1, PT, R0, RZ, PT ;  /* 0x000000ff0000720c */ /* 0x000fe40003f26270 */
[----:B------:R-:W3:Y:S02]  /*4ba0*/  LDL R0, [R1+0x1eb8] ;  /* 0x001eb80001007983 */ /* 0x000ee40000100800 */
[----:B------:R-:W-:Y:S01]  /*4bb0*/  SEL R4, R8, R4, !P5 ;  /* 0x0000000408047207 */ /* 0x000fe20006800000 */
[----:B----4-:R-:W-:Y:S01]  /*4bc0*/  @!P3 IMAD.MOV R9, RZ, RZ, -R9 ;  /* 0x000000ffff09b224 */ /* 0x010fe200078e0a09 */
[----:B------:R0:W-:Y:S01]  /*4bd0*/  STL [R1+0xe0], R10 ;  /* 0x0000e00a01007387 */ /* 0x0001e20000100800 */
[----:B------:R-:W-:-:S03]  /*4be0*/  @!P2 IMAD.MOV R29, RZ, RZ, -R29 ;  /* 0x000000ffff1da224 */ /* 0x000fc600078e0a1d */
[C---:B------:R-:W-:Y:S02]  /*4bf0*/  SEL R9, R8.reuse, R9, !P5 ;  /* 0x0000000908097207 */ /* 0x040fe40006800000 */
[----:B------:R-:W-:Y:S01]  /*4c00*/  SEL R8, R8, R29, !P5 ;  /* 0x0000001d08087207 */ /* 0x000fe20006800000 */
[----:B0-----:R-:W4:Y:S01]  /*4c10*/  LDL.LU R10, [R1+0x2000] ;  /* 0x00200000010a7983 */ /* 0x001f220000300800 */
[----:B------:R-:W-:-:S03]  /*4c20*/  ISETP.GE.AND P5, PT, R22, RZ, PT ;  /* 0x000000ff1600720c */ /* 0x000fc60003fa6270 */
[----:B------:R0:W-:Y:S01]  /*4c30*/  STL [R1+0xdc], R4 ;  /* 0x0000dc0401007387 */ /* 0x0001e20000100800 */
[----:B------:R-:W-:-:S03]  /*4c40*/  ISETP.GE.AND P3, PT, R28, RZ, PT ;  /* 0x000000ff1c00720c */ /* 0x000fc60003f66270 */
[----:B0-----:R-:W2:Y:S04]  /*4c50*/  LDL R4, [R1+0x1eb4] ;  /* 0x001eb40001047983 */ /* 0x001ea80000100800 */
[----:B------:R0:W-:Y:S01]  /*4c60*/  STL [R1+0xd8], R9 ;  /* 0x0000d80901007387 */ /* 0x0001e20000100800 */
[----:B------:R-:W-:-:S03]  /*4c70*/  ISETP.GE.AND P2, PT, R7, RZ, PT ;  /* 0x000000ff0700720c */ /* 0x000fc60003f46270 */
[----:B0-----:R-:W2:Y:S04]  /*4c80*/  LDL.LU R9, [R1+0x1ffc] ;  /* 0x001ffc0001097983 */ /* 0x001ea80000300800 */
[----:B------:R-:W2:Y:S04]  /*4c90*/  LDL R22, [R1+0x1eb0] ;  /* 0x001eb00001167983 */ /* 0x000ea80000100800 */
[----:B------:R0:W-:Y:S04]  /*4ca0*/  STL [R1+0xd4], R8 ;  /* 0x0000d40801007387 */ /* 0x0001e80000100800 */
[----:B0-----:R-:W2:Y:S04]  /*4cb0*/  LDL.LU R8, [R1+0x8c] ;  /* 0x00008c0001087983 */ /* 0x001ea80000300800 */
[----:B------:R-:W3:Y:S04]  /*4cc0*/  LDL R28, [R1+0x1eac] ;  /* 0x001eac00011c7983 */ /* 0x000ee80000100800 */
[----:B------:R-:W3:Y:S01]  /*4cd0*/  LDL.LU R7, [R1+0x88] ;  /* 0x0000880001077983 */ /* 0x000ee20000300800 */
[----:B--2---:R-:W-:Y:S01]  /*4ce0*/  @!P4 IMAD.MOV R8, RZ, RZ, -R8 ;  /* 0x000000ffff08c224 */ /* 0x004fe200078e0a08 */
[----:B------:R-:W-:-:S02]  /*4cf0*/  ISETP.GE.AND P4, PT, R3, RZ, PT ;  /* 0x000000ff0300720c */ /* 0x000fc40003f86270 */
[----:B------:R-:W2:Y:S04]  /*4d00*/  LDL R3, [R1+0x1ea8] ;  /* 0x001ea80001037983 */ /* 0x000ea80000100800 */
[----:B------:R0:W-:Y:S01]  /*4d10*/  STL [R1+0x8c], R8 ;  /* 0x00008c0801007387 */ /* 0x0001e20000100800 */
[----:B---3--:R-:W-:Y:S01]  /*4d20*/  @!P0 IMAD.MOV R7, RZ, RZ, -R7 ;  /* 0x000000ffff078224 */ /* 0x008fe200078e0a07 */
[----:B------:R-:W-:Y:S02]  /*4d30*/  ISETP.GE.AND P0, PT, R5, RZ, PT ;  /* 0x000000ff0500720c */ /* 0x000fe40003f06270 */
[----:B0-----:R-:W3:Y:S04]  /*4d40*/  LDL.LU R8, [R1+0x84] ;  /* 0x0000840001087983 */ /* 0x001ee80000300800 */
[----:B------:R-:W2:Y:S04]  /*4d50*/  LDL R5, [R1+0x1ea4] ;  /* 0x001ea40001057983 */ /* 0x000ea80000100800 */
[----:B------:R0:W-:Y:S04]  /*4d60*/  STL [R1+0x88], R7 ;  /* 0x0000880701007387 */ /* 0x0001e80000100800 */
[----:B0-----:R-:W2:Y:S01]  /*4d70*/  LDL.LU R7, [R1+0x80] ;  /* 0x0000800001077983 */ /* 0x001ea20000300800 */
[----:B---3--:R-:W-:Y:S01]  /*4d80*/  @!P1 IMAD.MOV R8, RZ, RZ, -R8 ;  /* 0x000000ffff089224 */ /* 0x008fe200078e0a08 */
[----:B------:R-:W-:-:S02]  /*4d90*/  ISETP.GE.AND P1, PT, R6, RZ, PT ;  /* 0x000000ff0600720c */ /* 0x000fc40003f26270 */
[----:B------:R-:W3:Y:S04]  /*4da0*/  LDL R6, [R1+0x1ea0] ;  /* 0x001ea00001067983 */ /* 0x000ee80000100800 */
[----:B------:R0:W-:Y:S04]  /*4db0*/  STL [R1+0x84], R8 ;  /* 0x0000840801007387 */ /* 0x0001e80000100800 */
[----:B0-----:R-:W3:Y:S01]  /*4dc0*/  LDL.LU R8, [R1+0x7c] ;  /* 0x00007c0001087983 */ /* 0x001ee20000300800 */
[----:B--2---:R-:W-:Y:S01]  /*4dd0*/  @!P5 IMAD.MOV R7, RZ, RZ, -R7 ;  /* 0x000000ffff07d224 */ /* 0x004fe200078e0a07 */
[----:B------:R-:W-:-:S02]  /*4de0*/  ISETP.GE.AND P5, PT, R2, RZ, PT ;  /* 0x000000ff0200720c */ /* 0x000fc40003fa6270 */
        /* <DEDUP_REMOVED lines=54> */
[----:B------:R-:W-:-:S04]  /*5150*/  ISETP.GE.AND P1, PT, R22, RZ, PT ;  /* 0x000000ff1600720c */ /* 0x000fc80003f26270 */
[----:B------:R0:W-:Y:S04]  /*5160*/  STL [R1+0x54], R8 ;  /* 0x0000540801007387 */ /* 0x0001e80000100800 */
[----:B0-----:R-:W3:Y:S01]  /*5170*/  LDL.LU R8, [R1+0x4c] ;  /* 0x00004c0001087983 */ /* 0x001ee20000300800 */
[----:B--2---:R-:W-:-:S03]  /*5180*/  @!P5 IMAD.MOV R7, RZ, RZ, -R7 ;  /* 0x000000ffff07d224 */ /* 0x004fc600078e0a07 */
[----:B------:R-:W2:Y:S04]  /*5190*/  LDL R22, [R1+0x1e70] ;  /* 0x001e700001167983 */ /* 0x000ea80000100800 */
[----:B------:R0:W-:Y:S04]  /*51a0*/  STL [R1+0x50], R7 ;  /* 0x0000500701007387 */ /* 0x0001e80000100800 */
[----:B0-----:R-:W2:Y:S01]  /*51b0*/  LDL.LU R7, [R1+0x48] ;  /* 0x0000480001077983 */ /* 0x001ea20000300800 */
[----:B------:R-:W-:-:S03]  /*51c0*/  ISETP.GE.AND P5, PT, R28, RZ, PT ;  /* 0x000000ff1c00720c */ /* 0x000fc60003fa6270 */
[----:B------:R-:W4:Y:S01]  /*51d0*/  LDL R28, [R1+0x1e6c] ;  /* 0x001e6c00011c7983 */ /* 0x000f220000100800 */
[----:B---3--:R-:W-:Y:S01]  /*51e0*/  @!P2 IMAD.MOV R8, RZ, RZ, -R8 ;  /* 0x000000ffff08a224 */ /* 0x008fe200078e0a08 */
[----:B------:R-:W-:Y:S02]  /*51f0*/  ISETP.GE.AND P2, PT, R3, RZ, PT ;  /* 0x000000ff0300720c */ /* 0x000fe40003f46270 */
[----:B------:R-:W3:Y:S04]  /*5200*/  LDL.LU R3, [R1+0x44] ;  /* 0x0000440001037983 */ /* 0x000ee80000300800 */
[----:B------:R0:W-:Y:S04]  /*5210*/  STL [R1+0x4c], R8 ;  /* 0x00004c0801007387 */ /* 0x0001e80000100800 */
[----:B0-----:R-:W4:Y:S01]  /*5220*/  LDL R8, [R1+0x1e68] ;  /* 0x001e680001087983 */ /* 0x001f220000100800 */
[----:B--2---:R-:W-:Y:S01]  /*5230*/  @!P3 IMAD.MOV R7, RZ, RZ, -R7 ;  /* 0x000000ffff07b224 */ /* 0x004fe200078e0a07 */
[----:B------:R-:W-:-:S02]  /*5240*/  ISETP.GE.AND P3, PT, R5, RZ, PT ;  /* 0x000000ff0500720c */ /* 0x000fc40003f66270 */
[----:B------:R-:W2:Y:S04]  /*5250*/  LDL.LU R5, [R1+0x40] ;  /* 0x0000400001057983 */ /* 0x000ea80000300800 */
[----:B------:R-:W-:Y:S01]  /*5260*/  STL [R1+0x48], R7 ;  /* 0x0000480701007387 */ /* 0x000fe20000100800 */
[----:B---3--:R-:W-:Y:S01]  /*5270*/  @!P4 IMAD.MOV R3, RZ, RZ, -R3 ;  /* 0x000000ffff03c224 */ /* 0x008fe200078e0a03 */
[----:B------:R-:W-:-:S04]  /*5280*/  ISETP.GE.AND P4, PT, R6, RZ, PT ;  /* 0x000000ff0600720c */ /* 0x000fc80003f86270 */
[----:B------:R0:W-:Y:S04]  /*5290*/  STL [R1+0x44], R3 ;  /* 0x0000440301007387 */ /* 0x0001e80000100800 */
[----:B0-----:R-:W3:Y:S01]  /*52a0*/  LDL R3, [R1+0x1e64] ;  /* 0x001e640001037983 */ /* 0x001ee20000100800 */
[----:B--2---:R-:W-:-:S03]  /*52b0*/  @!P0 IMAD.MOV R5, RZ, RZ, -R5 ;  /* 0x000000ffff058224 */ /* 0x004fc600078e0a05 */
[----:B------:R-:W2:Y:S01]  /*52c0*/  LDL.LU R6, [R1+0x3c] ;  /* 0x00003c0001067983 */ /* 0x000ea20000300800 */
[----:B------:R-:W-:-:S03]  /*52d0*/  ISETP.GE.AND P0, PT, R2, RZ, PT ;  /* 0x000000ff0200720c */ /* 0x000fc60003f06270 */
[----:B------:R-:W3:Y:S04]  /*52e0*/  LDL R7, [R1+0x1e60] ;  /* 0x001e600001077983 */ /* 0x000ee80000100800 */
[----:B------:R-:W3:Y:S04]  /*52f0*/  LDL R2, [R1+0x1e5c] ;  /* 0x001e5c0001027983 */ /* 0x000ee80000100800 */
[----:B------:R0:W-:Y:S04]  /*5300*/  STL [R1+0x40], R5 ;  /* 0x0000400501007387 */ /* 0x0001e80000100800 */
[----:B0-----:R-:W3:Y:S01]  /*5310*/  LDL.LU R5, [R1+0x38] ;  /* 0x0000380001057983 */ /* 0x001ee20000300800 */
[----:B--2---:R-:W-:Y:S01]  /*5320*/  @!P1 IMAD.MOV R6, RZ, RZ, -R6 ;  /* 0x000000ffff069224 */ /* 0x004fe200078e0a06 */
[----:B------:R-:W-:-:S04]  /*5330*/  ISETP.GE.AND P1, PT, R0, RZ, PT ;  /* 0x000000ff0000720c */ /* 0x000fc80003f26270 */
[----:B------:R0:W-:Y:S04]  /*5340*/  STL [R1+0x3c], R6 ;  /* 0x00003c0601007387 */ /* 0x0001e80000100800 */
[----:B0-----:R-:W2:Y:S04]  /*5350*/  LDL R6, [R1+0x1e58] ;  /* 0x001e580001067983 */ /* 0x001ea80000100800 */
[----:B------:R-:W2:Y:S01]  /*5360*/  LDL.LU R0, [R1+0x34] ;  /* 0x0000340001007983 */ /* 0x000ea20000300800 */
[----:B---3--:R-:W-:-:S05]  /*5370*/  @!P5 IMAD.MOV R5, RZ, RZ, -R5 ;  /* 0x000000ffff05d224 */ /* 0x008fca00078e0a05 */
[----:B------:R0:W-:Y:S04]  /*5380*/  STL [R1+0x38], R5 ;  /* 0x0000380501007387 */ /* 0x0001e80000100800 */
[----:B0-----:R-:W3:Y:S04]  /*5390*/  LDL R5, [R1+0x1e54] ;  /* 0x001e540001057983 */ /* 0x001ee80000100800 */
[----:B------:R-:W3:Y:S01]  /*53a0*/  LDL.LU R29, [R1+0x30] ;  /* 0x00003000011d7983 */ /* 0x000ee20000300800 */
[----:B------:R-:W-:-:S03]  /*53b0*/  ISETP.GE.AND P5, PT, R4, RZ, PT ;  /* 0x000000ff0400720c */ /* 0x000fc60003fa6270 */
[----:B------:R-:W4:Y:S01]  /*53c0*/  LDL R4, [R1+0x1e50] ;  /* 0x001e500001047983 */ /* 0x000f220000100800 */
[----:B--2---:R-:W-:Y:S01]  /*53d0*/  @!P2 IMAD.MOV R0, RZ, RZ, -R0 ;  /* 0x000000ffff00a224 */ /* 0x004fe200078e0a00 */
[----:B------:R-:W-:-:S04]  /*53e0*/  ISETP.GE.AND P2, PT, R22, RZ, PT ;  /* 0x000000ff1600720c */ /* 0x000fc80003f46270 */
[----:B------:R0:W-:Y:S04]  /*53f0*/  STL [R1+0x34], R0 ;  /* 0x0000340001007387 */ /* 0x0001e80000100800 */
[----:B0-----:R-:W2:Y:S04]  /*5400*/  LDL.LU R0, [R1+0x2c] ;  /* 0x00002c0001007983 */ /* 0x001ea80000300800 */
[----:B------:R-:W2:Y:S01]  /*5410*/  LDL R22, [R1+0x1e4c] ;  /* 0x001e4c0001167983 */ /* 0x000ea20000100800 */
[----:B---3--:R-:W-:Y:S01]  /*5420*/  @!P3 IMAD.MOV R29, RZ, RZ, -R29 ;  /* 0x000000ffff1db224 */ /* 0x008fe200078e0a1d */
[----:B----4-:R-:W-:-:S02]  /*5430*/  ISETP.GE.AND P3, PT, R28, RZ, PT ;  /* 0x000000ff1c00720c */ /* 0x010fc40003f66270 */
[----:B------:R-:W3:Y:S04]  /*5440*/  LDL R28, [R1+0x1e48] ;  /* 0x001e4800011c7983 */ /* 0x000ee80000100800 */
[----:B------:R0:W-:Y:S04]  /*5450*/  STL [R1+0x30], R29 ;  /* 0x0000301d01007387 */ /* 0x0001e80000100800 */
[----:B0-----:R-:W4:Y:S01]  /*5460*/  LDL.LU R29, [R1+0x28] ;  /* 0x00002800011d7983 */ /* 0x001f220000300800 */
[----:B--2---:R-:W-:Y:S01]  /*5470*/  @!P4 IMAD.MOV R0, RZ, RZ, -R0 ;  /* 0x000000ffff00c224 */ /* 0x004fe200078e0a00 */
[----:B------:R-:W-:-:S04]  /*5480*/  ISETP.GE.AND P4, PT, R8, RZ, PT ;  /* 0x000000ff0800720c */ /* 0x000fc80003f86270 */
[----:B------:R0:W-:Y:S04]  /*5490*/  STL [R1+0x2c], R0 ;  /* 0x00002c0001007387 */ /* 0x0001e80000100800 */
[----:B0-----:R-:W2:Y:S04]  /*54a0*/  LDL R0, [R1+0x1e44] ;  /* 0x001e440001007983 */ /* 0x001ea80000100800 */
[----:B------:R-:W2:Y:S01]  /*54b0*/  LDL.LU R8, [R1+0x24] ;  /* 0x0000240001087983 */ /* 0x000ea20000300800 */
[----:B----4-:R-:W-:Y:S01]  /*54c0*/  @!P0 IMAD.MOV R29, RZ, RZ, -R29 ;  /* 0x000000ffff1d8224 */ /* 0x010fe200078e0a1d */
[----:B------:R-:W-:-:S04]  /*54d0*/  ISETP.GE.AND P0, PT, R3, RZ, PT ;  /* 0x000000ff0300720c */ /* 0x000fc80003f06270 */
[----:B------:R0:W-:Y:S04]  /*54e0*/  STL [R1+0x28], R29 ;  /* 0x0000281d01007387 */ /* 0x0001e80000100800 */
[----:B0-----:R-:W4:Y:S04]  /*54f0*/  LDL R29, [R1+0x1e40] ;  /* 0x001e4000011d7983 */ /* 0x001f280000100800 */
[----:B------:R-:W3:Y:S01]  /*5500*/  LDL.LU R3, [R1+0x20] ;  /* 0x0000200001037983 */ /* 0x000ee20000300800 */
[----:B--2---:R-:W-:Y:S01]  /*5510*/  @!P1 IMAD.MOV R8, RZ, RZ, -R8 ;  /* 0x000000ffff089224 */ /* 0x004fe200078e0a08 */
[----:B------:R-:W-:-:S04]  /*5520*/  ISETP.GE.AND P1, PT, R7, RZ, PT ;  /* 0x000000ff0700720c */ /* 0x000fc80003f26270 */
[----:B------:R0:W-:Y:S04]  /*5530*/  STL [R1+0x24], R8 ;  /* 0x0000240801007387 */ /* 0x0001e80000100800 */
[----:B0-----:R-:W2:Y:S04]  /*5540*/  LDL.LU R8, [R1+0x1ff8] ;  /* 0x001ff80001087983 */ /* 0x001ea80000300800 */
[----:B------:R-:W2:Y:S01]  /*5550*/  LDL.LU R7, [R1+0x1c] ;  /* 0x00001c0001077983 */ /* 0x000ea20000300800 */
[----:B---3--:R-:W-:-:S05]  /*5560*/  @!P5 IMAD.MOV R3, RZ, RZ, -R3 ;  /* 0x000000ffff03d224 */ /* 0x008fca00078e0a03 */
[----:B------:R0:W-:Y:S04]  /*5570*/  STL [R1+0x20], R3 ;  /* 0x0000200301007387 */ /* 0x0001e80000100800 */
[----:B0-----:R-:W3:Y:S01]  /*5580*/  LDL.LU R3, [R1+0x18] ;  /* 0x0000180001037983 */ /* 0x001ee20000300800 */
[----:B------:R-:W-:-:S03]  /*5590*/  ISETP.GE.AND P5, PT, R2, RZ, PT ;  /* 0x000000ff0200720c */ /* 0x000fc60003fa6270 */
[----:B------:R-:W4:Y:S01]  /*55a0*/  LDL R2, [R1+0x1e38] ;  /* 0x001e380001027983 */ /* 0x000f220000100800 */
[----:B--2---:R-:W-:Y:S01]  /*55b0*/  @!P2 IMAD.MOV R7, RZ, RZ, -R7 ;  /* 0x000000ffff07a224 */ /* 0x004fe200078e0a07 */
[----:B------:R-:W-:-:S04]  /*55c0*/  ISETP.GE.AND P2, PT, R6, RZ, PT ;  /* 0x000000ff0600720c */ /* 0x000fc80003f46270 */
[----:B------:R0:W-:Y:S04]  /*55d0*/  STL [R1+0x1c], R7 ;  /* 0x00001c0701007387 */ /* 0x0001e80000100800 */
[----:B0-----:R-:W2:Y:S04]  /*55e0*/  LDL.LU R7, [R1+0x1ff4] ;  /* 0x001ff40001077983 */ /* 0x001ea80000300800 */
[----:B------:R-:W2:Y:S01]  /*55f0*/  LDL.LU R6, [R1+0x14] ;  /* 0x0000140001067983 */ /* 0x000ea20000300800 */
[----:B---3--:R-:W-:Y:S01]  /*5600*/  @!P3 IMAD.MOV R3, RZ, RZ, -R3 ;  /* 0x000000ffff03b224 */ /* 0x008fe200078e0a03 */
[----:B------:R-:W-:-:S04]  /*5610*/  ISETP.GE.AND P3, PT, R5, RZ, PT ;  /* 0x000000ff0500720c */ /* 0x000fc80003f66270 */
[----:B------:R0:W-:Y:S04]  /*5620*/  STL [R1+0x18], R3 ;  /* 0x0000180301007387 */ /* 0x0001e80000100800 */
[----:B0-----:R-:W3:Y:S04]  /*5630*/  LDL R3, [R1+0x1e34] ;  /* 0x001e340001037983 */ /* 0x001ee80000100800 */
[----:B------:R-:W3:Y:S01]  /*5640*/  LDL.LU R5, [R1+0x10] ;  /* 0x0000100001057983 */ /* 0x000ee20000300800 */
        /* <DEDUP_REMOVED lines=8> */
[----:B0-----:R-:W3:Y:S04]  /*56d0*/  LDL.LU R5, [R1+0x1fec] ;  /* 0x001fec0001057983 */ /* 0x001ee80000300800 */
        /* <DEDUP_REMOVED lines=9> */
[----:B------:R-:W-:Y:S01]  /*5770*/  ISETP.GE.AND P5, PT, R0, RZ, PT ;  /* 0x000000ff0000720c */ /* 0x000fe20003fa6270 */
[----:B--2---:R-:W-:Y:S02]  /*5780*/  @!P2 IMAD.MOV R28, RZ, RZ, -R28 ;  /* 0x000000ffff1ca224 */ /* 0x004fe400078e0a1c */
[----:B---3--:R-:W-:Y:S02]  /*5790*/  IMAD.MOV.U32 R0, RZ, RZ, R22 ;  /* 0x000000ffff007224 */ /* 0x008fe400078e0016 */
[----:B------:R-:W2:Y:S04]  /*57a0*/  LDL R22, [R1+0x1e28] ;  /* 0x001e280001167983 */ /* 0x000ea80000100800 */
[----:B------:R0:W-:Y:S04]  /*57b0*/  STL [R1+0x4], R28 ;  /* 0x0000041c01007387 */ /* 0x0001e80000100800 */
[----:B0-----:R-:W3:Y:S01]  /*57c0*/  LDL.LU R28, [R1+0x1fe0] ;  /* 0x001fe000011c7983 */ /* 0x001ee20000300800 */
[----:B------:R-:W-:Y:S01]  /*57d0*/  @!P3 IMAD.MOV R0, RZ, RZ, -R0 ;  /* 0x000000ffff00b224 */ /* 0x000fe200078e0a00 */
[----:B----4-:R-:W-:Y:S01]  /*57e0*/  ISETP.GE.AND P2, PT, R29, RZ, PT ;  /* 0x000000ff1d00720c */ /* 0x010fe20003f46270 */
[----:B---3--:R-:W-:-:S02]  /*57f0*/  IMAD.MOV.U32 R29, RZ, RZ, R28 ;  /* 0x000000ffff1d7224 */ /* 0x008fc400078e001c */
[----:B------:R-:W3:Y:S04]  /*5800*/  LDL R28, [R1+0x1e3c] ;  /* 0x001e3c00011c7983 */ /* 0x000ee80000100800 */
[----:B------:R0:W-:Y:S04]  /*5810*/  STL [R1], R0 ;  /* 0x0000000001007387 */ /* 0x0001e80000100800 */
[----:B0-----:R-:W4:Y:S01]  /*5820*/  LDL.LU R0, [R1+0x1fdc] ;  /* 0x001fdc0001007983 */ /* 0x001f220000300800 */
[----:B------:R-:W-:Y:S01]  /*5830*/  @!P4 IMAD.MOV R29, RZ, RZ, -R29 ;  /* 0x000000ffff1dc224 */ /* 0x000fe200078e0a1d */
[----:B------:R-:W-:-:S02]  /*5840*/  ISETP.GE.AND P4, PT, R2, RZ, PT ;  /* 0x000000ff0200720c */ /* 0x000fc40003f86270 */
[----:B---3--:R-:W-:Y:S01]  /*5850*/  ISETP.GE.AND P3, PT, R28, RZ, PT ;  /* 0x000000ff1c00720c */ /* 0x008fe20003f66270 */
[----:B----4-:R-:W-:Y:S02]  /*5860*/  IMAD.MOV.U32 R28, RZ, RZ, R0 ;  /* 0x000000ffff1c7224 */ /* 0x010fe400078e0000 */
[----:B------:R-:W3:Y:S02]  /*5870*/  LDL R0, [R1+0x1e24] ;  /* 0x001e240001007983 */ /* 0x000ee40000100800 */
[----:B------:R-:W-:Y:S02]  /*5880*/  @!P0 IMAD.MOV R28, RZ, RZ, -R28 ;  /* 0x000000ffff1c8224 */ /* 0x000fe400078e0a1c */
[----:B------:R0:W-:Y:S01]  /*5890*/  STL [R1+0x1f50], R29 ;  /* 0x001f501d01007387 */ /* 0x0001e20000100800 */
[----:B------:R-:W-:-:S03]  /*58a0*/  ISETP.GE.AND P0, PT, R3, RZ, PT ;  /* 0x000000ff0300720c */ /* 0x000fc60003f06270 */
[----:B0-----:R-:W4:Y:S04]  /*58b0*/  LDL R29, [R1+0x1e2c] ;  /* 0x001e2c00011d7983 */ /* 0x001f280000100800 */
[----:B------:R-:W2:Y:S04]  /*58c0*/  LDL.LU R2, [R1+0x1fd8] ;  /* 0x001fd80001027983 */ /* 0x000ea80000300800 */
[----:B------:R0:W-:Y:S04]  /*58d0*/  STL [R1+0x1f54], R28 ;  /* 0x001f541c01007387 */ /* 0x0001e80000100800 */
[----:B0-----:R-:W3:Y:S04]  /*58e0*/  LDL R28, [R1+0x1e30] ;  /* 0x001e3000011c7983 */ /* 0x001ee80000100800 */
[----:B------:R-:W4:Y:S01]  /*58f0*/  LDL.LU R3, [R1+0x1fd4] ;  /* 0x001fd40001037983 */ /* 0x000f220000300800 */
[----:B------:R-:W-:-:S02]  /*5900*/  @!P2 IMAD.MOV R4, RZ, RZ, -R4 ;  /* 0x000000ffff04a224 */ /* 0x000fc400078e0a04 */
[----:B------:R-:W-:Y:S02]  /*5910*/  @!P3 IMAD.MOV R5, RZ, RZ, -R5 ;  /* 0x000000ffff05b224 */ /* 0x000fe400078e0a05 */
[----:B--2---:R-:W-:-:S05]  /*5920*/  @!P1 IMAD.MOV R2, RZ, RZ, -R2 ;  /* 0x000000ffff029224 */ /* 0x004fca00078e0a02 */
[----:B------:R0:W-:Y:S01]  /*5930*/  STL [R1+0x1f58], R2 ;  /* 0x001f580201007387 */ /* 0x0001e20000100800 */
[----:B---3--:R-:W-:-:S03]  /*5940*/  ISETP.GE.AND P1, PT, R28, RZ, PT ;  /* 0x000000ff1c00720c */ /* 0x008fc60003f26270 */
[----:B0-----:R-:W2:Y:S01]  /*5950*/  LDL R2, [R1+0x1e18] ;  /* 0x001e180001027983 */ /* 0x001ea20000100800 */
[----:B----4-:R-:W-:-:S03]  /*5960*/  @!P5 IMAD.MOV R3, RZ, RZ, -R3 ;  /* 0x000000ffff03d224 */ /* 0x010fc600078e0a03 */
[----:B------:R-:W3:Y:S01]  /*5970*/  LDL R28, [R1+0x1e14] ;  /* 0x001e1400011c7983 */ /* 0x000ee20000100800 */
[----:B------:R-:W-:-:S03]  /*5980*/  ISETP.GE.AND P5, PT, R29, RZ, PT ;  /* 0x000000ff1d00720c */ /* 0x000fc60003fa6270 */
[----:B------:R0:W-:Y:S04]  /*5990*/  STL [R1+0x1f5c], R3 ;  /* 0x001f5c0301007387 */ /* 0x0001e80000100800 */
[----:B------:R-:W4:Y:S04]  /*59a0*/  LDL R29, [R1+0x1e10] ;  /* 0x001e1000011d7983 */ /* 0x000f280000100800 */
[----:B0-----:R-:W3:Y:S04]  /*59b0*/  LDL R3, [R1+0x1e1c] ;  /* 0x001e1c0001037983 */ /* 0x001ee80000100800 */
[----:B------:R0:W-:Y:S04]  /*59c0*/  STL [R1+0x1f60], R4 ;  /* 0x001f600401007387 */ /* 0x0001e80000100800 */
[----:B0-----:R-:W3:Y:S01]  /*59d0*/  LDL R4, [R1+0x1e20] ;  /* 0x001e200001047983 */ /* 0x001ee20000100800 */
[----:B------:R-:W-:-:S02]  /*59e0*/  ISETP.GE.AND P2, PT, R22, RZ, PT ;  /* 0x000000ff1600720c */ /* 0x000fc40003f46270 */
[----:B------:R-:W-:Y:S01]  /*59f0*/  ISETP.GE.AND P3, PT, R0, RZ, PT ;  /* 0x000000ff0000720c */ /* 0x000fe20003f66270 */
[----:B------:R-:W4:Y:S04]  /*5a00*/  LDL.LU R22, [R1+0x1fd0] ;  /* 0x001fd00001167983 */ /* 0x000f280000300800 */
[----:B------:R0:W-:Y:S04]  /*5a10*/  STL [R1+0x1f64], R5 ;  /* 0x001f640501007387 */ /* 0x0001e80000100800 */
[----:B------:R-:W4:Y:S01]  /*5a20*/  LDL R0, [R1+0x1e0c] ;  /* 0x001e0c0001007983 */ /* 0x000f220000100800 */
[----:B------:R-:W-:-:S02]  /*5a30*/  @!P4 IMAD.MOV R6, RZ, RZ, -R6 ;  /* 0x000000ffff06c224 */ /* 0x000fc400078e0a06 */
[----:B------:R-:W-:-:S03]  /*5a40*/  @!P0 IMAD.MOV R7, RZ, RZ, -R7 ;  /* 0x000000ffff078224 */ /* 0x000fc600078e0a07 */
[----:B------:R1:W-:Y:S04]  /*5a50*/  STL [R1+0x1f68], R6 ;  /* 0x001f680601007387 */ /* 0x0003e80000100800 */
[----:B0-----:R-:W4:Y:S04]  /*5a60*/  LDL R5, [R1+0x1e04] ;  /* 0x001e040001057983 */ /* 0x001f280000100800 */
[----:B-1----:R-:W4:Y:S04]  /*5a70*/  LDL R6, [R1+0x1e08] ;  /* 0x001e080001067983 */ /* 0x002f280000100800 */
[----:B------:R-:W-:Y:S01]  /*5a80*/  STL [R1+0x1f6c], R7 ;  /* 0x001f6c0701007387 */ /* 0x000fe20000100800 */
[----:B------:R-:W-:-:S02]  /*5a90*/  @!P1 IMAD.MOV R8, RZ, RZ, -R8 ;  /* 0x000000ffff089224 */ /* 0x000fc400078e0a08 */
[----:B------:R-:W-:Y:S01]  /*5aa0*/  @!P5 IMAD.MOV R9, RZ, RZ, -R9 ;  /* 0x000000ffff09d224 */ /* 0x000fe200078e0a09 */
[----:B--2---:R-:W-:Y:S02]  /*5ab0*/  ISETP.GE.AND P1, PT, R2, RZ, PT ;  /* 0x000000ff0200720c */ /* 0x004fe40003f26270 */
[----:B---3--:R-:W-:Y:S02]  /*5ac0*/  ISETP.GE.AND P4, PT, R4, RZ, PT ;  /* 0x000000ff0400720c */ /* 0x008fe40003f86270 */
[----:B------:R-:W2:Y:S01]  /*5ad0*/  LDL R4, [R1+0x1e00] ;  /* 0x001e000001047983 */ /* 0x000ea20000100800 */
[----:B------:R-:W-:-:S03]  /*5ae0*/  ISETP.GE.AND P0, PT, R3, RZ, PT ;  /* 0x000000ff0300720c */ /* 0x000fc60003f06270 */
[----:B------:R-:W-:Y:S04]  /*5af0*/  STL [R1+0x1f70], R8 ;  /* 0x001f700801007387 */ /* 0x000fe80000100800 */
[----:B------:R-:W3:Y:S04]  /*5b00*/  LDL R3, [R1+0x1dfc] ;  /* 0x001dfc0001037983 */ /* 0x000ee80000100800 */
[----:B------:R-:W-:Y:S04]  /*5b10*/  STL [R1+0x1f74], R9 ;  /* 0x001f740901007387 */ /* 0x000fe80000100800 */
[----:B------:R-:W3:Y:S01]  /*5b20*/  LDL R2, [R1+0x1df8] ;  /* 0x001df80001027983 */ /* 0x000ee20000100800 */
[----:B------:R-:W-:-:S02]  /*5b30*/  @!P2 IMAD.MOV R10, RZ, RZ, -R10 ;  /* 0x000000ffff0aa224 */ /* 0x000fc400078e0a0a */
[----:B------:R-:W-:Y:S01]  /*5b40*/  @!P3 IMAD.MOV R11, RZ, RZ, -R11 ;  /* 0x000000ffff0bb224 */ /* 0x000fe200078e0a0b */
[----:B------:R-:W-:Y:S02]  /*5b50*/  ISETP.GE.AND P5, PT, R28, RZ, PT ;  /* 0x000000ff1c00720c */ /* 0x000fe40003fa6270 */
[----:B------:R-:W-:Y:S01]  /*5b60*/  STL [R1+0x1f78], R10 ;  /* 0x001f780a01007387 */ /* 0x000fe20000100800 */
[----:B----4-:R-:W-:Y:S02]  /*5b70*/  ISETP.GE.AND P2, PT, R29, RZ, PT ;  /* 0x000000ff1d00720c */ /* 0x010fe40003f46270 */
[----:B------:R-:W-:Y:S01]  /*5b80*/  ISETP.GE.AND P3, PT, R0, RZ, PT ;  /* 0x000000ff0000720c */ /* 0x000fe20003f66270 */
[----:B------:R-:W4:Y:S04]  /*5b90*/  LDL R28, [R1+0x1df4] ;  /* 0x001df400011c7983 */ /* 0x000f280000100800 */
[----:B------:R-:W4:Y:S04]  /*5ba0*/  LDL R29, [R1+0x1df0] ;  /* 0x001df000011d7983 */ /* 0x000f280000100800 */
[----:B------:R-:W-:Y:S04]  /*5bb0*/  STL [R1+0x1f7c], R11 ;  /* 0x001f7c0b01007387 */ /* 0x000fe80000100800 */
[----:B------:R-:W4:Y:S01]  /*5bc0*/  LDL R0, [R1+0x1de8] ;  /* 0x001de80001007983 */ /* 0x000f220000100800 */
[----:B------:R-:W-:Y:S01]  /*5bd0*/  @!P4 IMAD.MOV R12, RZ, RZ, -R12 ;  /* 0x000000ffff0cc224 */ /* 0x000fe200078e0a0c */
[----:B------:R-:W-:Y:S01]  /*5be0*/  ISETP.GE.AND P4, PT, R6, RZ, PT ;  /* 0x000000ff0600720c */ /* 0x000fe20003f86270 */
[----:B------:R-:W-:Y:S01]  /*5bf0*/  @!P0 IMAD.MOV R13, RZ, RZ, -R13 ;  /* 0x000000ffff0d8224 */ /* 0x000fe200078e0a0d */
[----:B------:R-:W-:Y:S01]  /*5c00*/  ISETP.GE.AND P0, PT, R5, RZ, PT ;  /* 0x000000ff0500720c */ /* 0x000fe20003f06270 */
[----:B------:R-:W-:Y:S01]  /*5c10*/  @!P1 IMAD.MOV R14, RZ, RZ, -R14 ;  /* 0x000000ffff0e9224 */ /* 0x000fe200078e0a0e */
[----:B------:R-:W-:Y:S04]  /*5c20*/  STL [R1+0x1f80], R12 ;  /* 0x001f800c01007387 */ /* 0x000fe80000100800 */
[----:B------:R-:W-:Y:S01]  /*5c30*/  STL [R1+0x1f84], R13 ;  /* 0x001f840d01007387 */ /* 0x000fe20000100800 */
[----:B------:R-:W-:-:S03]  /*5c40*/  @!P5 IMAD.MOV R15, RZ, RZ, -R15 ;  /* 0x000000ffff0fd224 */ /* 0x000fc600078e0a0f */
[----:B------:R-:W-:Y:S01]  /*5c50*/  STL [R1+0x1f88], R14 ;  /* 0x001f880e01007387 */ /* 0x000fe20000100800 */
[----:B------:R-:W-:-:S03]  /*5c60*/  @!P2 IMAD.MOV R16, RZ, RZ, -R16 ;  /* 0x000000ffff10a224 */ /* 0x000fc600078e0a10 */
[----:B------:R-:W4:Y:S01]  /*5c70*/  LDL R5, [R1+0xbd0] ;  /* 0x000bd00001057983 */ /* 0x000f220000100800 */
[----:B------:R-:W-:Y:S02]  /*5c80*/  @!P3 IMAD.MOV R17, RZ, RZ, -R17 ;  /* 0x000000ffff11b224 */ /* 0x000fe400078e0a11 */
[----:B------:R-:W-:Y:S01]  /*5c90*/  @!P4 IMAD.MOV R18, RZ, RZ, -R18 ;  /* 0x000000ffff12c224 */ /* 0x000fe200078e0a12 */
[----:B------:R-:W-:Y:S01]  /*5ca0*/  STL [R1+0x1f8c], R15 ;  /* 0x001f8c0f01007387 */ /* 0x000fe20000100800 */
[----:B------:R-:W-:-:S03]  /*5cb0*/  @!P0 IMAD.MOV R19, RZ, RZ, -R19 ;  /* 0x000000ffff138224 */ /* 0x000fc600078e0a13 */
[----:B------:R-:W-:Y:S04]  /*5cc0*/  STL [R1+0x1f90], R16 ;  /* 0x001f901001007387 */ /* 0x000fe80000100800 */
[----:B------:R-:W-:Y:S04]  /*5cd0*/  STL [R1+0x1f94], R17 ;  /* 0x001f941101007387 */ /* 0x000fe80000100800 */
[----:B------:R-:W-:Y:S04]  /*5ce0*/  STL [R1+0x1f98], R18 ;  /* 0x001f981201007387 */ /* 0x000fe80000100800 */
[----:B------:R-:W-:Y:S01]  /*5cf0*/  STL [R1+0x1f9c], R19 ;  /* 0x001f9c1301007387 */ /* 0x000fe20000100800 */
[----:B--2---:R-:W-:-:S13]  /*5d00*/  ISETP.GE.AND P1, PT, R4, RZ, PT ;  /* 0x000000ff0400720c */ /* 0x004fda0003f26270 */
[----:B------:R-:W-:Y:S01]  /*5d10*/  @!P1 IMAD.MOV R20, RZ, RZ, -R20 ;  /* 0x000000ffff149224 */ /* 0x000fe200078e0a14 */
[----:B------:R-:W-:Y:S02]  /*5d20*/  ISETP.GE.AND P1, PT, R22, RZ, PT ;  /* 0x000000ff1600720c */ /* 0x000fe40003f26270 */
[----:B---3--:R-:W-:Y:S02]  /*5d30*/  ISETP.GE.AND P5, PT, R3, RZ, PT ;  /* 0x000000ff0300720c */ /* 0x008fe40003fa6270 */
[----:B------:R-:W-:Y:S01]  /*5d40*/  STL [R1+0x1fa0], R20 ;  /* 0x001fa01401007387 */ /* 0x000fe20000100800 */
[----:B------:R-:W-:-:S03]  /*5d50*/  ISETP.GE.AND P2, PT, R2, RZ, PT ;  /* 0x000000ff0200720c */ /* 0x000fc60003f46270 */
[----:B------:R-:W2:Y:S04]  /*5d60*/  LDL.LU R22, [R1+0x1fcc] ;  /* 0x001fcc0001167983 */ /* 0x000ea80000300800 */
[----:B------:R-:W3:Y:S04]  /*5d70*/  LDL.LU R4, [R1+0x8c] ;  /* 0x00008c0001047983 */ /* 0x000ee80000300800 */
[----:B------:R-:W3:Y:S04]  /*5d80*/  LDL.LU R3, [R1+0x88] ;  /* 0x0000880001037983 */ /* 0x000ee80000300800 */
[----:B------:R-:W3:Y:S01]  /*5d90*/  LDL.LU R2, [R1+0x84] ;  /* 0x0000840001027983 */ /* 0x000ee20000300800 */
[----:B----4-:R-:W-:-:S03]  /*5da0*/  ISETP.GE.AND P0, PT, R0, RZ, PT ;  /* 0x000000ff0000720c */ /* 0x010fc60003f06270 */
[----:B------:R-:W0:Y:S01]  /*5db0*/  S2R R0, SR_TID.X ;  /* 0x0000000000007919 */ /* 0x000e220000002100 */
[----:B------:R-:W-:Y:S02]  /*5dc0*/  ISETP.GE.AND P3, PT, R28, RZ, PT ;  /* 0x000000ff1c00720c */ /* 0x000fe40003f66270 */
[----:B------:R-:W-:Y:S01]  /*5dd0*/  ISETP.GE.AND P4, PT, R29, RZ, PT ;  /* 0x000000ff1d00720c */ /* 0x000fe20003f86270 */
[----:B------:R-:W-:Y:S01]  /*5de0*/  @!P5 IMAD.MOV R21, RZ, RZ, -R21 ;  /* 0x000000ffff15d224 */ /* 0x000fe200078e0a15 */
[----:B------:R-:W4:Y:S01]  /*5df0*/  LDL.LU R28, [R1+0x80] ;  /* 0x00008000011c7983 */ /* 0x000f220000300800 */
[----:B------:R-:W-:-:S03]  /*5e00*/  @!P2 IMAD.MOV R23, RZ, RZ, -R23 ;  /* 0x000000ffff17a224 */ /* 0x000fc600078e0a17 */
[----:B------:R-:W4:Y:S01]  /*5e10*/  LDL.LU R29, [R1+0x7c] ;  /* 0x00007c00011d7983 */ /* 0x000f220000300800 */
[----:B------:R-:W-:Y:S02]  /*5e20*/  ISETP.GE.AND P5, PT, R5, RZ, PT ;  /* 0x000000ff0500720c */ /* 0x000fe40003fa6270 */
[----:B0-----:R-:W-:-:S05]  /*5e30*/  LOP3.LUT R0, R0, 0x7f, RZ, 0xc0, !PT ;  /* 0x0000007f00007812 */ /* 0x001fca00078ec0ff */
[----:B------:R-:W-:Y:S01]  /*5e40*/  IMAD R0, R0, c[0x0][0x18c], RZ ;  /* 0x0000630000007a24 */ /* 0x000fe200078e02ff */
[----:B------:R-:W-:Y:S04]  /*5e50*/  STL [R1+0x1fa4], R21 ;  /* 0x001fa41501007387 */ /* 0x000fe80000100800 */
[----:B------:R-:W-:Y:S01]  /*5e60*/  LEA R0, P6, R0, c[0x0][0x168], 0x1 ;  /* 0x00005a0000007a11 */ /* 0x000fe200078c08ff */
[----:B------:R-:W-:Y:S01]  /*5e70*/  STL [R1+0x1fa8], R23 ;  /* 0x001fa81701007387 */ /* 0x000fe20000100800 */
[----:B------:R-:W-:Y:S01]  /*5e80*/  @!P3 IMAD.MOV R24, RZ, RZ, -R24 ;  /* 0x000000ffff18b224 */ /* 0x000fe200078e0a18 */
[----:B------:R-:W-:Y:S01]  /*5e90*/  ISETP.NE.AND P2, PT, RZ, c[0x0][0x17c], PT ;  /* 0x00005f00ff007a0c */ /* 0x000fe20003f45270 */
[----:B------:R-:W-:Y:S01]  /*5ea0*/  @!P4 IMAD.MOV R25, RZ, RZ, -R25 ;  /* 0x000000ffff19c224 */ /* 0x000fe200078e0a19 */
[----:B------:R0:W-:Y:S01]  /*5eb0*/  STL [R1+0x1f40], R0 ;  /* 0x001f400001007387 */ /* 0x0001e20000100800 */
[----:B------:R-:W-:-:S02]  /*5ec0*/  @!P0 IMAD.MOV R26, RZ, RZ, -R26 ;  /* 0x000000ffff1a8224 */ /* 0x000fc400078e0a1a */
[----:B------:R-:W-:Y:S01]  /*5ed0*/  @!P1 IMAD.MOV R27, RZ, RZ, -R27 ;  /* 0x000000ffff1b9224 */ /* 0x000fe200078e0a1b */
[----:B------:R-:W-:Y:S01]  /*5ee0*/  STL [R1+0x1fac], R24 ;  /* 0x001fac1801007387 */ /* 0x000fe20000100800 */
[----:B0-----:R-:W-:-:S03]  /*5ef0*/  LOP3.LUT R0, RZ, c[0x0][0x17c], RZ, 0x33, !PT ;  /* 0x00005f00ff007a12 */ /* 0x001fc600078e33ff */
[----:B------:R-:W-:Y:S04]  /*5f00*/  STL [R1+0x1fb0], R25 ;  /* 0x001fb01901007387 */ /* 0x000fe80000100800 */
[----:B------:R-:W-:Y:S04]  /*5f10*/  STL [R1+0x1fb4], R26 ;  /* 0x001fb41a01007387 */ /* 0x000fe80000100800 */
[----:B------:R-:W-:Y:S01]  /*5f20*/  STL [R1+0x1fb8], R27 ;  /* 0x001fb81b01007387 */ /* 0x000fe20000100800 */
[----:B--2---:R-:W-:Y:S01]  /*5f30*/  @!P5 IMAD.MOV R22, RZ, RZ, -R22 ;  /* 0x000000ffff16d224 */ /* 0x004fe200078e0a16 */
[----:B---3--:R-:W-:-:S04]  /*5f40*/  SEL R6, R0, R4, !P2 ;  /* 0x0000000400067207 */ /* 0x008fc80005000000 */
[----:B------:R0:W-:Y:S01]  /*5f50*/  STL [R1+0x1fbc], R22 ;  /* 0x001fbc1601007387 */ /* 0x0001e20000100800 */
[----:B------:R-:W-:-:S03]  /*5f60*/  SEL R5, R0, R3, !P2 ;  /* 0x0000000300057207 */ /* 0x000fc60005000000 */
[----:B------:R-:W-:Y:S01]  /*5f70*/  STL [R1+0xd0], R6 ;  /* 0x0000d00601007387 */ /* 0x000fe20000100800 */
[----:B------:R-:W-:-:S03]  /*5f80*/  SEL R4, R0, R2, !P2 ;  /* 0x0000000200047207 */ /* 0x000fc60005000000 */
[----:B------:R-:W-:Y:S04]  /*5f90*/  STL [R1+0xcc], R5 ;  /* 0x0000cc0501007387 */ /* 0x000fe80000100800 */
[----:B------:R-:W-:Y:S04]  /*5fa0*/  STL [R1+0xc8], R4 ;  /* 0x0000c80401007387 */ /* 0x000fe80000100800 */
[----:B0-----:R-:W2:Y:S01]  /*5fb0*/  LDL.LU R22, [R1+0x6c] ;  /* 0x00006c0001167983 */ /* 0x001ea20000300800 */
[C---:B----4-:R-:W-:Y:S02]  /*5fc0*/  SEL R3, R0.reuse, R28, !P2 ;  /* 0x0000001c00037207 */ /* 0x050fe40005000000 */
[----:B------:R-:W-:-:S03]  /*5fd0*/  SEL R2, R0, R29, !P2 ;  /* 0x0000001d00027207 */ /* 0x000fc60005000000 */
[----:B------:R-:W-:Y:S04]  /*5fe0*/  STL [R1+0xc4], R3 ;  /* 0x0000c40301007387 */ /* 0x000fe80000100800 */
[----:B--2---:R0:W-:Y:S04]  /*5ff0*/  STL [R1+0x1fc0], R22 ;  /* 0x001fc01601007387 */ /* 0x0041e80000100800 */
[----:B------:R-:W-:Y:S04]  /*6000*/  STL [R1+0xc0], R2 ;  /* 0x0000c00201007387 */ /* 0x000fe80000100800 */
[----:B0-----:R-:W2:Y:S04]  /*6010*/  LDL.LU R22, [R1+0x70] ;  /* 0x0000700001167983 */ /* 0x001ea80000300800 */
[----:B--2---:R0:W-:Y:S04]  /*6020*/  STL [R1+0x1fc4], R22 ;  /* 0x001fc41601007387 */ /* 0x0041e80000100800 */
[----:B0-----:R-:W2:Y:S04]  /*6030*/  LDL.LU R22, [R1+0x74] ;  /* 0x0000740001167983 */ /* 0x001ea80000300800 */
[----:B--2---:R0:W-:Y:S04]  /*6040*/  STL [R1+0x1fc8], R22 ;  /* 0x001fc81601007387 */ /* 0x0041e80000100800 */
[----:B0-----:R-:W2:Y:S04]  /*6050*/  LDL.LU R22, [R1+0x78] ;  /* 0x0000780001167983 */ /* 0x001ea80000300800 */
[----:B------:R-:W3:Y:S04]  /*6060*/  LDL.LU R27, [R1+0x68] ;  /* 0x00006800011b7983 */ /* 0x000ee80000300800 */
[----:B------:R-:W4:Y:S04]  /*6070*/  LDL.LU R26, [R1+0x64] ;  /* 0x00006400011a7983 */ /* 0x000f280000300800 */
[----:B------:R-:W3:Y:S04]  /*6080*/  LDL.LU R25, [R1+0x60] ;  /* 0x0000600001197983 */ /* 0x000ee80000300800 */
        /* <DEDUP_REMOVED lines=23> */
[----:B------:R-:W3:Y:S01]  /*6200*/  LDL.LU R29, [R1] ;  /* 0x00000000011d7983 */ /* 0x000ee20000300800 */
[----:B--2---:R-:W-:-:S05]  /*6210*/  SEL R22, R0, R22, !P2 ;  /* 0x0000001600167207 */ /* 0x004fca0005000000 */
[----:B------:R0:W-:Y:S04]  /*6220*/  STL [R1+0xb8], R22 ;  /* 0x0000b81601007387 */ /* 0x0001e80000100800 */
[----:B0-----:R-:W2:Y:S02]  /*6230*/  LDL.LU R22, [R1+0x1fc8] ;  /* 0x001fc80001167983 */ /* 0x001ea40000300800 */
[----:B--2---:R-:W-:-:S05]  /*6240*/  SEL R22, R0, R22, !P2 ;  /* 0x0000001600167207 */ /* 0x004fca0005000000 */
[----:B------:R0:W-:Y:S04]  /*6250*/  STL [R1+0xb4], R22 ;  /* 0x0000b41601007387 */ /* 0x0001e80000100800 */
[----:B0-----:R-:W2:Y:S02]  /*6260*/  LDL.LU R22, [R1+0x1fc4] ;  /* 0x001fc40001167983 */ /* 0x001ea40000300800 */
[----:B--2---:R-:W-:-:S05]  /*6270*/  SEL R22, R0, R22, !P2 ;  /* 0x0000001600167207 */ /* 0x004fca0005000000 */
[----:B------:R0:W-:Y:S04]  /*6280*/  STL [R1+0xb0], R22 ;  /* 0x0000b01601007387 */ /* 0x0001e80000100800 */
[----:B0-----:R-:W2:Y:S01]  /*6290*/  LDL.LU R22, [R1+0x1fc0] ;  /* 0x001fc00001167983 */ /* 0x001ea20000300800 */
[C---:B---3--:R-:W-:Y:S02]  /*62a0*/  SEL R27, R0.reuse, R27, !P2 ;  /* 0x0000001b001b7207 */ /* 0x048fe40005000000 */
[C---:B----4-:R-:W-:Y:S02]  /*62b0*/  SEL R26, R0.reuse, R26, !P2 ;  /* 0x0000001a001a7207 */ /* 0x050fe40005000000 */
[C---:B------:R-:W-:Y:S02]  /*62c0*/  SEL R25, R0.reuse, R25, !P2 ;  /* 0x0000001900197207 */ /* 0x040fe40005000000 */
[----:B------:R-:W-:-:S02]  /*62d0*/  SEL R24, R0, R24, !P2 ;  /* 0x0000001800187207 */ /* 0x000fc40005000000 */
[C---:B------:R-:W-:Y:S02]  /*62e0*/  SEL R23, R0.reuse, R23, !P2 ;  /* 0x0000001700177207 */ /* 0x040fe40005000000 */
[C---:B------:R-:W-:Y:S02]  /*62f0*/  SEL R21, R0.reuse, R21, !P2 ;  /* 0x0000001500157207 */ /* 0x040fe40005000000 */
[C---:B------:R-:W-:Y:S02]  /*6300*/  SEL R20, R0.reuse, R20, !P2 ;  /* 0x0000001400147207 */ /* 0x040fe40005000000 */
[C---:B------:R-:W-:Y:S02]  /*6310*/  SEL R19, R0.reuse, R19, !P2 ;  /* 0x0000001300137207 */ /* 0x040fe40005000000 */
        /* <DEDUP_REMOVED lines=19> */
[----:B--2---:R-:W-:-:S05]  /*6450*/  SEL R22, R0, R22, !P2 ;  /* 0x0000001600167207 */ /* 0x004fca0005000000 */
[----:B------:R0:W-:Y:S04]  /*6460*/  STL [R1+0xac], R22 ;  /* 0x0000ac1601007387 */ /* 0x0001e80000100800 */
[----:B0-----:R-:W2:Y:S04]  /*6470*/  LDL.LU R22, [R1+0x1fbc] ;  /* 0x001fbc0001167983 */ /* 0x001ea80000300800 */
[----:B------:R0:W-:Y:S04]  /*6480*/  STL [R1+0xa8], R27 ;  /* 0x0000a81b01007387 */ /* 0x0001e80000100800 */
[----:B0-----:R-:W3:Y:S04]  /*6490*/  LDL.LU R27, [R1+0x1fb8] ;  /* 0x001fb800011b7983 */ /* 0x001ee80000300800 */
[----:B------:R0:W-:Y:S04]  /*64a0*/  STL [R1+0xa4], R26 ;  /* 0x0000a41a01007387 */ /* 0x0001e80000100800 */
[----:B0-----:R-:W4:Y:S04]  /*64b0*/  LDL.LU R26, [R1+0x1fb4] ;  /* 0x001fb400011a7983 */ /* 0x001f280000300800 */
[----:B------:R0:W-:Y:S04]  /*64c0*/  STL [R1+0xa0], R25 ;  /* 0x0000a01901007387 */ /* 0x0001e80000100800 */
[----:B0-----:R-:W2:Y:S04]  /*64d0*/  LDL.LU R25, [R1+0x1fb0] ;  /* 0x001fb00001197983 */ /* 0x001ea80000300800 */
        /* <DEDUP_REMOVED lines=45> */
[----:B0-----:R-:W3:Y:S04]  /*67b0*/  LDL.LU R28, [R1+0x1f54] ;  /* 0x001f5400011c7983 */ /* 0x001ee80000300800 */
[----:B------:R0:W-:Y:S04]  /*67c0*/  STL [R1+0x40], R29 ;  /* 0x0000401d01007387 */ /* 0x0001e80000100800 */
[----:B0-----:R-:W3:Y:S01]  /*67d0*/  LDL.LU R29, [R1+0x1f50] ;  /* 0x001f5000011d7983 */ /* 0x001ee20000300800 */
[----:B--2---:R-:W-:-:S02]  /*67e0*/  SEL R2, R0, R2, !P2 ;  /* 0x0000000200027207 */ /* 0x004fc40005000000 */
[----:B---3--:R-:W-:-:S05]  /*67f0*/  SEL R29, R0, R29, !P2 ;  /* 0x0000001d001d7207 */ /* 0x008fca0005000000 */
[----:B------:R0:W-:Y:S02]  /*6800*/  STL [R1+0x3c], R29 ;  /* 0x00003c1d01007387 */ /* 0x0001e40000100800 */
[C---:B0-----:R-:W-:Y:S02]  /*6810*/  SEL R29, R0.reuse, R28, !P2 ;  /* 0x0000001c001d7207 */ /* 0x041fe40005000000 */
[C---:B------:R-:W-:Y:S02]  /*6820*/  SEL R28, R0.reuse, R3, !P2 ;  /* 0x00000003001c7207 */ /* 0x040fe40005000000 */
[C---:B------:R-:W-:Y:S01]  /*6830*/  SEL R3, R0.reuse, R4, !P2 ;  /* 0x0000000400037207 */ /* 0x040fe20005000000 */
[----:B------:R-:W-:Y:S04]  /*6840*/  STL [R1+0x38], R29 ;  /* 0x0000381d01007387 */ /* 0x000fe80000100800 */
[----:B------:R0:W-:Y:S01]  /*6850*/  STL [R1+0x34], R2 ;  /* 0x0000340201007387 */ /* 0x0001e20000100800 */
[----:B------:R-:W-:-:S03]  /*6860*/  SEL R4, R0, R6, !P2 ;  /* 0x0000000600047207 */ /* 0x000fc60005000000 */
[----:B------:R-:W-:Y:S01]  /*6870*/  STL [R1+0x30], R28 ;  /* 0x0000301c01007387 */ /* 0x000fe20000100800 */
[----:B0-----:R-:W-:-:S03]  /*6880*/  SEL R2, R0, R5, !P2 ;  /* 0x0000000500027207 */ /* 0x001fc60005000000 */
[----:B------:R0:W-:Y:S04]  /*6890*/  STL [R1+0x2c], R3 ;  /* 0x00002c0301007387 */ /* 0x0001e80000100800 */
[----:B------:R1:W-:Y:S01]  /*68a0*/  STL [R1+0x28], R2 ;  /* 0x0000280201007387 */ /* 0x0003e20000100800 */
[----:B0-----:R-:W-:-:S03]  /*68b0*/  SEL R3, R0, R7, !P2 ;  /* 0x0000000700037207 */ /* 0x001fc60005000000 */
[----:B------:R-:W-:Y:S01]  /*68c0*/  STL [R1+0x24], R4 ;  /* 0x0000240401007387 */ /* 0x000fe20000100800 */
[C---:B-1----:R-:W-:Y:S02]  /*68d0*/  SEL R2, R0.reuse, R8, !P2 ;  /* 0x0000000800027207 */ /* 0x042fe40005000000 */
[----:B------:R-:W-:Y:S02]  /*68e0*/  SEL R0, R0, R9, !P2 ;  /* 0x0000000900007207 */ /* 0x000fe40005000000 */
[----:B------:R-:W-:Y:S01]  /*68f0*/  LOP3.LUT R9, RZ, c[0x0][0x17c], RZ, 0x33, !PT ;  /* 0x00005f00ff097a12 */ /* 0x000fe200078e33ff */
[----:B------:R0:W-:Y:S04]  /*6900*/  STL [R1+0x20], R3 ;  /* 0x0000200301007387 */ /* 0x0001e80000100800 */
[----:B------:R1:W-:Y:S04]  /*6910*/  STL [R1+0x1c], R2 ;  /* 0x00001c0201007387 */ /* 0x0003e80000100800 */
[----:B------:R2:W-:Y:S01]  /*6920*/  STL [R1+0x18], R0 ;  /* 0x0000180001007387 */ /* 0x0005e20000100800 */
[----:B0-----:R-:W-:-:S02]  /*6930*/  SEL R3, R9, R12, !P2 ;  /* 0x0000000c09037207 */ /* 0x001fc40005000000 */
[C---:B-1----:R-:W-:Y:S02]  /*6940*/  SEL R2, R9.reuse, R10, !P2 ;  /* 0x0000000a09027207 */ /* 0x042fe40005000000 */
[----:B--2---:R-:W-:-:S03]  /*6950*/  SEL R0, R9, R11, !P2 ;  /* 0x0000000b09007207 */ /* 0x004fc60005000000 */
[----:B------:R0:W-:Y:S04]  /*6960*/  STL [R1+0x14], R2 ;  /* 0x0000140201007387 */ /* 0x0001e80000100800 */
[----:B------:R1:W-:Y:S04]  /*6970*/  STL [R1+0x10], R0 ;  /* 0x0000100001007387 */ /* 0x0003e80000100800 */
[----:B------:R2:W-:Y:S01]  /*6980*/  STL [R1+0xc], R3 ;  /* 0x00000c0301007387 */ /* 0x0005e20000100800 */
[----:B0-----:R-:W-:-:S03]  /*6990*/  SEL R2, R9, R13, !P2 ;  /* 0x0000000d09027207 */ /* 0x001fc60005000000 */
[----:B------:R-:W3:Y:S01]  /*69a0*/  LDL.LU R12, [R1+0xe0] ;  /* 0x0000e000010c7983 */ /* 0x000ee20000300800 */
[----:B-1----:R-:W-:-:S03]  /*69b0*/  SEL R0, R9, R14, !P2 ;  /* 0x0000000e09007207 */ /* 0x002fc60005000000 */
[----:B------:R-:W-:Y:S04]  /*69c0*/  STL [R1+0x8], R2 ;  /* 0x0000080201007387 */ /* 0x000fe80000100800 */
[----:B------:R-:W3:Y:S04]  /*69d0*/  LDL.LU R13, [R1+0xdc] ;  /* 0x0000dc00010d7983 */ /* 0x000ee80000300800 */
[----:B------:R0:W-:Y:S04]  /*69e0*/  STL [R1+0x4], R0 ;  /* 0x0000040001007387 */ /* 0x0001e80000100800 */
[----:B------:R-:W3:Y:S04]  /*69f0*/  LDL.LU R14, [R1+0xd8] ;  /* 0x0000d800010e7983 */ /* 0x000ee80000300800 */
[----:B--2---:R-:W2:Y:S01]  /*6a00*/  LDL.LU R3, [R1+0xcc] ;  /* 0x0000cc0001037983 */ /* 0x004ea20000300800 */
[----:B0-----:R-:W-:-:S03]  /*6a10*/  SEL R0, R9, R15, !P2 ;  /* 0x0000000f09007207 */ /* 0x001fc60005000000 */
[----:B------:R-:W2:Y:S04]  /*6a20*/  LDL.LU R4, [R1+0xc8] ;  /* 0x0000c80001047983 */ /* 0x000ea80000300800 */
[----:B------:R-:W2:Y:S04]  /*6a30*/  LDL.LU R5, [R1+0xc4] ;  /* 0x0000c40001057983 */ /* 0x000ea80000300800 */
[----:B------:R-:W2:Y:S04]  /*6a40*/  LDL.LU R6, [R1+0xc0] ;  /* 0x0000c00001067983 */ /* 0x000ea80000300800 */
[----:B------:R-:W2:Y:S04]  /*6a50*/  LDL.LU R7, [R1+0xb8] ;  /* 0x0000b80001077983 */ /* 0x000ea80000300800 */
[----:B------:R-:W2:Y:S04]  /*6a60*/  LDL.LU R8, [R1+0xb4] ;  /* 0x0000b40001087983 */ /* 0x000ea80000300800 */
[----:B------:R-:W2:Y:S04]  /*6a70*/  LDL.LU R15, [R1+0xd4] ;  /* 0x0000d400010f7983 */ /* 0x000ea80000300800 */
[----:B------:R0:W-:Y:S04]  /*6a80*/  STL [R1+0x1f44], R0 ;  /* 0x001f440001007387 */ /* 0x0001e80000100800 */
[----:B0-----:R-:W2:Y:S01]  /*6a90*/  LDL.LU R0, [R1+0xd0] ;  /* 0x0000d00001007983 */ /* 0x001ea20000300800 */
[----:B------:R-:W-:-:S02]  /*6aa0*/  SEL R29, R9, R16, !P2 ;  /* 0x00000010091d7207 */ /* 0x000fc40005000000 */
[C---:B------:R-:W-:Y:S02]  /*6ab0*/  SEL R28, R9.reuse, R17, !P2 ;  /* 0x00000011091c7207 */ /* 0x040fe40005000000 */
[C---:B------:R-:W-:Y:S01]  /*6ac0*/  SEL R18, R9.reuse, R18, !P2 ;  /* 0x0000001209127207 */ /* 0x040fe20005000000 */
[----:B------:R-:W-:Y:S01]  /*6ad0*/  STL [R1+0x1f48], R29 ;  /* 0x001f481d01007387 */ /* 0x000fe20000100800 */
[C---:B------:R-:W-:Y:S02]  /*6ae0*/  SEL R19, R9.reuse, R19, !P2 ;  /* 0x0000001309137207 */ /* 0x040fe40005000000 */
[C---:B------:R-:W-:Y:S01]  /*6af0*/  SEL R20, R9.reuse, R20, !P2 ;  /* 0x0000001409147207 */ /* 0x040fe20005000000 */
[----:B------:R-:W-:Y:S01]  /*6b00*/  STL [R1+0x1f4c], R28 ;  /* 0x001f4c1c01007387 */ /* 0x000fe20000100800 */
[C---:B------:R-:W-:Y:S02]  /*6b10*/  SEL R21, R9.reuse, R21, !P2 ;  /* 0x0000001509157207 */ /* 0x040fe40005000000 */
[----:B------:R-:W-:-:S02]  /*6b20*/  SEL R23, R9, R23, !P2 ;  /* 0x0000001709177207 */ /* 0x000fc40005000000 */
[C---:B------:R-:W-:Y:S02]  /*6b30*/  SEL R24, R9.reuse, R24, !P2 ;  /* 0x0000001809187207 */ /* 0x040fe40005000000 */
[C---:B------:R-:W-:Y:S02]  /*6b40*/  SEL R25, R9.reuse, R25, !P2 ;  /* 0x0000001909197207 */ /* 0x040fe40005000000 */
[C---:B----4-:R-:W-:Y:S02]  /*6b50*/  SEL R26, R9.reuse, R26, !P2 ;  /* 0x0000001a091a7207 */ /* 0x050fe40005000000 */
[C---:B------:R-:W-:Y:S02]  /*6b60*/  SEL R27, R9.reuse, R27, !P2 ;  /* 0x0000001b091b7207 */ /* 0x040fe40005000000 */
[----:B------:R-:W-:Y:S02]  /*6b70*/  SEL R22, R9, R22, !P2 ;  /* 0x0000001609167207 */ /* 0x000fe40005000000 */
[----:B------:R-:W4:Y:S04]  /*6b80*/  LDL.LU R9, [R1+0xb0] ;  /* 0x0000b00001097983 */ /* 0x000f280000300800 */
[----:B------:R-:W4:Y:S04]  /*6b90*/  LDL.LU R10, [R1+0xac] ;  /* 0x0000ac00010a7983 */ /* 0x000f280000300800 */
[----:B------:R-:W4:Y:S01]  /*6ba0*/  LDL.LU R11, [R1+0xa8] ;  /* 0x0000a800010b7983 */ /* 0x000f220000300800 */
[----:B---3--:R-:W-:-:S03]  /*6bb0*/  IMAD R17, R12, c[0x0][0x184], RZ ;  /* 0x000061000c117a24 */ /* 0x008fc600078e02ff */
[----:B------:R-:W3:Y:S04]  /*6bc0*/  LDL.LU R12, [R1+0xa4] ;  /* 0x0000a400010c7983 */ /* 0x000ee80000300800 */
[----:B------:R0:W-:Y:S01]  /*6bd0*/  STL [R1+0xe0], R17 ;  /* 0x0000e01101007387 */ /* 0x0001e20000100800 */
[----:B------:R-:W-:-:S03]  /*6be0*/  IMAD R16, R13, c[0x0][0x184], RZ ;  /* 0x000061000d107a24 */ /* 0x000fc600078e02ff */
[----:B------:R-:W3:Y:S04]  /*6bf0*/  LDL.LU R13, [R1+0xa0] ;  /* 0x0000a000010d7983 */ /* 0x000ee80000300800 */
[----:B------:R-:W-:Y:S01]  /*6c00*/  STL [R1+0xdc], R16 ;  /* 0x0000dc1001007387 */ /* 0x000fe20000100800 */
[----:B0-----:R-:W-:-:S03]  /*6c10*/  IMAD R17, R14, c[0x0][0x184], RZ ;  /* 0x000061000e117a24 */ /* 0x001fc600078e02ff */
[----:B------:R-:W3:Y:S04]  /*6c20*/  LDL.LU R14, [R1+0x9c] ;  /* 0x00009c00010e7983 */ /* 0x000ee80000300800 */
[----:B------:R2:W-:Y:S02]  /*6c30*/  STL [R1+0xd8], R17 ;  /* 0x0000d81101007387 */ /* 0x0005e40000100800 */
[----:B--2---:R-:W-:Y:S02]  /*6c40*/  IMAD R17, R3, c[0x0][0x190], RZ ;  /* 0x0000640003117a24 */ /* 0x004fe400078e02ff */
[----:B------:R-:W-:Y:S02]  /*6c50*/  IMAD R16, R15, c[0x0][0x184], RZ ;  /* 0x000061000f107a24 */ /* 0x000fe400078e02ff */
[----:B------:R-:W2:Y:S04]  /*6c60*/  LDL.LU R15, [R1+0x98] ;  /* 0x00009800010f7983 */ /* 0x000ea80000300800 */
[----:B------:R0:W-:Y:S01]  /*6c70*/  STL [R1+0xd4], R16 ;  /* 0x0000d41001007387 */ /* 0x0001e20000100800 */
[----:B------:R-:W-:-:S03]  /*6c80*/  IMAD R0, R0, c[0x0][0x190], RZ ;  /* 0x0000640000007a24 */ /* 0x000fc600078e02ff */
[----:B0-----:R-:W2:Y:S04]  /*6c90*/  LDL.LU R16, [R1+0x94] ;  /* 0x0000940001107983 */ /* 0x001ea80000300800 */
[----:B------:R0:W-:Y:S04]  /*6ca0*/  STL [R1+0xd0], R0 ;  /* 0x0000d00001007387 */ /* 0x0001e80000100800 */
[----:B------:R-:W2:Y:S04]  /*6cb0*/  LDL.LU R3, [R1+0x90] ;  /* 0x0000900001037983 */ /* 0x000ea80000300800 */
[----:B------:R1:W-:Y:S01]  /*6cc0*/  STL [R1+0xcc], R17 ;  /* 0x0000cc1101007387 */ /* 0x0003e20000100800 */
[----:B0-----:R-:W-:-:S03]  /*6cd0*/  IMAD R0, R4, c[0x0][0x190], RZ ;  /* 0x0000640004007a24 */ /* 0x001fc600078e02ff */
[----:B------:R-:W2:Y:S04]  /*6ce0*/  LDL.LU R28, [R1+0x8c] ;  /* 0x00008c00011c7983 */ /* 0x000ea80000300800 */
[----:B------:R-:W2:Y:S04]  /*6cf0*/  LDL.LU R29, [R1+0x88] ;  /* 0x00008800011d7983 */ /* 0x000ea80000300800 */
[----:B------:R0:W-:Y:S01]  /*6d00*/  STL [R1+0xc8], R0 ;  /* 0x0000c80001007387 */ /* 0x0001e20000100800 */
[----:B-1----:R-:W-:-:S03]  /*6d10*/  IMAD R17, R5, c[0x0][0x190], RZ ;  /* 0x0000640005117a24 */ /* 0x002fc600078e02ff */
[----:B------:R-:W2:Y:S04]  /*6d20*/  LDL.LU R4, [R1+0x84] ;  /* 0x0000840001047983 */ /* 0x000ea80000300800 */
[----:B0-----:R-:W2:Y:S04]  /*6d30*/  LDL.LU R0, [R1+0x80] ;  /* 0x0000800001007983 */ /* 0x001ea80000300800 */
[----:B------:R-:W2:Y:S01]  /*6d40*/  LDL.LU R5, [R1+0x7c] ;  /* 0x00007c0001057983 */ /* 0x000ea20000300800 */
[----:B------:R-:W-:-:S03]  /*6d50*/  IMAD R6, R6, c[0x0][0x190], RZ ;  /* 0x0000640006067a24 */ /* 0x000fc600078e02ff */
[----:B------:R0:W-:Y:S01]  /*6d60*/  STL [R1+0xc4], R17 ;  /* 0x0000c41101007387 */ /* 0x0001e20000100800 */
[----:B------:R-:W-:-:S03]  /*6d70*/  IMAD R7, R7, c[0x0][0x190], RZ ;  /* 0x0000640007077a24 */ /* 0x000fc600078e02ff */
[----:B0-----:R-:W2:Y:S04]  /*6d80*/  LDL.LU R17, [R1+0x78] ;  /* 0x0000780001117983 */ /* 0x001ea80000300800 */
[----:B------:R0:W-:Y:S01]  /*6d90*/  STL [R1+0xbc], R6 ;  /* 0x0000bc0601007387 */ /* 0x0001e20000100800 */
[----:B------:R-:W-:-:S03]  /*6da0*/  IMAD R8, R8, c[0x0][0x190], RZ ;  /* 0x0000640008087a24 */ /* 0x000fc600078e02ff */
[----:B0-----:R-:W2:Y:S04]  /*6db0*/  LDL.LU R6, [R1+0x74] ;  /* 0x0000740001067983 */ /* 0x001ea80000300800 */
[----:B------:R0:W-:Y:S01]  /*6dc0*/  STL [R1+0xb8], R7 ;  /* 0x0000b80701007387 */ /* 0x0001e20000100800 */
[----:B----4-:R-:W-:-:S03]  /*6dd0*/  IMAD R9, R9, c[0x0][0x190], RZ ;  /* 0x0000640009097a24 */ /* 0x010fc600078e02ff */
[----:B0-----:R-:W4:Y:S04]  /*6de0*/  LDL.LU R7, [R1+0x70] ;  /* 0x0000700001077983 */ /* 0x001f280000300800 */
[----:B------:R0:W-:Y:S01]  /*6df0*/  STL [R1+0xb4], R8 ;  /* 0x0000b40801007387 */ /* 0x0001e20000100800 */
[----:B------:R-:W-:-:S03]  /*6e00*/  IMAD R10, R10, c[0x0][0x190], RZ ;  /* 0x000064000a0a7a24 */ /* 0x000fc600078e02ff */
[----:B0-----:R-:W4:Y:S04]  /*6e10*/  LDL.LU R8, [R1+0x6c] ;  /* 0x00006c0001087983 */ /* 0x001f280000300800 */
[----:B------:R0:W-:Y:S01]  /*6e20*/  STL [R1+0xb0], R9 ;  /* 0x0000b00901007387 */ /* 0x0001e20000100800 */
[----:B------:R-:W-:-:S03]  /*6e30*/  IMAD R11, R11, c[0x0][0x190], RZ ;  /* 0x000064000b0b7a24 */ /* 0x000fc600078e02ff */
[----:B0-----:R-:W4:Y:S04]  /*6e40*/  LDL.LU R9, [R1+0x68] ;  /* 0x0000680001097983 */ /* 0x001f280000300800 */
[----:B------:R0:W-:Y:S04]  /*6e50*/  STL [R1+0xac], R10 ;  /* 0x0000ac0a01007387 */ /* 0x0001e80000100800 */
[----:B0-----:R-:W4:Y:S04]  /*6e60*/  LDL.LU R10, [R1+0x64] ;  /* 0x00006400010a7983 */ /* 0x001f280000300800 */
[----:B------:R0:W-:Y:S04]  /*6e70*/  STL [R1+0xa8], R11 ;  /* 0x0000a80b01007387 */ /* 0x0001e80000100800 */
[----:B0-----:R-:W4:Y:S01]  /*6e80*/  LDL.LU R11, [R1+0x60] ;  /* 0x00006000010b7983 */ /* 0x001f220000300800 */
[----:B---3--:R-:W-:-:S05]  /*6e90*/  IMAD R12, R12, c[0x0][0x190], RZ ;  /* 0x000064000c0c7a24 */ /* 0x008fca00078e02ff */
[----:B------:R0:W-:Y:S01]  /*6ea0*/  STL [R1+0xa4], R12 ;  /* 0x0000a40c01007387 */ /* 0x0001e20000100800 */
[----:B------:R-:W-:-:S03]  /*6eb0*/  IMAD R13, R13, c[0x0][0x190], RZ ;  /* 0x000064000d0d7a24 */ /* 0x000fc600078e02ff */
[----:B0-----:R-:W3:Y:S01]  /*6ec0*/  LDL.LU R12, [R1+0x5c] ;  /* 0x00005c00010c7983 */ /* 0x001ee20000300800 */
[----:B------:R-:W-:-:S03]  /*6ed0*/  IMAD R14, R14, c[0x0][0x190], RZ ;  /* 0x000064000e0e7a24 */ /* 0x000fc600078e02ff */
[----:B------:R0:W-:Y:S04]  /*6ee0*/  STL [R1+0xa0], R13 ;  /* 0x0000a00d01007387 */ /* 0x0001e80000100800 */
[----:B0-----:R-:W3:Y:S04]  /*6ef0*/  LDL.LU R13, [R1+0x58] ;  /* 0x00005800010d7983 */ /* 0x001ee80000300800 */
[----:B------:R0:W-:Y:S04]  /*6f00*/  STL [R1+0x9c], R14 ;  /* 0x00009c0e01007387 */ /* 0x0001e80000100800 */
[----:B0-----:R-:W3:Y:S01]  /*6f10*/  LDL.LU R14, [R1+0x54] ;  /* 0x00005400010e7983 */ /* 0x001ee20000300800 */
[----:B--2---:R-:W-:-:S05]  /*6f20*/  IMAD R15, R15, c[0x0][0x190], RZ ;  /* 0x000064000f0f7a24 */ /* 0x004fca00078e02ff */
[----:B------:R0:W-:Y:S01]  /*6f30*/  STL [R1+0x98], R15 ;  /* 0x0000980f01007387 */ /* 0x0001e20000100800 */
[----:B------:R-:W-:-:S03]  /*6f40*/  IMAD R16, R16, c[0x0][0x190], RZ ;  /* 0x0000640010107a24 */ /* 0x000fc600078e02ff */
[----:B0-----:R-:W2:Y:S04]  /*6f50*/  LDL.LU R15, [R1+0x50] ;  /* 0x00005000010f7983 */ /* 0x001ea80000300800 */
[----:B------:R0:W-:Y:S01]  /*6f60*/  STL [R1+0x94], R16 ;  /* 0x0000941001007387 */ /* 0x0001e20000100800 */
[----:B------:R-:W-:-:S03]  /*6f70*/  IMAD R3, R3, c[0x0][0x190], RZ ;  /* 0x0000640003037a24 */ /* 0x000fc600078e02ff */
[----:B0-----:R-:W2:Y:S01]  /*6f80*/  LDL.LU R16, [R1+0x4c] ;  /* 0x00004c0001107983 */ /* 0x001ea20000300800 */
[----:B------:R-:W-:-:S03]  /*6f90*/  IMAD R28, R28, c[0x0][0x190], RZ ;  /* 0x000064001c1c7a24 */ /* 0x000fc600078e02ff */
[----:B------:R0:W-:Y:S01]  /*6fa0*/  STL [R1+0x90], R3 ;  /* 0x0000900301007387 */ /* 0x0001e20000100800 */
[----:B------:R-:W-:Y:S02]  /*6fb0*/  IMAD R29, R29, c[0x0][0x190], RZ ;  /* 0x000064001d1d7a24 */ /* 0x000fe400078e02ff */
[----:B------:R-:W-:Y:S01]  /*6fc0*/  IMAD R4, R4, c[0x0][0x190], RZ ;  /* 0x0000640004047a24 */ /* 0x000fe200078e02ff */
[----:B0-----:R-:W2:Y:S04]  /*6fd0*/  LDL.LU R3, [R1+0x48] ;  /* 0x0000480001037983 */ /* 0x001ea80000300800 */
[----:B------:R0:W-:Y:S01]  /*6fe0*/  STL [R1+0x8c], R28 ;  /* 0x00008c1c01007387 */ /* 0x0001e20000100800 */
[----:B------:R-:W-:Y:S02]  /*6ff0*/  IMAD R0, R0, c[0x0][0x190], RZ ;  /* 0x0000640000007a24 */ /* 0x000fe400078e02ff */
[----:B------:R-:W-:Y:S01]  /*7000*/  IMAD R5, R5, c[0x0][0x190], RZ ;  /* 0x0000640005057a24 */ /* 0x000fe200078e02ff */
        /* <DEDUP_REMOVED lines=8> */
[----:B0-----:R-:W2:Y:S01]  /*7090*/  LDL.LU R5, [R1+0x40] ;  /* 0x0000400001057983 */ /* 0x001ea20000300800 */
[----:B------:R-:W-:-:S05]  /*70a0*/  IMAD R17, R17, c[0x0][0x190], RZ ;  /* 0x0000640011117a24 */ /* 0x000fca00078e02ff */
[----:B------:R0:W-:Y:S02]  /*70b0*/  STL [R1+0x78], R17 ;  /* 0x0000781101007387 */ /* 0x0001e40000100800 */
[----:B0-----:R-:W-:Y:S02]  /*70c0*/  IMAD R17, R6, c[0x0][0x190], RZ ;  /* 0x0000640006117a24 */ /* 0x001fe400078e02ff */
[----:B------:R-:W2:Y:S04]  /*70d0*/  LDL.LU R6, [R1+0x3c] ;  /* 0x00003c0001067983 */ /* 0x000ea80000300800 */
[----:B------:R4:W-:Y:S02]  /*70e0*/  STL [R1+0x74], R17 ;  /* 0x0000741101007387 */ /* 0x0009e40000100800 */
[----:B----4-:R-:W-:-:S02]  /*70f0*/  IMAD R17, R7, c[0x0][0x190], RZ ;  /* 0x0000640007117a24 */ /* 0x010fc400078e02ff */
[----:B------:R-:W4:Y:S04]  /*7100*/  LDL.LU R7, [R1+0x38] ;  /* 0x0000380001077983 */ /* 0x000f280000300800 */
[----:B------:R0:W-:Y:S02]  /*7110*/  STL [R1+0x70], R17 ;  /* 0x0000701101007387 */ /* 0x0001e40000100800 */
[----:B0-----:R-:W-:Y:S02]  /*7120*/  IMAD R17, R8, c[0x0][0x190], RZ ;  /* 0x0000640008117a24 */ /* 0x001fe400078e02ff */
[----:B------:R-:W4:Y:S04]  /*7130*/  LDL.LU R8, [R1+0x34] ;  /* 0x0000340001087983 */ /* 0x000f280000300800 */
[----:B------:R0:W-:Y:S02]  /*7140*/  STL [R1+0x6c], R17 ;  /* 0x00006c1101007387 */ /* 0x0001e40000100800 */
[----:B0-----:R-:W-:-:S02]  /*7150*/  IMAD R17, R9, c[0x0][0x190], RZ ;  /* 0x0000640009117a24 */ /* 0x001fc400078e02ff */
        /* <DEDUP_REMOVED lines=8> */
[----:B---3--:R-:W-:Y:S02]  /*71e0*/  IMAD R17, R12, c[0x0][0x190], RZ ;  /* 0x000064000c117a24 */ /* 0x008fe400078e02ff */
[----:B------:R-:W3:Y:S04]  /*71f0*/  LDL.LU R12, [R1+0x24] ;  /* 0x00002400010c7983 */ /* 0x000ee80000300800 */
[----:B------:R0:W-:Y:S02]  /*7200*/  STL [R1+0x5c], R17 ;  /* 0x00005c1101007387 */ /* 0x0001e40000100800 */
[----:B0-----:R-:W-:-:S02]  /*7210*/  IMAD R17, R13, c[0x0][0x190], RZ ;  /* 0x000064000d117a24 */ /* 0x001fc400078e02ff */
[----:B------:R-:W3:Y:S04]  /*7220*/  LDL.LU R13, [R1+0x20] ;  /* 0x00002000010d7983 */ /* 0x000ee80000300800 */
[----:B------:R0:W-:Y:S02]  /*7230*/  STL [R1+0x58], R17 ;  /* 0x0000581101007387 */ /* 0x0001e40000100800 */
[----:B0-----:R-:W-:Y:S02]  /*7240*/  IMAD R17, R14, c[0x0][0x190], RZ ;  /* 0x000064000e117a24 */ /* 0x001fe400078e02ff */
[----:B------:R-:W3:Y:S04]  /*7250*/  LDL.LU R14, [R1+0x1c] ;  /* 0x00001c00010e7983 */ /* 0x000ee80000300800 */
[----:B------:R2:W-:Y:S02]  /*7260*/  STL [R1+0x54], R17 ;  /* 0x0000541101007387 */ /* 0x0005e40000100800 */
[----:B--2---:R-:W-:-:S02]  /*7270*/  IMAD R17, R15, c[0x0][0x190], RZ ;  /* 0x000064000f117a24 */ /* 0x004fc400078e02ff */
[----:B------:R-:W2:Y:S04]  /*7280*/  LDL.LU R15, [R1+0x18] ;  /* 0x00001800010f7983 */ /* 0x000ea80000300800 */
[----:B------:R0:W-:Y:S02]  /*7290*/  STL [R1+0x50], R17 ;  /* 0x0000501101007387 */ /* 0x0001e40000100800 */
[----:B0-----:R-:W-:Y:S02]  /*72a0*/  IMAD R17, R16, c[0x0][0x190], RZ ;  /* 0x0000640010117a24 */ /* 0x001fe400078e02ff */
[----:B------:R-:W2:Y:S01]  /*72b0*/  LDL.LU R16, [R1+0x14] ;  /* 0x0000140001107983 */ /* 0x000ea20000300800 */
[----:B------:R-:W-:-:S03]  /*72c0*/  IMAD R3, R3, c[0x0][0x190], RZ ;  /* 0x0000640003037a24 */ /* 0x000fc600078e02ff */
[----:B------:R0:W-:Y:S04]  /*72d0*/  STL [R1+0x4c], R17 ;  /* 0x00004c1101007387 */ /* 0x0001e80000100800 */
[----:B0-----:R-:W2:Y:S04]  /*72e0*/  LDL.LU R17, [R1+0x10] ;  /* 0x0000100001117983 */ /* 0x001ea80000300800 */
[----:B------:R0:W-:Y:S04]  /*72f0*/  STL [R1+0x1f00], R3 ;  /* 0x001f000301007387 */ /* 0x0001e80000100800 */
[----:B0-----:R-:W2:Y:S01]  /*7300*/  LDL.LU R3, [R1+0x4] ;  /* 0x0000040001037983 */ /* 0x001ea20000300800 */
[----:B------:R-:W-:-:S05]  /*7310*/  IMAD R4, R4, c[0x0][0x190], RZ ;  /* 0x0000640004047a24 */ /* 0x000fca00078e02ff */
[----:B------:R0:W-:Y:S04]  /*7320*/  STL [R1+0x1efc], R4 ;  /* 0x001efc0401007387 */ /* 0x0001e80000100800 */
[----:B0-----:R-:W2:Y:S01]  /*7330*/  LDL.LU R4, [R1+0x8] ;  /* 0x0000080001047983 */ /* 0x001ea20000300800 */
[----:B------:R-:W-:-:S05]  /*7340*/  IMAD R5, R5, c[0x0][0x190], RZ ;  /* 0x0000640005057a24 */ /* 0x000fca00078e02ff */
[----:B------:R0:W-:Y:S04]  /*7350*/  STL [R1+0x1ef8], R5 ;  /* 0x001ef80501007387 */ /* 0x0001e80000100800 */
[----:B0-----:R-:W2:Y:S01]  /*7360*/  LDL.LU R5, [R1+0xc] ;  /* 0x00000c0001057983 */ /* 0x001ea20000300800 */
[----:B------:R-:W-:-:S05]  /*7370*/  IMAD R6, R6, c[0x0][0x190], RZ ;  /* 0x0000640006067a24 */ /* 0x000fca00078e02ff */
[----:B------:R0:W-:Y:S01]  /*7380*/  STL [R1+0x1ef4], R6 ;  /* 0x001ef40601007387 */ /* 0x0001e20000100800 */
[----:B----4-:R-:W-:-:S05]  /*7390*/  IMAD R7, R7, c[0x0][0x190], RZ ;  /* 0x0000640007077a24 */ /* 0x010fca00078e02ff */
[----:B------:R-:W-:Y:S01]  /*73a0*/  STL [R1+0x1ef0], R7 ;  /* 0x001ef00701007387 */ /* 0x000fe20000100800 */
[----:B------:R-:W-:-:S05]  /*73b0*/  IMAD R8, R8, c[0x0][0x190], RZ ;  /* 0x0000640008087a24 */ /* 0x000fca00078e02ff */
[----:B------:R-:W-:Y:S01]  /*73c0*/  STL [R1+0x1eec], R8 ;  /* 0x001eec0801007387 */ /* 0x000fe20000100800 */
[----:B------:R-:W-:-:S05]  /*73d0*/  IMAD R9, R9, c[0x0][0x190], RZ ;  /* 0x0000640009097a24 */ /* 0x000fca00078e02ff */
[----:B------:R-:W-:Y:S01]  /*73e0*/  STL [R1+0x1ee8], R9 ;  /* 0x001ee80901007387 */ /* 0x000fe20000100800 */
[----:B------:R-:W-:-:S05]  /*73f0*/  IMAD R10, R10, c[0x0][0x190], RZ ;  /* 0x000064000a0a7a24 */ /* 0x000fca00078e02ff */
[----:B------:R-:W-:Y:S01]  /*7400*/  STL [R1+0x1f04], R10 ;  /* 0x001f040a01007387 */ /* 0x000fe20000100800 */
[----:B------:R-:W-:-:S05]  /*7410*/  IMAD R11, R11, c[0x0][0x190], RZ ;  /* 0x000064000b0b7a24 */ /* 0x000fca00078e02ff */
[----:B------:R-:W-:Y:S01]  /*7420*/  STL [R1+0x1ee4], R11 ;  /* 0x001ee40b01007387 */ /* 0x000fe20000100800 */
[----:B---3--:R-:W-:-:S05]  /*7430*/  IMAD R12, R12, c[0x0][0x190], RZ ;  /* 0x000064000c0c7a24 */ /* 0x008fca00078e02ff */
[----:B------:R-:W-:Y:S01]  /*7440*/  STL [R1+0x1f08], R12 ;  /* 0x001f080c01007387 */ /* 0x000fe20000100800 */
[----:B------:R-:W-:-:S05]  /*7450*/  IMAD R13, R13, c[0x0][0x190], RZ ;  /* 0x000064000d0d7a24 */ /* 0x000fca00078e02ff */
[----:B------:R1:W-:Y:S01]  /*7460*/  STL [R1+0x1f0c], R13 ;  /* 0x001f0c0d01007387 */ /* 0x0003e20000100800 */
[----:B------:R-:W-:-:S05]  /*7470*/  IMAD R14, R14, c[0x0][0x190], RZ ;  /* 0x000064000e0e7a24 */ /* 0x000fca00078e02ff */
[----:B------:R-:W-:Y:S01]  /*7480*/  STL [R1+0x1f10], R14 ;  /* 0x001f100e01007387 */ /* 0x000fe20000100800 */
[----:B--2---:R-:W-:-:S05]  /*7490*/  IMAD R15, R15, c[0x0][0x190], RZ ;  /* 0x000064000f0f7a24 */ /* 0x004fca00078e02ff */
[----:B------:R-:W-:Y:S01]  /*74a0*/  STL [R1+0x1f14], R15 ;  /* 0x001f140f01007387 */ /* 0x000fe20000100800 */
[----:B------:R-:W-:-:S05]  /*74b0*/  IMAD R16, R16, c[0x0][0x190], RZ ;  /* 0x0000640010107a24 */ /* 0x000fca00078e02ff */
[----:B------:R-:W-:Y:S01]  /*74c0*/  STL [R1+0x1f18], R16 ;  /* 0x001f181001007387 */ /* 0x000fe20000100800 */
[----:B------:R-:W-:-:S05]  /*74d0*/  IMAD R17, R17, c[0x0][0x190], RZ ;  /* 0x0000640011117a24 */ /* 0x000fca00078e02ff */
[----:B------:R-:W-:Y:S01]  /*74e0*/  STL [R1+0x1f1c], R17 ;  /* 0x001f1c1101007387 */ /* 0x000fe20000100800 */
[----:B0-----:R-:W-:Y:S02]  /*74f0*/  IMAD R6, R5, c[0x0][0x190], RZ ;  /* 0x0000640005067a24 */ /* 0x001fe400078e02ff */
[----:B------:R-:W-:Y:S02]  /*7500*/  IMAD R5, R4, c[0x0][0x190], RZ ;  /* 0x0000640004057a24 */ /* 0x000fe400078e02ff */
[----:B------:R-:W-:Y:S01]  /*7510*/  IMAD R4, R3, c[0x0][0x190], RZ ;  /* 0x0000640003047a24 */ /* 0x000fe200078e02ff */
[----:B------:R-:W-:Y:S01]  /*7520*/  STL [R1+0xc], R6 ;  /* 0x00000c0601007387 */ /* 0x000fe20000100800 */
[----:B------:R-:W-:-:S03]  /*7530*/  IMAD R3, R0, c[0x0][0x190], RZ ;  /* 0x0000640000037a24 */ /* 0x000fc600078e02ff */
[----:B------:R0:W-:Y:S04]  /*7540*/  STL [R1+0x8], R5 ;  /* 0x0000080501007387 */ /* 0x0001e80000100800 */
[----:B------:R-:W2:Y:S04]  /*7550*/  LDL.LU R0, [R1+0x1f40] ;  /* 0x001f400001007983 */ /* 0x000ea80000300800 */
[----:B------:R-:W-:Y:S04]  /*7560*/  STL [R1+0x4], R4 ;  /* 0x0000040401007387 */ /* 0x000fe80000100800 */
[----:B-1----:R-:W2:Y:S04]  /*7570*/  LDL.LU R13, [R1+0xd0] ;  /* 0x0000d000010d7983 */ /* 0x002ea80000300800 */
[----:B------:R-:W3:Y:S04]  /*7580*/  LDL.LU R12, [R1+0xcc] ;  /* 0x0000cc00010c7983 */ /* 0x000ee80000300800 */
[----:B------:R1:W-:Y:S04]  /*7590*/  STL [R1], R3 ;  /* 0x0000000301007387 */ /* 0x0003e80000100800 */
[----:B------:R-:W4:Y:S04]  /*75a0*/  LDL.LU R10, [R1+0xc8] ;  /* 0x0000c800010a7983 */ /* 0x000f280000300800 */
[----:B------:R-:W4:Y:S04]  /*75b0*/  LDL.LU R9, [R1+0xc4] ;  /* 0x0000c40001097983 */ /* 0x000f280000300800 */
[----:B------:R-:W4:Y:S04]  /*75c0*/  LDL.LU R7, [R1+0xbc] ;  /* 0x0000bc0001077983 */ /* 0x000f280000300800 */
[----:B0-----:R-:W4:Y:S04]  /*75d0*/  LDL.LU R5, [R1+0xb8] ;  /* 0x0000b80001057983 */ /* 0x001f280000300800 */
[----:B-1----:R-:W4:Y:S04]  /*75e0*/  LDL.LU R3, [R1+0xb4] ;  /* 0x0000b40001037983 */ /* 0x002f280000300800 */
[----:B------:R-:W4:Y:S04]  /*75f0*/  LDL.LU R4, [R1+0xb0] ;  /* 0x0000b00001047983 */ /* 0x000f280000300800 */
[----:B------:R-:W4:Y:S04]  /*7600*/  LDL.LU R6, [R1+0xac] ;  /* 0x0000ac0001067983 */ /* 0x000f280000300800 */
[----:B------:R-:W4:Y:S01]  /*7610*/  LDL.LU R8, [R1+0xa8] ;  /* 0x0000a80001087983 */ /* 0x000f220000300800 */
[----:B------:R-:W-:-:S03]  /*7620*/  IMAD R29, R29, c[0x0][0x190], RZ ;  /* 0x000064001d1d7a24 */ /* 0x000fc600078e02ff */
[----:B------:R-:W4:Y:S01]  /*7630*/  LDL.LU R11, [R1+0xa4] ;  /* 0x0000a400010b7983 */ /* 0x000f220000300800 */
[----:B------:R-:W-:Y:S02]  /*7640*/  IMAD R28, R28, c[0x0][0x190], RZ ;  /* 0x000064001c1c7a24 */ /* 0x000fe400078e02ff */
[----:B------:R-:W-:Y:S02]  /*7650*/  IMAD R18, R18, c[0x0][0x190], RZ ;  /* 0x0000640012127a24 */ /* 0x000fe400078e02ff */
[----:B------:R-:W-:Y:S01]  /*7660*/  IMAD R19, R19, c[0x0][0x190], RZ ;  /* 0x0000640013137a24 */ /* 0x000fe200078e02ff */
[----:B------:R-:W-:Y:S01]  /*7670*/  STL [R1+0x1f20], R29 ;  /* 0x001f201d01007387 */ /* 0x000fe20000100800 */
[----:B------:R-:W-:Y:S02]  /*7680*/  IMAD R20, R20, c[0x0][0x190], RZ ;  /* 0x0000640014147a24 */ /* 0x000fe400078e02ff */
[----:B------:R-:W-:Y:S01]  /*7690*/  IMAD R21, R21, c[0x0][0x190], RZ ;  /* 0x0000640015157a24 */ /* 0x000fe200078e02ff */
[----:B------:R-:W-:Y:S01]  /*76a0*/  STL [R1+0x1f24], R28 ;  /* 0x001f241c01007387 */ /* 0x000fe20000100800 */
[----:B------:R-:W-:-:S03]  /*76b0*/  IMAD R23, R23, c[0x0][0x190], RZ ;  /* 0x0000640017177a24 */ /* 0x000fc600078e02ff */
[----:B------:R-:W-:Y:S04]  /*76c0*/  STL [R1+0x1f28], R18 ;  /* 0x001f281201007387 */ /* 0x000fe80000100800 */
[----:B------:R-:W-:Y:S04]  /*76d0*/  STL [R1+0x1f2c], R19 ;  /* 0x001f2c1301007387 */ /* 0x000fe80000100800 */
[----:B------:R-:W-:Y:S04]  /*76e0*/  STL [R1+0x1f30], R20 ;  /* 0x001f301401007387 */ /* 0x000fe80000100800 */
[----:B------:R0:W-:Y:S04]  /*76f0*/  STL [R1+0x1f34], R21 ;  /* 0x001f341501007387 */ /* 0x0001e80000100800 */
[----:B0-----:R-:W4:Y:S04]  /*7700*/  LDL.LU R21, [R1+0x9c] ;  /* 0x00009c0001157983 */ /* 0x001f280000300800 */
[----:B------:R0:W-:Y:S04]  /*7710*/  STL [R1+0x1f38], R23 ;  /* 0x001f381701007387 */ /* 0x0001e80000100800 */
[----:B0-----:R-:W4:Y:S04]  /*7720*/  LDL.LU R23, [R1+0xa0] ;  /* 0x0000a00001177983 */ /* 0x001f280000300800 */
[----:B------:R-:W0:Y:S01]  /*7730*/  S2R R2, SR_TID.X ;  /* 0x0000000000027919 */ /* 0x000e220000002100 */
[----:B------:R-:W-:-:S05]  /*7740*/  IMAD R24, R24, c[0x0][0x190], RZ ;  /* 0x0000640018187a24 */ /* 0x000fca00078e02ff */
[----:B------:R-:W-:Y:S04]  /*7750*/  STL [R1+0x1f3c], R24 ;  /* 0x001f3c1801007387 */ /* 0x000fe80000100800 */
[----:B------:R-:W4:Y:S01]  /*7760*/  LDL.LU R20, [R1+0x98] ;  /* 0x0000980001147983 */ /* 0x000f220000300800 */
[----:B0-----:R-:W-:-:S05]  /*7770*/  LOP3.LUT R2, R2, 0x7f, RZ, 0xc0, !PT ;  /* 0x0000007f02027812 */ /* 0x001fca00078ec0ff */
[----:B------:R-:W-:-:S05]  /*7780*/  IMAD R2, R2, c[0x0][0x18c], RZ ;  /* 0x0000630002027a24 */ /* 0x000fca00078e02ff */
[----:B------:R-:W-:Y:S02]  /*7790*/  LEA.HI.X.SX32 R2, R2, c[0x0][0x16c], 0x1, P6 ;  /* 0x00005b0002027a11 */ /* 0x000fe400030f0eff */
[-C--:B--2---:R-:W-:Y:S02]  /*77a0*/  LEA R14, P4, R13, R0.reuse, 0x1 ;  /* 0x000000000d0e7211 */ /* 0x084fe400078808ff */
[----:B---3--:R-:W-:-:S03]  /*77b0*/  LEA R16, P3, R12, R0, 0x1 ;  /* 0x000000000c107211 */ /* 0x008fc600078608ff */
[----:B------:R0:W-:Y:S04]  /*77c0*/  STL [R1+0x1da8], R14 ;  /* 0x001da80e01007387 */ /* 0x0001e80000100800 */
[----:B------:R1:W-:Y:S04]  /*77d0*/  STL [R1+0x1dac], R16 ;  /* 0x001dac1001007387 */ /* 0x0003e80000100800 */
[----:B------:R-:W2:Y:S01]  /*77e0*/  LDL.LU R19, [R1+0x94] ;  /* 0x0000940001137983 */ /* 0x000ea20000300800 */
[-C--:B----4-:R-:W-:Y:S02]  /*77f0*/  LEA R15, P6, R10, R0.reuse, 0x1 ;  /* 0x000000000a0f7211 */ /* 0x090fe400078c08ff */
[----:B0-----:R-:W-:-:S02]  /*7800*/  LEA R14, P5, R9, R0, 0x1 ;  /* 0x00000000090e7211 */ /* 0x001fc400078a08ff */
[-C--:B-1----:R-:W-:Y:S01]  /*7810*/  LEA R16, P2, R7, R0.reuse, 0x1 ;  /* 0x0000000007107211 */ /* 0x082fe200078408ff */
[----:B------:R-:W-:Y:S04]  /*7820*/  STL [R1+0x1db0], R15 ;  /* 0x001db00f01007387 */ /* 0x000fe80000100800 */
[----:B------:R0:W-:Y:S04]  /*7830*/  STL [R1+0x1db4], R14 ;  /* 0x001db40e01007387 */ /* 0x0001e80000100800 */
[----:B------:R-:W-:Y:S04]  /*7840*/  STL [R1+0x1db8], R16 ;  /* 0x001db81001007387 */ /* 0x000fe80000100800 */
[----:B------:R-:W3:Y:S01]  /*7850*/  LDL.LU R18, [R1+0x90] ;  /* 0x0000900001127983 */ /* 0x000ee20000300800 */
[----:B0-----:R-:W-:-:S02]  /*7860*/  LEA R14, P0, R5, R0, 0x1 ;  /* 0x00000000050e7211 */ /* 0x001fc400078008ff */
[----:B------:R-:W-:-:S03]  /*7870*/  LEA R15, P1, R3, R0, 0x1 ;  /* 0x00000000030f7211 */ /* 0x000fc600078208ff */
[----:B------:R0:W-:Y:S04]  /*7880*/  STL [R1+0x1dbc], R14 ;  /* 0x001dbc0e01007387 */ /* 0x0001e80000100800 */
[----:B------:R-:W-:Y:S01]  /*7890*/  STL [R1+0x1dc0], R15 ;  /* 0x001dc00f01007387 */ /* 0x000fe20000100800 */
[----:B0-----:R-:W-:-:S05]  /*78a0*/  LEA.HI.X.SX32 R14, R13, R2, 0x1, P4 ;  /* 0x000000020d0e7211 */ /* 0x001fca00020f0eff */
[----:B------:R-:W-:Y:S04]  /*78b0*/  STL [R1+0x1da0], R14 ;  /* 0x001da00e01007387 */ /* 0x000fe80000100800 */
[----:B------:R-:W4:Y:S01]  /*78c0*/  LDL.LU R28, [R1+0x8c] ;  /* 0x00008c00011c7983 */ /* 0x000f220000300800 */
[----:B------:R-:W-:Y:S02]  /*78d0*/  LEA R13, P4, R4, R0, 0x1 ;  /* 0x00000000040d7211 */ /* 0x000fe400078808ff */
[----:B------:R-:W-:-:S03]  /*78e0*/  LEA.HI.X.SX32 R12, R12, R2, 0x1, P3 ;  /* 0x000000020c0c7211 */ /* 0x000fc600018f0eff */
[----:B------:R0:W-:Y:S01]  /*78f0*/  STL [R1+0x1da4], R13 ;  /* 0x001da40d01007387 */ /* 0x0001e20000100800 */
[----:B------:R-:W-:-:S03]  /*7900*/  LEA.HI.X.SX32 R10, R10, R2, 0x1, P6 ;  /* 0x000000020a0a7211 */ /* 0x000fc600030f0eff */
[----:B------:R1:W-:Y:S01]  /*7910*/  STL [R1+0x1d98], R12 ;  /* 0x001d980c01007387 */ /* 0x0003e20000100800 */
[----:B0-----:R-:W-:-:S05]  /*7920*/  LEA R13, P3, R6, R0, 0x1 ;  /* 0x00000000060d7211 */ /* 0x001fca00078608ff */
[----:B------:R-:W-:Y:S01]  /*7930*/  STL [R1+0x1d9c], R13 ;  /* 0x001d9c0d01007387 */ /* 0x000fe20000100800 */
[----:B-1----:R-:W-:-:S03]  /*7940*/  LEA R12, P6, R8, R0, 0x1 ;  /* 0x00000000080c7211 */ /* 0x002fc600078c08ff */
[----:B------:R-:W4:Y:S04]  /*7950*/  LDL.LU R29, [R1+0x88] ;  /* 0x00008800011d7983 */ /* 0x000f280000300800 */
[----:B------:R0:W-:Y:S04]  /*7960*/  STL [R1+0x1d90], R10 ;  /* 0x001d900a01007387 */ /* 0x0001e80000100800 */
[----:B------:R-:W-:Y:S04]  /*7970*/  STL [R1+0x1d94], R12 ;  /* 0x001d940c01007387 */ /* 0x000fe80000100800 */
[----:B------:R-:W4:Y:S01]  /*7980*/  LDL.LU R17, [R1+0x84] ;  /* 0x0000840001117983 */ /* 0x000f220000300800 */
[----:B0-----:R-:W-:-:S02]  /*7990*/  LEA.HI.X.SX32 R10, R9, R2, 0x1, P5 ;  /* 0x00000002090a7211 */ /* 0x001fc400028f0eff */
[----:B------:R-:W-:-:S03]  /*79a0*/  LEA R9, P5, R11, R0, 0x1 ;  /* 0x000000000b097211 */ /* 0x000fc600078a08ff */
[----:B------:R-:W-:Y:S04]  /*79b0*/  STL [R1+0x1d88], R10 ;  /* 0x001d880a01007387 */ /* 0x000fe80000100800 */
[----:B------:R-:W4:Y:S01]  /*79c0*/  LDL.LU R16, [R1+0x80] ;  /* 0x0000800001107983 */ /* 0x000f220000300800 */
[----:B------:R-:W-:-:S03]  /*79d0*/  LEA.HI.X.SX32 R7, R7, R2, 0x1, P2 ;  /* 0x0000000207077211 */ /* 0x000fc600010f0eff */
[----:B------:R0:W-:Y:S04]  /*79e0*/  STL [R1+0x1d8c], R9 ;  /* 0x001d8c0901007387 */ /* 0x0001e80000100800 */
[----:B------:R-:W4:Y:S04]  /*79f0*/  LDL.LU R15, [R1+0x7c] ;  /* 0x00007c00010f7983 */ /* 0x000f280000300800 */
[----:B------:R1:W-:Y:S01]  /*7a00*/  STL [R1+0x1d80], R7 ;  /* 0x001d800701007387 */ /* 0x0003e20000100800 */
[----:B0-----:R-:W-:-:S03]  /*7a10*/  LEA R9, P2, R23, R0, 0x1 ;  /* 0x0000000017097211 */ /* 0x001fc600078408ff */
[----:B------:R-:W4:Y:S04]  /*7a20*/  LDL.LU R14, [R1+0x78] ;  /* 0x00007800010e7983 */ /* 0x000f280000300800 */
[----:B------:R-:W-:Y:S01]  /*7a30*/  STL [R1+0x1d84], R9 ;  /* 0x001d840901007387 */ /* 0x000fe20000100800 */
[----:B-1----:R-:W-:-:S03]  /*7a40*/  LEA.HI.X.SX32 R7, R5, R2, 0x1, P0 ;  /* 0x0000000205077211 */ /* 0x002fc600000f0eff */
[----:B------:R-:W4:Y:S01]  /*7a50*/  LDL.LU R13, [R1+0x74] ;  /* 0x00007400010d7983 */ /* 0x000f220000300800 */
[----:B------:R-:W-:-:S03]  /*7a60*/  LEA R5, P0, R21, R0, 0x1 ;  /* 0x0000000015057211 */ /* 0x000fc600078008ff */
[----:B------:R0:W-:Y:S04]  /*7a70*/  STL [R1+0x1d78], R7 ;  /* 0x001d780701007387 */ /* 0x0001e80000100800 */
[----:B------:R-:W4:Y:S01]  /*7a80*/  LDL.LU R12, [R1+0x70] ;  /* 0x00007000010c7983 */ /* 0x000f220000300800 */
[----:B------:R-:W-:-:S03]  /*7a90*/  LEA.HI.X.SX32 R3, R3, R2, 0x1, P1 ;  /* 0x0000000203037211 */ /* 0x000fc600008f0eff */
[----:B------:R1:W-:Y:S04]  /*7aa0*/  STL [R1+0x1d7c], R5 ;  /* 0x001d7c0501007387 */ /* 0x0003e80000100800 */
[----:B------:R-:W4:Y:S01]  /*7ab0*/  LDL.LU R10, [R1+0x6c] ;  /* 0x00006c00010a7983 */ /* 0x000f220000300800 */
[----:B0-----:R-:W-:-:S03]  /*7ac0*/  LEA R7, P1, R20, R0, 0x1 ;  /* 0x0000000014077211 */ /* 0x001fc600078208ff */
[----:B------:R0:W-:Y:S01]  /*7ad0*/  STL [R1+0x1d70], R3 ;  /* 0x001d700301007387 */ /* 0x0001e20000100800 */
[----:B-1----:R-:W-:-:S03]  /*7ae0*/  LEA.HI.X.SX32 R5, R4, R2, 0x1, P4 ;  /* 0x0000000204057211 */ /* 0x002fc600020f0eff */
[----:B0-----:R-:W4:Y:S04]  /*7af0*/  LDL.LU R3, [R1+0x68] ;  /* 0x0000680001037983 */ /* 0x001f280000300800 */
[----:B------:R0:W-:Y:S04]  /*7b00*/  STL [R1+0x1d74], R7 ;  /* 0x001d740701007387 */ /* 0x0001e80000100800 */
[----:B------:R-:W4:Y:S04]  /*7b10*/  LDL.LU R4, [R1+0x64] ;  /* 0x0000640001047983 */ /* 0x000f280000300800 */
[----:B------:R1:W-:Y:S01]  /*7b20*/  STL [R1+0x1d68], R5 ;  /* 0x001d680501007387 */ /* 0x0003e20000100800 */
[----:B0-----:R-:W-:-:S03]  /*7b30*/  LEA.HI.X.SX32 R7, R6, R2, 0x1, P3 ;  /* 0x0000000206077211 */ /* 0x001fc600018f0eff */
[----:B-1----:R-:W4:Y:S01]  /*7b40*/  LDL.LU R5, [R1+0x60] ;  /* 0x0000600001057983 */ /* 0x002f220000300800 */
[----:B--2---:R-:W-:-:S05]  /*7b50*/  LEA R9, P4, R19, R0, 0x1 ;  /* 0x0000000013097211 */ /* 0x004fca00078808ff */
[----:B------:R0:W-:Y:S04]  /*7b60*/  STL [R1+0x1d6c], R9 ;  /* 0x001d6c0901007387 */ /* 0x0001e80000100800 */
[----:B------:R-:W2:Y:S04]  /*7b70*/  LDL.LU R6, [R1+0x5c] ;  /* 0x00005c0001067983 */ /* 0x000ea80000300800 */
[----:B------:R1:W-:Y:S01]  /*7b80*/  STL [R1+0x1d60], R7 ;  /* 0x001d600701007387 */ /* 0x0003e20000100800 */
[----:B0-----:R-:W-:Y:S02]  /*7b90*/  LEA.HI.X.SX32 R9, R8, R2, 0x1, P6 ;  /* 0x0000000208097211 */ /* 0x001fe400030f0eff */
[-C--:B---3--:R-:W-:Y:S01]  /*7ba0*/  LEA R24, P3, R18, R0.reuse, 0x1 ;  /* 0x0000000012187211 */ /* 0x088fe200078608ff */
[----:B-1----:R-:W3:Y:S04]  /*7bb0*/  LDL.LU R7, [R1+0x58] ;  /* 0x0000580001077983 */ /* 0x002ee80000300800 */
[----:B------:R-:W-:Y:S04]  /*7bc0*/  STL [R1+0x1d64], R24 ;  /* 0x001d641801007387 */ /* 0x000fe80000100800 */
[----:B------:R-:W2:Y:S04]  /*7bd0*/  LDL.LU R8, [R1+0x54] ;  /* 0x0000540001087983 */ /* 0x000ea80000300800 */
[----:B------:R0:W-:Y:S04]  /*7be0*/  STL [R1+0x1d58], R9 ;  /* 0x001d580901007387 */ /* 0x0001e80000100800 */
[----:B0-----:R-:W2:Y:S01]  /*7bf0*/  LDL.LU R9, [R1+0x50] ;  /* 0x0000500001097983 */ /* 0x001ea20000300800 */
[----:B----4-:R-:W-:-:S05]  /*7c00*/  LEA R24, P6, R28, R0, 0x1 ;  /* 0x000000001c187211 */ /* 0x010fca00078c08ff */
[----:B------:R0:W-:Y:S02]  /*7c10*/  STL [R1+0x1d5c], R24 ;  /* 0x001d5c1801007387 */ /* 0x0001e40000100800 */
[-C--:B0-----:R-:W-:Y:S02]  /*7c20*/  LEA.HI.X.SX32 R24, R11, R2.reuse, 0x1, P5 ;  /* 0x000000020b187211 */ /* 0x081fe400028f0eff */
[----:B------:R-:W4:Y:S01]  /*7c30*/  LDL.LU R11, [R1+0x4c] ;  /* 0x00004c00010b7983 */ /* 0x000f220000300800 */
[----:B------:R-:W-:-:S03]  /*7c40*/  LEA.HI.X.SX32 R23, R23, R2, 0x1, P2 ;  /* 0x0000000217177211 */ /* 0x000fc600010f0eff */
[----:B------:R0:W-:Y:S02]  /*7c50*/  STL [R1+0x1d50], R24 ;  /* 0x001d501801007387 */ /* 0x0001e40000100800 */
[----:B0-----:R-:W-:-:S05]  /*7c60*/  LEA R24, P5, R29, R0, 0x1 ;  /* 0x000000001d187211 */ /* 0x001fca00078a08ff */
[----:B------:R0:W-:Y:S01]  /*7c70*/  STL [R1+0x1d54], R24 ;  /* 0x001d541801007387 */ /* 0x0001e20000100800 */
[----:B------:R-:W-:-:S03]  /*7c80*/  LEA.HI.X.SX32 R21, R21, R2, 0x1, P0 ;  /* 0x0000000215157211 */ /* 0x000fc600000f0eff */
[----:B0-----:R-:W2:Y:S04]  /*7c90*/  LDL.LU R24, [R1+0x1f3c] ;  /* 0x001f3c0001187983 */ /* 0x001ea80000300800 */
[----:B------:R0:W-:Y:S02]  /*7ca0*/  STL [R1+0x1d48], R23 ;  /* 0x001d481701007387 */ /* 0x0001e40000100800 */
[----:B0-----:R-:W-:-:S05]  /*7cb0*/  LEA R23, P2, R17, R0, 0x1 ;  /* 0x0000000011177211 */ /* 0x001fca00078408ff */
[----:B------:R0:W-:Y:S01]  /*7cc0*/  STL [R1+0x1d4c], R23 ;  /* 0x001d4c1701007387 */ /* 0x0001e20000100800 */
[----:B------:R-:W-:-:S03]  /*7cd0*/  LEA.HI.X.SX32 R20, R20, R2, 0x1, P1 ;  /* 0x0000000214147211 */ /* 0x000fc600008f0eff */
[----:B0-----:R-:W3:Y:S04]  /*7ce0*/  LDL.LU R23, [R1+0x1f38] ;  /* 0x001f380001177983 */ /* 0x001ee80000300800 */
[----:B------:R0:W-:Y:S02]  /*7cf0*/  STL [R1+0x1d40], R21 ;  /* 0x001d401501007387 */ /* 0x0001e40000100800 */
[----:B0-----:R-:W-:-:S05]  /*7d00*/  LEA R21, P0, R16, R0, 0x1 ;  /* 0x0000000010157211 */ /* 0x001fca00078008ff */
[----:B------:R0:W-:Y:S01]  /*7d10*/  STL [R1+0x1d44], R21 ;  /* 0x001d441501007387 */ /* 0x0001e20000100800 */
[----:B------:R-:W-:-:S03]  /*7d20*/  LEA.HI.X.SX32 R19, R19, R2, 0x1, P4 ;  /* 0x0000000213137211 */ /* 0x000fc600020f0eff */
[----:B0-----:R-:W4:Y:S04]  /*7d30*/  LDL.LU R21, [R1+0x1f34] ;  /* 0x001f340001157983 */ /* 0x001f280000300800 */
        /* <DEDUP_REMOVED lines=41> */
[----:B--2---:R-:W-:-:S05]  /*7fd0*/  LEA R14, P4, R6, R0, 0x1 ;  /* 0x00000000060e7211 */ /* 0x004fca00078808ff */
[----:B------:R0:W-:Y:S01]  /*7fe0*/  STL [R1+0x1cfc], R14 ;  /* 0x001cfc0e01007387 */ /* 0x0001e20000100800 */
[----:B------:R-:W-:-:S03]  /*7ff0*/  LEA.HI.X.SX32 R12, R12, R2, 0x1, P6 ;  /* 0x000000020c0c7211 */ /* 0x000fc600030f0eff */
[----:B0-----:R-:W2:Y:S04]  /*8000*/  LDL.LU R14, [R1+0x1f10] ;  /* 0x001f1000010e7983 */ /* 0x001ea80000300800 */
[----:B------:R3:W-:Y:S02]  /*8010*/  STL [R1+0x1cf0], R13 ;  /* 0x001cf00d01007387 */ /* 0x0007e40000100800 */
[----:B---3--:R-:W-:-:S05]  /*8020*/  LEA R13, P3, R7, R0, 0x1 ;  /* 0x00000000070d7211 */ /* 0x008fca00078608ff */
[----:B------:R0:W-:Y:S01]  /*8030*/  STL [R1+0x1cf4], R13 ;  /* 0x001cf40d01007387 */ /* 0x0001e20000100800 */
[----:B------:R-:W-:-:S03]  /*8040*/  LEA.HI.X.SX32 R10, R10, R2, 0x1, P5 ;  /* 0x000000020a0a7211 */ /* 0x000fc600028f0eff */
[----:B0-----:R-:W3:Y:S04]  /*8050*/  LDL.LU R13, [R1+0x1f0c] ;  /* 0x001f0c00010d7983 */ /* 0x001ee80000300800 */
[----:B------:R0:W-:Y:S02]  /*8060*/  STL [R1+0x1ce8], R12 ;  /* 0x001ce80c01007387 */ /* 0x0001e40000100800 */
[----:B0-----:R-:W-:-:S05]  /*8070*/  LEA R12, P6, R8, R0, 0x1 ;  /* 0x00000000080c7211 */ /* 0x001fca00078c08ff */
[----:B------:R0:W-:Y:S01]  /*8080*/  STL [R1+0x1cec], R12 ;  /* 0x001cec0c01007387 */ /* 0x0001e20000100800 */
[----:B------:R-:W-:-:S03]  /*8090*/  LEA.HI.X.SX32 R3, R3, R2, 0x1, P2 ;  /* 0x0000000203037211 */ /* 0x000fc600010f0eff */
[----:B0-----:R-:W2:Y:S04]  /*80a0*/  LDL.LU R12, [R1+0x1f08] ;  /* 0x001f0800010c7983 */ /* 0x001ea80000300800 */
[----:B------:R0:W-:Y:S02]  /*80b0*/  STL [R1+0x1ce0], R10 ;  /* 0x001ce00a01007387 */ /* 0x0001e40000100800 */
[----:B0-----:R-:W-:-:S05]  /*80c0*/  LEA R10, P5, R9, R0, 0x1 ;  /* 0x00000000090a7211 */ /* 0x001fca00078a08ff */
[----:B------:R0:W-:Y:S04]  /*80d0*/  STL [R1+0x1ce4], R10 ;  /* 0x001ce40a01007387 */ /* 0x0001e80000100800 */
[----:B0-----:R-:W2:Y:S04]  /*80e0*/  LDL.LU R10, [R1+0x1f04] ;  /* 0x001f0400010a7983 */ /* 0x001ea80000300800 */
[----:B------:R4:W-:Y:S02]  /*80f0*/  STL [R1+0x1cd8], R3 ;  /* 0x001cd80301007387 */ /* 0x0009e40000100800 */
[----:B----4-:R-:W-:-:S05]  /*8100*/  LEA R3, P2, R11, R0, 0x1 ;  /* 0x000000000b037211 */ /* 0x010fca00078408ff */
[----:B------:R0:W-:Y:S04]  /*8110*/  STL [R1+0x1cdc], R3 ;  /* 0x001cdc0301007387 */ /* 0x0001e80000100800 */
[----:B0-----:R-:W4:Y:S01]  /*8120*/  LDL.LU R3, [R1+0x1f00] ;  /* 0x001f000001037983 */ /* 0x001f220000300800 */
[----:B------:R-:W-:-:S05]  /*8130*/  LEA.HI.X.SX32 R4, R4, R2, 0x1, P0 ;  /* 0x0000000204047211 */ /* 0x000fca00000f0eff */
        /* <DEDUP_REMOVED lines=32> */
[----:B------:R0:W-:Y:S02]  /*8340*/  STL [R1+0x1ca4], R11 ;  /* 0x001ca40b01007387 */ /* 0x0001e40000100800 */
[----:B0-----:R-:W-:Y:S02]  /*8350*/  LEA.HI.X.SX32 R11, R3, R2, 0x1, P0 ;  /* 0x00000002030b7211 */ /* 0x001fe400000f0eff */
[----:B------:R-:W4:Y:S04]  /*8360*/  LDL.LU R3, [R1] ;  /* 0x0000000001037983 */ /* 0x000f280000300800 */
[----:B------:R2:W-:Y:S02]  /*8370*/  STL [R1+0x1c98], R11 ;  /* 0x001c980b01007387 */ /* 0x0005e40000100800 */
[----:B--2---:R-:W-:-:S05]  /*8380*/  LEA R11, P0, R10, R0, 0x1 ;  /* 0x000000000a0b7211 */ /* 0x004fca00078008ff */
[----:B------:R0:W-:Y:S04]  /*8390*/  STL [R1+0x1c9c], R11 ;  /* 0x001c9c0b01007387 */ /* 0x0001e80000100800 */
[----:B0-----:R-:W2:Y:S01]  /*83a0*/  LDL.LU R11, [R1+0x1ee4] ;  /* 0x001ee400010b7983 */ /* 0x001ea20000300800 */
[----:B------:R-:W-:-:S05]  /*83b0*/  LEA.HI.X.SX32 R4, R4, R2, 0x1, P1 ;  /* 0x0000000204047211 */ /* 0x000fca00008f0eff */
[----:B------:R2:W-:Y:S01]  /*83c0*/  STL [R1+0x1c90], R4 ;  /* 0x001c900401007387 */ /* 0x0005e20000100800 */
[-C--:B------:R-:W-:Y:S02]  /*83d0*/  LEA.HI.X.SX32 R7, R7, R2.reuse, 0x1, P6 ;  /* 0x0000000207077211 */ /* 0x080fe400030f0eff */
[----:B------:R-:W-:Y:S02]  /*83e0*/  LEA.HI.X.SX32 R8, R8, R2, 0x1, P5 ;  /* 0x0000000208087211 */ /* 0x000fe400028f0eff */
[----:B--2---:R-:W-:-:S05]  /*83f0*/  LEA R4, P1, R11, R0, 0x1 ;  /* 0x000000000b047211 */ /* 0x004fca00078208ff */
[----:B------:R0:W-:Y:S02]  /*8400*/  STL [R1+0x1c94], R4 ;  /* 0x001c940401007387 */ /* 0x0001e40000100800 */
[----:B0-----:R-:W-:Y:S02]  /*8410*/  LEA.HI.X.SX32 R4, R5, R2, 0x1, P4 ;  /* 0x0000000205047211 */ /* 0x001fe400020f0eff */
[----:B------:R-:W2:Y:S04]  /*8420*/  LDL.LU R5, [R1+0x4] ;  /* 0x0000040001057983 */ /* 0x000ea80000300800 */
[----:B------:R0:W-:Y:S02]  /*8430*/  STL [R1+0x1c88], R4 ;  /* 0x001c880401007387 */ /* 0x0001e40000100800 */
[----:B0-----:R-:W-:-:S05]  /*8440*/  LEA R4, P4, R12, R0, 0x1 ;  /* 0x000000000c047211 */ /* 0x001fca00078808ff */
[----:B------:R0:W-:Y:S02]  /*8450*/  STL [R1+0x1c8c], R4 ;  /* 0x001c8c0401007387 */ /* 0x0001e40000100800 */
[----:B0-----:R-:W-:Y:S02]  /*8460*/  LEA.HI.X.SX32 R4, R6, R2, 0x1, P3 ;  /* 0x0000000206047211 */ /* 0x001fe400018f0eff */
[----:B------:R-:W2:Y:S04]  /*8470*/  LDL.LU R6, [R1+0xc] ;  /* 0x00000c0001067983 */ /* 0x000ea80000300800 */
[----:B------:R3:W-:Y:S02]  /*8480*/  STL [R1+0x1c80], R4 ;  /* 0x001c800401007387 */ /* 0x0007e40000100800 */
[----:B---3--:R-:W-:-:S05]  /*8490*/  LEA R4, P3, R13, R0, 0x1 ;  /* 0x000000000d047211 */ /* 0x008fca00078608ff */
[----:B------:R0:W-:Y:S04]  /*84a0*/  STL [R1+0x1c84], R4 ;  /* 0x001c840401007387 */ /* 0x0001e80000100800 */
[----:B------:R-:W-:Y:S01]  /*84b0*/  STL [R1+0x1c78], R7 ;  /* 0x001c780701007387 */ /* 0x000fe20000100800 */
[----:B0-----:R-:W-:-:S05]  /*84c0*/  LEA R4, P6, R14, R0, 0x1 ;  /* 0x000000000e047211 */ /* 0x001fca00078c08ff */
[----:B------:R0:W-:Y:S04]  /*84d0*/  STL [R1+0x1c7c], R4 ;  /* 0x001c7c0401007387 */ /* 0x0001e80000100800 */
[----:B------:R-:W-:Y:S01]  /*84e0*/  STL [R1+0x1c70], R8 ;  /* 0x001c700801007387 */ /* 0x000fe20000100800 */
[----:B0-----:R-:W-:-:S03]  /*84f0*/  LEA.HI.X.SX32 R4, R9, R2, 0x1, P2 ;  /* 0x0000000209047211 */ /* 0x001fc600010f0eff */
[----:B------:R-:W3:Y:S01]  /*8500*/  LDL.LU R9, [R1+0x8] ;  /* 0x0000080001097983 */ /* 0x000ee20000300800 */
[----:B------:R-:W-:-:S05]  /*8510*/  LEA R7, P5, R15, R0, 0x1 ;  /* 0x000000000f077211 */ /* 0x000fca00078a08ff */
[----:B------:R0:W-:Y:S04]  /*8520*/  STL [R1+0x1c74], R7 ;  /* 0x001c740701007387 */ /* 0x0001e80000100800 */
[----:B------:R1:W-:Y:S01]  /*8530*/  STL [R1+0x1c68], R4 ;  /* 0x001c680401007387 */ /* 0x0003e20000100800 */
[----:B0-----:R-:W-:Y:S02]  /*8540*/  LEA R7, P2, R16, R0, 0x1 ;  /* 0x0000000010077211 */ /* 0x001fe400078408ff */
[----:B-1----:R-:W-:-:S03]  /*8550*/  LEA.HI.X.SX32 R4, R10, R2, 0x1, P0 ;  /* 0x000000020a047211 */ /* 0x002fc600000f0eff */
[----:B------:R0:W-:Y:S01]  /*8560*/  STL [R1+0x1c6c], R7 ;  /* 0x001c6c0701007387 */ /* 0x0001e20000100800 */
[----:B------:R-:W-:-:S03]  /*8570*/  LEA R8, P0, R17, R0, 0x1 ;  /* 0x0000000011087211 */ /* 0x000fc600078008ff */
[----:B------:R-:W-:Y:S01]  /*8580*/  STL [R1+0x1c60], R4 ;  /* 0x001c600401007387 */ /* 0x000fe20000100800 */
[----:B0-----:R-:W-:-:S03]  /*8590*/  LEA.HI.X.SX32 R7, R11, R2, 0x1, P1 ;  /* 0x000000020b077211 */ /* 0x001fc600008f0eff */
[----:B------:R0:W-:Y:S04]  /*85a0*/  STL [R1+0x1c64], R8 ;  /* 0x001c640801007387 */ /* 0x0001e80000100800 */
[----:B------:R-:W-:Y:S01]  /*85b0*/  STL [R1+0x1c58], R7 ;  /* 0x001c580701007387 */ /* 0x000fe20000100800 */
[-C--:B0-----:R-:W-:Y:S02]  /*85c0*/  LEA.HI.X.SX32 R8, R12, R2.reuse, 0x1, P4 ;  /* 0x000000020c087211 */ /* 0x081fe400020f0eff */
[-C--:B------:R-:W-:Y:S02]  /*85d0*/  LEA.HI.X.SX32 R10, R14, R2.reuse, 0x1, P6 ;  /* 0x000000020e0a7211 */ /* 0x080fe400030f0eff */
[----:B------:R-:W-:Y:S02]  /*85e0*/  LEA.HI.X.SX32 R11, R15, R2, 0x1, P5 ;  /* 0x000000020f0b7211 */ /* 0x000fe400028f0eff */
[----:B--2---:R-:W-:-:S05]  /*85f0*/  LEA R4, P1, R6, R0, 0x1 ;  /* 0x0000000006047211 */ /* 0x004fca00078208ff */
[----:B------:R0:W-:Y:S04]  /*8600*/  STL [R1+0x1c5c], R4 ;  /* 0x001c5c0401007387 */ /* 0x0001e80000100800 */
[----:B0-----:R-:W2:Y:S04]  /*8610*/  LDL.LU R4, [R1+0xd4] ;  /* 0x0000d40001047983 */ /* 0x001ea80000300800 */
[----:B------:R0:W-:Y:S02]  /*8620*/  STL [R1+0x1c50], R8 ;  /* 0x001c500801007387 */ /* 0x0001e40000100800 */
[----:B0-----:R-:W-:-:S02]  /*8630*/  LEA.HI.X.SX32 R8, R13, R2, 0x1, P3 ;  /* 0x000000020d087211 */ /* 0x001fc400018f0eff */
[----:B---3--:R-:W-:-:S05]  /*8640*/  LEA R7, P4, R9, R0, 0x1 ;  /* 0x0000000009077211 */ /* 0x008fca00078808ff */
[----:B------:R0:W-:Y:S04]  /*8650*/  STL [R1+0x1c54], R7 ;  /* 0x001c540701007387 */ /* 0x0001e80000100800 */
[----:B------:R1:W-:Y:S01]  /*8660*/  STL [R1+0x1c48], R8 ;  /* 0x001c480801007387 */ /* 0x0003e20000100800 */
[----:B0-----:R-:W-:-:S03]  /*8670*/  LEA R7, P3, R5, R0, 0x1 ;  /* 0x0000000005077211 */ /* 0x001fc600078608ff */
[----:B-1----:R-:W3:Y:S04]  /*8680*/  LDL.LU R8, [R1+0xd8] ;  /* 0x0000d80001087983 */ /* 0x002ee80000300800 */
[----:B------:R4:W-:Y:S04]  /*8690*/  STL [R1+0x1c4c], R7 ;  /* 0x001c4c0701007387 */ /* 0x0009e80000100800 */
[----:B------:R0:W-:Y:S01]  /*86a0*/  STL [R1+0x1c40], R10 ;  /* 0x001c400a01007387 */ /* 0x0001e20000100800 */
[-C--:B----4-:R-:W-:Y:S02]  /*86b0*/  LEA R7, P6, R3, R0.reuse, 0x1 ;  /* 0x0000000003077211 */ /* 0x090fe400078c08ff */
[----:B0-----:R-:W-:-:S03]  /*86c0*/  LEA R10, P5, R29, R0, 0x1 ;  /* 0x000000001d0a7211 */ /* 0x001fc600078a08ff */
[----:B------:R0:W-:Y:S04]  /*86d0*/  STL [R1+0x1c44], R7 ;  /* 0x001c440701007387 */ /* 0x0001e80000100800 */
[----:B------:R1:W-:Y:S01]  /*86e0*/  STL [R1+0x1c38], R11 ;  /* 0x001c380b01007387 */ /* 0x0003e20000100800 */
[----:B0-----:R-:W-:-:S03]  /*86f0*/  LEA.HI.X.SX32 R7, R16, R2, 0x1, P2 ;  /* 0x0000000210077211 */ /* 0x001fc600010f0eff */
[----:B------:R0:W-:Y:S01]  /*8700*/  STL [R1+0x1c3c], R10 ;  /* 0x001c3c0a01007387 */ /* 0x0001e20000100800 */
[----:B-1----:R-:W-:-:S03]  /*8710*/  LEA R11, P2, R28, R0, 0x1 ;  /* 0x000000001c0b7211 */ /* 0x002fc600078408ff */
[----:B------:R1:W-:Y:S01]  /*8720*/  STL [R1+0x1c30], R7 ;  /* 0x001c300701007387 */ /* 0x0003e20000100800 */
[-C--:B------:R-:W-:Y:S02]  /*8730*/  LEA.HI.X.SX32 R6, R6, R2.reuse, 0x1, P1 ;  /* 0x0000000206067211 */ /* 0x080fe400008f0eff */
[----:B0-----:R-:W-:Y:S01]  /*8740*/  LEA.HI.X.SX32 R10, R17, R2, 0x1, P0 ;  /* 0x00000002110a7211 */ /* 0x001fe200000f0eff */
[----:B------:R-:W-:Y:S01]  /*8750*/  STL [R1+0x1c34], R11 ;  /* 0x001c340b01007387 */ /* 0x000fe20000100800 */
[----:B-1----:R-:W-:-:S03]  /*8760*/  LEA R7, P0, R18, R0, 0x1 ;  /* 0x0000000012077211 */ /* 0x002fc600078008ff */
[----:B------:R-:W-:Y:S04]  /*8770*/  STL [R1+0x1be0], R10 ;  /* 0x001be00a01007387 */ /* 0x000fe80000100800 */
[----:B------:R0:W-:Y:S04]  /*8780*/  STL [R1+0x1c00], R7 ;  /* 0x001c000701007387 */ /* 0x0001e80000100800 */
[----:B0-----:R-:W4:Y:S04]  /*8790*/  LDL.LU R7, [R1+0xe0] ;  /* 0x0000e00001077983 */ /* 0x001f280000300800 */
[----:B------:R0:W-:Y:S04]  /*87a0*/  STL [R1+0x1be4], R6 ;  /* 0x001be40601007387 */ /* 0x0001e80000100800 */
[----:B0-----:R-:W4:Y:S01]  /*87b0*/  LDL.LU R6, [R1+0xdc] ;  /* 0x0000dc0001067983 */ /* 0x001f220000300800 */
[----:B------:R-:W-:-:S02]  /*87c0*/  LEA R10, P1, R19, R0, 0x1 ;  /* 0x00000000130a7211 */ /* 0x000fc400078208ff */
[----:B------:R-:W-:Y:S02]  /*87d0*/  LEA.HI.X.SX32 R9, R9, R2, 0x1, P4 ;  /* 0x0000000209097211 */ /* 0x000fe400020f0eff */
[----:B------:R-:W-:Y:S01]  /*87e0*/  LEA R11, P4, R20, R0, 0x1 ;  /* 0x00000000140b7211 */ /* 0x000fe200078808ff */
[----:B------:R0:W-:Y:S04]  /*87f0*/  STL [R1+0x1c08], R10 ;  /* 0x001c080a01007387 */ /* 0x0001e80000100800 */
[----:B------:R1:W-:Y:S01]  /*8800*/  STL [R1+0x1be8], R9 ;  /* 0x001be80901007387 */ /* 0x0003e20000100800 */
[-C--:B0-----:R-:W-:Y:S02]  /*8810*/  LEA.HI.X.SX32 R10, R5, R2.reuse, 0x1, P3 ;  /* 0x00000002050a7211 */ /* 0x081fe400018f0eff */
[----:B------:R-:W-:-:S02]  /*8820*/  LEA.HI.X.SX32 R5, R3, R2, 0x1, P6 ;  /* 0x0000000203057211 */ /* 0x000fc400030f0eff */
[-C--:B-1----:R-:W-:Y:S01]  /*8830*/  LEA R9, P3, R21, R0.reuse, 0x1 ;  /* 0x0000000015097211 */ /* 0x082fe200078608ff */
[----:B------:R-:W-:Y:S01]  /*8840*/  STL [R1+0x1c10], R11 ;  /* 0x001c100b01007387 */ /* 0x000fe20000100800 */
[----:B------:R-:W-:-:S03]  /*8850*/  LEA R3, P6, R23, R0, 0x1 ;  /* 0x0000000017037211 */ /* 0x000fc600078c08ff */
[----:B------:R-:W-:Y:S01]  /*8860*/  STL [R1+0x1bec], R10 ;  /* 0x001bec0a01007387 */ /* 0x000fe20000100800 */
[----:B------:R-:W-:-:S03]  /*8870*/  IMAD R25, R25, c[0x0][0x190], RZ ;  /* 0x0000640019197a24 */ /* 0x000fc600078e02ff */
[----:B------:R0:W-:Y:S01]  /*8880*/  STL [R1+0x1c18], R9 ;  /* 0x001c180901007387 */ /* 0x0001e20000100800 */
[----:B------:R-:W-:-:S03]  /*8890*/  IMAD R26, R26, c[0x0][0x190], RZ ;  /* 0x000064001a1a7a24 */ /* 0x000fc600078e02ff */
[----:B------:R1:W-:Y:S04]  /*88a0*/  STL [R1+0x1bf0], R5 ;  /* 0x001bf00501007387 */ /* 0x0003e80000100800 */
[----:B------:R1:W-:Y:S01]  /*88b0*/  STL [R1+0x1c1c], R3 ;  /* 0x001c1c0301007387 */ /* 0x0003e20000100800 */
[----:B0-----:R-:W-:Y:S02]  /*88c0*/  LEA.HI.X.SX32 R9, R29, R2, 0x1, P5 ;  /* 0x000000021d097211 */ /* 0x001fe400028f0eff */
[----:B-1----:R-:W-:-:S03]  /*88d0*/  LEA R5, P5, R24, R0, 0x1 ;  /* 0x0000000018057211 */ /* 0x002fc600078a08ff */
[----:B------:R0:W-:Y:S01]  /*88e0*/  STL [R1+0x1bf4], R9 ;  /* 0x001bf40901007387 */ /* 0x0001e20000100800 */
[----:B------:R-:W-:-:S03]  /*88f0*/  LEA.HI.X.SX32 R3, R28, R2, 0x1, P2 ;  /* 0x000000021c037211 */ /* 0x000fc600010f0eff */
[----:B------:R1:W-:Y:S01]  /*8900*/  STL [R1+0x1c20], R5 ;  /* 0x001c200501007387 */ /* 0x0003e20000100800 */
[----:B------:R-:W-:-:S03]  /*8910*/  IMAD R27, R27, c[0x0][0x190], RZ ;  /* 0x000064001b1b7a24 */ /* 0x000fc600078e02ff */
[----:B------:R1:W-:Y:S01]  /*8920*/  STL [R1+0x1bf8], R3 ;  /* 0x001bf80301007387 */ /* 0x0003e20000100800 */
[----:B0-----:R-:W-:Y:S02]  /*8930*/  LEA R9, P2, R25, R0, 0x1 ;  /* 0x0000000019097211 */ /* 0x001fe400078408ff */
[----:B-1----:R-:W-:-:S03]  /*8940*/  LEA.HI.X.SX32 R5, R18, R2, 0x1, P0 ;  /* 0x0000000212057211 */ /* 0x002fc600000f0eff */
[----:B------:R0:W-:Y:S01]  /*8950*/  STL [R1+0x1c24], R9 ;  /* 0x001c240901007387 */ /* 0x0001e20000100800 */
[----:B------:R-:W-:-:S03]  /*8960*/  LEA R3, P0, R26, R0, 0x1 ;  /* 0x000000001a037211 */ /* 0x000fc600078008ff */
[----:B------:R1:W-:Y:S01]  /*8970*/  STL [R1+0x1bfc], R5 ;  /* 0x001bfc0501007387 */ /* 0x0003e20000100800 */
[----:B------:R-:W-:-:S03]  /*8980*/  IMAD R22, R22, c[0x0][0x190], RZ ;  /* 0x0000640016167a24 */ /* 0x000fc600078e02ff */
[----:B------:R1:W-:Y:S01]  /*8990*/  STL [R1+0x1c28], R3 ;  /* 0x001c280301007387 */ /* 0x0003e20000100800 */
[----:B0-----:R-:W-:Y:S02]  /*89a0*/  LEA.HI.X.SX32 R9, R19, R2, 0x1, P1 ;  /* 0x0000000213097211 */ /* 0x001fe400008f0eff */
[----:B-1----:R-:W-:-:S03]  /*89b0*/  LEA R5, P1, R27, R0, 0x1 ;  /* 0x000000001b057211 */ /* 0x002fc600078208ff */
[----:B------:R-:W-:Y:S01]  /*89c0*/  STL [R1+0x1c04], R9 ;  /* 0x001c040901007387 */ /* 0x000fe20000100800 */
[----:B------:R-:W-:-:S03]  /*89d0*/  LEA.HI.X.SX32 R3, R20, R2, 0x1, P4 ;  /* 0x0000000214037211 */ /* 0x000fc600020f0eff */
[----:B------:R0:W-:Y:S04]  /*89e0*/  STL [R1+0x1c2c], R5 ;  /* 0x001c2c0501007387 */ /* 0x0001e80000100800 */
[----:B------:R1:W-:Y:S01]  /*89f0*/  STL [R1+0x1c0c], R3 ;  /* 0x001c0c0301007387 */ /* 0x0003e20000100800 */
[----:B0-----:R-:W-:Y:S02]  /*8a00*/  LEA.HI.X.SX32 R5, R21, R2, 0x1, P3 ;  /* 0x0000000215057211 */ /* 0x001fe400018f0eff */
[----:B-1----:R-:W-:Y:S02]  /*8a10*/  LEA R3, P3, R22, R0, 0x1 ;  /* 0x0000000016037211 */ /* 0x002fe400078608ff */
[-C--:B------:R-:W-:Y:S01]  /*8a20*/  LEA.HI.X.SX32 R0, R23, R2.reuse, 0x1, P6 ;  /* 0x0000000217007211 */ /* 0x080fe200030f0eff */
[----:B------:R-:W-:Y:S04]  /*8a30*/  STL [R1+0x1c14], R5 ;  /* 0x001c140501007387 */ /* 0x000fe80000100800 */
[----:B------:R-:W-:Y:S04]  /*8a40*/  STL [R1+0x1bdc], R3 ;  /* 0x001bdc0301007387 */ /* 0x000fe80000100800 */
[----:B------:R0:W-:Y:S02]  /*8a50*/  STL [R1+0x1bc8], R0 ;  /* 0x001bc80001007387 */ /* 0x0001e40000100800 */
[----:B0-----:R-:W-:Y:S01]  /*8a60*/  LEA.HI.X.SX32 R0, R24, R2, 0x1, P5 ;  /* 0x0000000218007211 */ /* 0x001fe200028f0eff */
[----:B------:R-:W-:-:S04]  /*8a70*/  IMAD.MOV.U32 R3, RZ, RZ, c[0x0][0x188] ;  /* 0x00006200ff037624 */ /* 0x000fc800078e00ff */
[----:B------:R0:W-:Y:S01]  /*8a80*/  STL [R1+0x1bcc], R0 ;  /* 0x001bcc0001007387 */ /* 0x0001e20000100800 */
[----:B------:R-:W-:Y:S01]  /*8a90*/  IMAD R3, R3, 0x7f, RZ ;  /* 0x0000007f03037824 */ /* 0x000fe200078e02ff */
[-C--:B------:R-:W-:Y:S02]  /*8aa0*/  LEA.HI.X.SX32 R9, R27, R2.reuse, 0x1, P1 ;  /* 0x000000021b097211 */ /* 0x080fe400008f0eff */
[----:B0-----:R-:W-:Y:S01]  /*8ab0*/  LEA.HI.X.SX32 R0, R26, R2, 0x1, P0 ;  /* 0x000000021a007211 */ /* 0x001fe200000f0eff */
[----:B------:R-:W-:Y:S01]  /*8ac0*/  IMAD.MOV.U32 R12, RZ, RZ, c[0x0][0x188] ;  /* 0x00006200ff0c7624 */ /* 0x000fe200078e00ff */
[----:B--2---:R-:W-:-:S04]  /*8ad0*/  LEA R28, P4, R4, c[0x0][0x160], 0x1 ;  /* 0x00005800041c7a11 */ /* 0x004fc800078808ff */
[----:B------:R-:W-:Y:S02]  /*8ae0*/  LEA.HI.X.SX32 R29, R4, c[0x0][0x164], 0x1, P4 ;  /* 0x00005900041d7a11 */ /* 0x000fe400020f0eff */
[----:B------:R-:W-:-:S05]  /*8af0*/  LEA.HI.X.SX32 R4, R25, R2, 0x1, P2 ;  /* 0x0000000219047211 */ /* 0x000fca00010f0eff */
[----:B------:R0:W-:Y:S04]  /*8b00*/  STL [R1+0x1bd0], R4 ;  /* 0x001bd00401007387 */ /* 0x0001e80000100800 */
[----:B------:R-:W-:Y:S04]  /*8b10*/  STL.64 [R1+0x518], R28 ;  /* 0x0005181c01007387 */ /* 0x000fe80000100a00 */
[----:B------:R1:W-:Y:S01]  /*8b20*/  STL [R1+0x1bd4], R0 ;  /* 0x001bd40001007387 */ /* 0x0003e20000100800 */
[----:B0-----:R-:W-:-:S03]  /*8b30*/  IMAD.WIDE R4, R3, 0x2, R28 ;  /* 0x0000000203047825 */ /* 0x001fc600078e021c */
[----:B------:R-:W-:Y:S01]  /*8b40*/  STL [R1+0x1bd8], R9 ;  /* 0x001bd80901007387 */ /* 0x000fe20000100800 */
[----:B-1----:R-:W-:-:S05]  /*8b50*/  LEA.HI.X.SX32 R0, R22, R2, 0x1, P3 ;  /* 0x0000000216007211 */ /* 0x002fca00018f0eff */
[----:B------:R0:W-:Y:S04]  /*8b60*/  STL [R1+0x1bb8], R0 ;  /* 0x001bb80001007387 */ /* 0x0001e80000100800 */
[----:B------:R-:W-:Y:S04]  /*8b70*/  STL [R1+0x1bc4], R4 ;  /* 0x001bc40401007387 */ /* 0x000fe80000100800 */
[----:B------:R1:W-:Y:S01]  /*8b80*/  STL [R1+0x1bbc], R5 ;  /* 0x001bbc0501007387 */ /* 0x0003e20000100800 */
[----:B---3--:R-:W-:-:S04]  /*8b90*/  LEA R18, P6, R8, c[0x0][0x160], 0x1 ;  /* 0x0000580008127a11 */ /* 0x008fc800078c08ff */
[----:B------:R-:W-:Y:S01]  /*8ba0*/  LEA.HI.X.SX32 R19, R8, c[0x0][0x164], 0x1, P6 ;  /* 0x0000590008137a11 */ /* 0x000fe200030f0eff */
[----:B0-----:R-:W-:-:S04]  /*8bb0*/  IMAD R0, R12, 0x7e, RZ ;  /* 0x0000007e0c007824 */ /* 0x001fc800078e02ff */
[----:B-1----:R-:W-:Y:S01]  /*8bc0*/  IMAD.WIDE R4, R3, 0x2, R18 ;  /* 0x0000000203047825 */ /* 0x002fe200078e0212 */
[----:B------:R-:W-:Y:S03]  /*8bd0*/  STL.64 [R1+0x5d0], R18 ;  /* 0x0005d01201007387 */ /* 0x000fe60000100a00 */
[----:B------:R-:W-:Y:S01]  /*8be0*/  IMAD R8, R12, 0x7d, RZ ;  /* 0x0000007d0c087824 */ /* 0x000fe200078e02ff */
[----:B----4-:R-:W-:-:S04]  /*8bf0*/  LEA R14, P0, R7, c[0x0][0x160], 0x1 ;  /* 0x00005800070e7a11 */ /* 0x010fc800078008ff */
[----:B------:R-:W-:Y:S02]  /*8c00*/  LEA.HI.X.SX32 R15, R7, c[0x0][0x164], 0x1, P0 ;  /* 0x00005900070f7a11 */ /* 0x000fe400000f0eff */
[----:B------:R-:W-:-:S04]  /*8c10*/  LEA R16, P1, R6, c[0x0][0x160], 0x1 ;  /* 0x0000580006107a11 */ /* 0x000fc800078208ff */
[----:B------:R-:W-:Y:S01]  /*8c20*/  LEA.HI.X.SX32 R17, R6, c[0x0][0x164], 0x1, P1 ;  /* 0x0000590006117a11 */ /* 0x000fe200008f0eff */
[----:B------:R-:W-:Y:S04]  /*8c30*/  STL.64 [R1+0x5e0], R14 ;  /* 0x0005e00e01007387 */ /* 0x000fe80000100a00 */
[C---:B------:R-:W-:Y:S01]  /*8c40*/  IMAD.WIDE R6, R3.reuse, 0x2, R16 ;  /* 0x0000000203067825 */ /* 0x040fe200078e0210 */
[----:B------:R-:W-:Y:S03]  /*8c50*/  STL.64 [R1+0x5d8], R16 ;  /* 0x0005d81001007387 */ /* 0x000fe60000100a00 */
[----:B------:R-:W-:Y:S01]  /*8c60*/  IMAD.WIDE R2, R3, 0x2, R14 ;  /* 0x0000000203027825 */ /* 0x000fe200078e020e */
[----:B------:R-:W-:Y:S04]  /*8c70*/  STL [R1+0x1bc0], R4 ;  /* 0x001bc00401007387 */ /* 0x000fe80000100800 */
[----:B------:R0:W-:Y:S04]  /*8c80*/  STL [R1+0x1bb0], R5 ;  /* 0x001bb00501007387 */ /* 0x0001e80000100800 */
[----:B------:R-:W-:Y:S04]  /*8c90*/  STL [R1+0x1bb4], R6 ;  /* 0x001bb40601007387 */ /* 0x000fe80000100800 */
[----:B------:R1:W-:Y:S01]  /*8ca0*/  STL [R1+0x1b98], R7 ;  /* 0x001b980701007387 */ /* 0x0003e20000100800 */
[----:B0-----:R-:W-:-:S03]  /*8cb0*/  IMAD.WIDE R4, R0, 0x2, R28 ;  /* 0x0000000200047825 */ /* 0x001fc600078e021c */
[----:B------:R-:W-:Y:S04]  /*8cc0*/  STL [R1+0x1bac], R2 ;  /* 0x001bac0201007387 */ /* 0x000fe80000100800 */
[----:B------:R0:W-:Y:S01]  /*8cd0*/  STL [R1+0x1ba4], R3 ;  /* 0x001ba40301007387 */ /* 0x0001e20000100800 */
[----:B-1----:R-:W-:-:S03]  /*8ce0*/  IMAD.WIDE R6, R0, 0x2, R16 ;  /* 0x0000000200067825 */ /* 0x002fc600078e0210 */
[----:B------:R-:W-:Y:S01]  /*8cf0*/  STL [R1+0x1ba8], R4 ;  /* 0x001ba80401007387 */ /* 0x000fe20000100800 */
[----:B0-----:R-:W-:-:S03]  /*8d00*/  IMAD.WIDE R2, R0, 0x2, R18 ;  /* 0x0000000200027825 */ /* 0x001fc600078e0212 */
[----:B------:R0:W-:Y:S04]  /*8d10*/  STL [R1+0x1b9c], R5 ;  /* 0x001b9c0501007387 */ /* 0x0001e80000100800 */
[----:B------:R-:W-:Y:S04]  /*8d20*/  STL [R1+0x1ba0], R2 ;  /* 0x001ba00201007387 */ /* 0x000fe80000100800 */
[----:B------:R1:W-:Y:S01]  /*8d30*/  STL [R1+0x1b90], R3 ;  /* 0x001b900301007387 */ /* 0x0003e20000100800 */
[----:B0-----:R-:W-:-:S03]  /*8d40*/  IMAD.WIDE R4, R0, 0x2, R14 ;  /* 0x0000000200047825 */ /* 0x001fc600078e020e */
[----:B------:R-:W-:Y:S04]  /*8d50*/  STL [R1+0x1b94], R6 ;  /* 0x001b940601007387 */ /* 0x000fe80000100800 */
[----:B------:R0:W-:Y:S01]  /*8d60*/  STL [R1+0x1b78], R7 ;  /* 0x001b780701007387 */ /* 0x0001e20000100800 */
[----:B-1----:R-:W-:-:S03]  /*8d70*/  IMAD.WIDE R2, R8, 0x2, R28 ;  /* 0x0000000208027825 */ /* 0x002fc600078e021c */
[----:B------:R-:W-:Y:S04]  /*8d80*/  STL [R1+0x1b8c], R4 ;  /* 0x001b8c0401007387 */ /* 0x000fe80000100800 */
[----:B------:R1:W-:Y:S01]  /*8d90*/  STL [R1+0x1b84], R5 ;  /* 0x001b840501007387 */ /* 0x0003e20000100800 */
[----:B0-----:R-:W-:-:S03]  /*8da0*/  IMAD.WIDE R6, R8, 0x2, R16 ;  /* 0x0000000208067825 */ /* 0x001fc600078e0210 */
[----:B------:R-:W-:Y:S01]  /*8db0*/  STL [R1+0x1b88], R2 ;  /* 0x001b880201007387 */ /* 0x000fe20000100800 */
[----:B------:R-:W-:Y:S02]  /*8dc0*/  IMAD R0, R12, 0x7c, RZ ;  /* 0x0000007c0c007824 */ /* 0x000fe400078e02ff */
[C---:B-1----:R-:W-:Y:S01]  /*8dd0*/  IMAD.WIDE R4, R8.reuse, 0x2, R18 ;  /* 0x0000000208047825 */ /* 0x042fe200078e0212 */
        /* <DEDUP_REMOVED lines=258> */
[----:B-1----:R-:W-:-:S03]  /*9e00*/  IMAD.WIDE R4, R8, 0x2, R18 ;  /* 0x0000000208047825 */ /* 0x002fc600078e0212 */
[----:B------:R0:W-:Y:S01]  /*9e10*/  STL [R1+0x18fc], R3 ;  /* 0x0018fc0301007387 */ /* 0x0001e20000100800 */
[----:B------:R-:W-:-:S03]  /*9e20*/  IMAD R0, R12, 0x68, RZ ;  /* 0x000000680c007824 */ /* 0x000fc600078e02ff */
        /* <DEDUP_REMOVED lines=8> */
[----:B------:R-:W-:Y:S02]  /*9eb0*/  IMAD R8, R12, 0x67, RZ ;  /* 0x000000670c087824 */ /* 0x000fe400078e02ff */
[C---:B0-----:R-:W-:Y:S01]  /*9ec0*/  IMAD.WIDE R6, R0.reuse, 0x2, R16 ;  /* 0x0000000200067825 */ /* 0x041fe200078e0210 */
[----:B------:R-:W-:Y:S03]  /*9ed0*/  STL [R1+0x18e8], R4 ;  /* 0x0018e80401007387 */ /* 0x000fe60000100800 */
        /* <DEDUP_REMOVED lines=12> */
[----:B------:R-:W-:-:S03]  /*9fa0*/  IMAD R0, R12, 0x66, RZ ;  /* 0x000000660c007824 */ /* 0x000fc600078e02ff */
[----:B------:R0:W-:Y:S01]  /*9fb0*/  STL [R1+0x18bc], R3 ;  /* 0x0018bc0301007387 */ /* 0x0001e20000100800 */
[----:B-1----:R-:W-:-:S03]  /*9fc0*/  IMAD.WIDE R4, R8, 0x2, R16 ;  /* 0x0000000208047825 */ /* 0x002fc600078e0210 */
        /* <DEDUP_REMOVED lines=11> */
[----:B-1----:R-:W-:Y:S01]  /*a080*/  IMAD.WIDE R2, R0, 0x2, R18 ;  /* 0x0000000200027825 */ /* 0x002fe200078e0212 */
[----:B------:R0:W-:Y:S03]  /*a090*/  STL [R1+0xbf0], R7 ;  /* 0x000bf00701007387 */ /* 0x0001e60000100800 */
[----:B------:R-:W-:Y:S01]  /*a0a0*/  IMAD.WIDE R8, R10, 0x2, R28 ;  /* 0x000000020a087825 */ /* 0x000fe200078e021c */
        /* <DEDUP_REMOVED lines=472> */
[----:B------:R-:W-:-:S03]  /*be30*/  IMAD.SHL.U32 R0, R12, 0x40, RZ ;  /* 0x000000400c007824 */ /* 0x000fc600078e00ff */
        /* <DEDUP_REMOVED lines=810> */
[----:B------:R0:W-:Y:S04]  /*f0e0*/  STL [R1+0x1854], R8 ;  /* 0x0018540801007387 */ /* 0x0001e80000100800 */
[----:B------:R-:W-:Y:S01]  /*f0f0*/  STL [R1+0x1850], R9 ;  /* 0x0018500901007387 */ /* 0x000fe20000100800 */
[----:B-1----:R-:W-:-:S03]  /*f100*/  IMAD.WIDE R6, R10, 0x2, R14 ;  /* 0x000000020a067825 */ /* 0x002fc600078e020e */
[----:B------:R-:W-:Y:S01]  /*f110*/  STL [R1+0x185c], R2 ;  /* 0x00185c0201007387 */ /* 0x000fe20000100800 */
[----:B0-----:R-:W-:-:S03]  /*f120*/  IMAD.SHL.U32 R8, R12, 0x2, RZ ;  /* 0x000000020c087824 */ /* 0x001fc600078e00ff */
        /* <DEDUP_REMOVED lines=11> */
[----:B------:R-:W-:-:S03]  /*f1e0*/  IMAD.WIDE R8, R8, 0x2, R14 ;  /* 0x0000000208087825 */ /* 0x000fc600078e020e */
[----:B------:R0:W-:Y:S01]  /*f1f0*/  STL [R1+0x1878], R5 ;  /* 0x0018780501007387 */ /* 0x0001e20000100800 */
[----:B-1----:R-:W-:-:S03]  /*f200*/  IMAD.WIDE R2, R12, 0x2, R28 ;  /* 0x000000020c027825 */ /* 0x002fc600078e021c */
[----:B------:R-:W-:Y:S04]  /*f210*/  STL [R1+0x1884], R6 ;  /* 0x0018840601007387 */ /* 0x000fe80000100800 */
[----:B------:R1:W-:Y:S01]  /*f220*/  STL [R1+0x1880], R7 ;  /* 0x0018800701007387 */ /* 0x0003e20000100800 */
[----:B0-----:R-:W-:-:S03]  /*f230*/  IMAD.WIDE R4, R12, 0x2, R18 ;  /* 0x000000020c047825 */ /* 0x001fc600078e0212 */
[----:B------:R-:W-:Y:S04]  /*f240*/  STL [R1+0x188c], R8 ;  /* 0x00188c0801007387 */ /* 0x000fe80000100800 */
[----:B------:R-:W-:Y:S01]  /*f250*/  STL [R1+0x1888], R9 ;  /* 0x0018880901007387 */ /* 0x000fe20000100800 */
[----:B-1----:R-:W-:-:S03]  /*f260*/  IMAD.WIDE R6, R12, 0x2, R16 ;  /* 0x000000020c067825 */ /* 0x002fc600078e0210 */
[----:B------:R-:W-:Y:S04]  /*f270*/  STL [R1+0x1894], R2 ;  /* 0x0018940201007387 */ /* 0x000fe80000100800 */
[----:B------:R0:W-:Y:S04]  /*f280*/  STL [R1+0x1890], R3 ;  /* 0x0018900301007387 */ /* 0x0001e80000100800 */
[----:B------:R-:W-:Y:S04]  /*f290*/  STL [R1+0x189c], R4 ;  /* 0x00189c0401007387 */ /* 0x000fe80000100800 */
[----:B------:R-:W-:Y:S01]  /*f2a0*/  STL [R1+0x1898], R5 ;  /* 0x0018980501007387 */ /* 0x000fe20000100800 */
[----:B0-----:R-:W-:-:S03]  /*f2b0*/  IMAD.WIDE R2, R12, 0x2, R14 ;  /* 0x000000020c027825 */ /* 0x001fc600078e020e */
[----:B------:R-:W-:Y:S04]  /*f2c0*/  STL [R1+0x18a4], R6 ;  /* 0x0018a40601007387 */ /* 0x000fe80000100800 */
[----:B------:R-:W-:Y:S04]  /*f2d0*/  STL [R1+0x18a0], R7 ;  /* 0x0018a00701007387 */ /* 0x000fe80000100800 */
[----:B------:R0:W-:Y:S04]  /*f2e0*/  STL [R1+0x18ac], R2 ;  /* 0x0018ac0201007387 */ /* 0x0001e80000100800 */
[----:B------:R1:W-:Y:S04]  /*f2f0*/  STL [R1+0x18a8], R3 ;  /* 0x0018a80301007387 */ /* 0x0003e80000100800 */
        /* <DEDUP_REMOVED lines=123> */
[----:B------:R-:W2:Y:S04]  /*fab0*/  S2R R11, SR_TID.X ;  /* 0x00000000000b7919 */ /* 0x000ea80000002100 */
        /* <DEDUP_REMOVED lines=20> */
[----:B------:R-:W-:Y:S01]  /*fc00*/  STL [R1+0x6a8], RZ ;  /* 0x0006a8ff01007387 */ /* 0x000fe20000100800 */
[----:B--2---:R-:W-:-:S03]  /*fc10*/  LOP3.LUT R11, R11, 0x7f, RZ, 0xc0, !PT ;  /* 0x0000007f0b0b7812 */ /* 0x004fc600078ec0ff */
[----:B------:R-:W-:Y:S04]  /*fc20*/  STL [R1+0x6ac], RZ ;  /* 0x0006acff01007387 */ /* 0x000fe80000100800 */
[----:B------:R-:W-:Y:S04]  /*fc30*/  STL [R1+0x360], RZ ;  /* 0x000360ff01007387 */ /* 0x000fe80000100800 */
[----:B------:R-:W-:Y:S04]  /*fc40*/  STL [R1+0x364], RZ ;  /* 0x000364ff01007387 */ /* 0x000fe80000100800 */
[----:B------:R-:W-:Y:S04]  /*fc50*/  STL [R1+0x368], RZ ;  /* 0x000368ff01007387 */ /* 0x000fe80000100800 */
[----:B------:R-:W-:Y:S01]  /*fc60*/  STL [R1+0x36c], RZ ;  /* 0x00036cff01007387 */ /* 0x000fe20000100800 */
[----:B------:R-:W-:-:S03]  /*fc70*/  IMAD.SHL.U32 R28, R11, 0x2, RZ ;  /* 0x000000020b1c7824 */ /* 0x000fc600078e00ff */
[----:B------:R-:W-:Y:S04]  /*fc80*/  STL [R1+0x350], RZ ;  /* 0x000350ff01007387 */ /* 0x000fe80000100800 */
[----:B------:R-:W-:Y:S04]  /*fc90*/  STL [R1+0x354], RZ ;  /* 0x000354ff01007387 */ /* 0x000fe80000100800 */
[----:B------:R-:W-:Y:S04]  /*fca0*/  STL [R1+0x358], RZ ;  /* 0x000358ff01007387 */ /* 0x000fe80000100800 */
[----:B------:R-:W-:Y:S04]  /*fcb0*/  STL [R1+0x35c], RZ ;  /* 0x00035cff01007387 */ /* 0x000fe80000100800 */
[----:B------:R-:W1:Y:S04]  /*fcc0*/  LDL.LU R11, [R1+0xf0] ;  /* 0x0000f000010b7983 */ /* 0x000e680000300800 */
        /* <DEDUP_REMOVED lines=25> */
[----:B0-----:R-:W-:-:S03]  /*fe60*/  IMAD.SHL.U32 R2, R12, 0x80, RZ ;  /* 0x000000800c027824 */ /* 0x001fc600078e00ff */
[----:B------:R-:W0:Y:S01]  /*fe70*/  S2R R12, SR_TID.X ;  /* 0x00000000000c7919 */ /* 0x000e220000002100 */
[----:B------:R-:W-:Y:S01]  /*fe80*/  ULDC UR4, c[0x0][0x18c] ;  /* 0x0000630000047ab9 */ /* 0x000fe20000000800 */
[----:B------:R-:W-:Y:S01]  /*fe90*/  SHF.R.S32.HI R0, RZ, 0x1f, R2 ;  /* 0x0000001fff007819 */ /* 0x000fe20000011402 */
[----:B------:R-:W-:-:S03]  /*fea0*/  USHF.L.U32 UR4, UR4, 0x7, URZ ;  /* 0x0000000704047899 */ /* 0x000fc6000800063f */
[----:B------:R-:W-:Y:S02]  /*feb0*/  SHF.L.U64.HI R0, R2, 0x1, R0 ;  /* 0x0000000102007819 */ /* 0x000fe40000010200 */
[C---:B------:R-:W-:Y:S01]  /*fec0*/  LOP3.LUT R2, R28.reuse, 0x10, RZ, 0x3c, !PT ;  /* 0x000000101c027812 */ /* 0x040fe200078e3cff */
[----:B------:R-:W-:Y:S01]  /*fed0*/  USHF.R.S32.HI UR5, URZ, 0x1f, UR4 ;  /* 0x0000001f3f057899 */ /* 0x000fe20008011404 */
[C---:B------:R-:W-:Y:S02]  /*fee0*/  LOP3.LUT R2, R28.reuse, 0x30, RZ, 0x3c, !PT ;  /* 0x000000301c027812 */ /* 0x040fe400078e3cff */
[C---:B------:R-:W-:Y:S02]  /*fef0*/  LOP3.LUT R4, R28.reuse, 0x20, RZ, 0x3c, !PT ;  /* 0x000000201c047812 */ /* 0x040fe400078e3cff */
[----:B------:R-:W-:Y:S01]  /*ff00*/  LOP3.LUT R2, R28, 0x50, RZ, 0x3c, !PT ;  /* 0x000000501c027812 */ /* 0x000fe200078e3cff */
[----:B0-----:R-:W-:Y:S01]  /*ff10*/  IMAD.SHL.U32 R12, R12, 0x2, RZ ;  /* 0x000000020c0c7824 */ /* 0x001fe200078e00ff */
[----:B------:R-:W-:Y:S01]  /*ff20*/  LOP3.LUT R4, R28, 0x60, RZ, 0x3c, !PT ;  /* 0x000000601c047812 */ /* 0x000fe200078e3cff */
[----:B------:R-:W-:-:S02]  /*ff30*/  USHF.L.U32 UR8, UR4, 0x1, URZ ;  /* 0x0000000104087899 */ /* 0x000fc4000800063f */
[----:B------:R-:W-:Y:S01]  /*ff40*/  USHF.L.U64.HI UR5, UR4, 0x1, UR5 ;  /* 0x0000000104057899 */ /* 0x000fe20008010205 */
[----:B-1----:R-:W-:-:S05]  /*ff50*/  SHF.R.S32.HI R3, RZ, 0x7, R11 ;  /* 0x00000007ff037819 */ /* 0x002fca000001140b */
[----:B------:R0:W-:Y:S04]  /*ff60*/  STL [R1+0x1de0], R3 ;  /* 0x001de00301007387 */ /* 0x0001e80000100800 */
[----:B------:R1:W-:Y:S04]  /*ff70*/  STL [R1+0x244], RZ ;  /* 0x000244ff01007387 */ /* 0x0003e80000100800 */
        /* <DEDUP_REMOVED lines=60> */
[----:B------:R-:W2:Y:S04]  /*10340*/  S2R R11, SR_TID.X ;  /* 0x00000000000b7919 */ /* 0x000ea80000002100 */
        /* <DEDUP_REMOVED lines=17> */
[----:B------:R1:W-:Y:S01]  /*10460*/  STL [R1+0x46c], RZ ;  /* 0x00046cff01007387 */ /* 0x0003e20000100800 */
[----:B--2---:R-:W-:-:S05]  /*10470*/  LOP3.LUT R11, R11, 0x7, RZ, 0xc0, !PT ;  /* 0x000000070b0b7812 */ /* 0x004fca00078ec0ff */
[----:B------:R-:W-:Y:S01]  /*10480*/  IMAD R11, R11, 0x110, RZ ;  /* 0x000001100b0b7824 */ /* 0x000fe200078e02ff */
[----:B0-----:R-:W-:-:S04]  /*10490*/  LOP3.LUT R3, R28, 0x40, RZ, 0x3c, !PT ;  /* 0x000000401c037812 */ /* 0x001fc800078e3cff */
[----:B------:R-:W-:Y:S02]  /*104a0*/  LOP3.LUT R11, R11, 0x30, R12, 0x78, !PT ;  /* 0x000000300b0b7812 */ /* 0x000fe400078e780c */
[----:B------:R-:W-:Y:S02]  /*104b0*/  LOP3.LUT R3, R28, 0x70, RZ, 0x3c, !PT ;  /* 0x000000701c037812 */ /* 0x000fe400078e3cff */
[----:B-1----:R-:W-:-:S06]  /*104c0*/  LOP3.LUT R2, R11, 0x40, RZ, 0x3c, !PT ;  /* 0x000000400b027812 */ /* 0x002fcc00078e3cff */
.L_x_2:
[----:B0-----:R-:W2:Y:S04]  /*104d0*/  LDL.64 R2, [R1+0x5e0] ;  /* 0x0005e00001027983 */ /* 0x001ea80000100a00 */
[----:B--2---:R0:W-:Y:S04]  /*104e0*/  STL [R1+0x49e4], R3 ;  /* 0x0049e40301007387 */ /* 0x0041e80000100800 */
[----:B0-----:R-:W2:Y:S01]  /*104f0*/  LDL R3, [R1+0xbcc] ;  /* 0x000bcc0001037983 */ /* 0x001ea20000100800 */
[----:B------:R-:W-:-:S03]  /*10500*/  IMAD.MOV.U32 R13, RZ, RZ, c[0x0][0x180] ;  /* 0x00006000ff0d7624 */ /* 0x000fc600078e00ff */
[----:B------:R-:W-:Y:S04]  /*10510*/  STL [R1+0x42e8], R15 ;  /* 0x0042e80f01007387 */ /* 0x000fe80000100800 */
        /* <DEDUP_REMOVED lines=73> */
[----:B------:R-:W-:Y:S01]  /*109b0*/  STL [R1+0x4460], R15 ;  /* 0x0044600f01007387 */ /* 0x000fe20000100800 */
[----:B--2---:R-:W-:-:S03]  /*109c0*/  IMAD R13, R3, -0x80, R13 ;  /* 0xffffff80030d7824 */ /* 0x004fc600078e020d */
        /* <DEDUP_REMOVED lines=372> */
[----:B------:R0:W-:Y:S04]  /*12110*/  STL [R1+0x49e0], R29 ;  /* 0x0049e01d01007387 */ /* 0x0001e80000100800 */
        /* <DEDUP_REMOVED lines=40> */
[----:B------:R-:W2:Y:S01]  /*123a0*/  LDL.LU R3, [R1+0x49e4] ;  /* 0x0049e40001037983 */ /* 0x000ea20000300800 */
[----:B------:R-:W-:-:S02]  /*123b0*/  ISETP.GT.AND P0, PT, R13, RZ, PT ;  /* 0x000000ff0d00720c */ /* 0x000fc40003f04270 */
[----:B0-----:R-:W-:Y:S02]  /*123c0*/  PRMT R29, RZ, 0x7610, R29 ;  /* 0x00007610ff1d7816 */ /* 0x001fe4000000001d */
[----:B------:R-:W-:Y:S02]  /*123d0*/  PRMT R15, RZ, 0x7610, R15 ;  /* 0x00007610ff0f7816 */ /* 0x000fe4000000000f */
[----:B------:R-:W-:-:S07]  /*123e0*/  ISETP.GT.AND P1, PT, R13, 0x1, PT ;  /* 0x000000010d00780c */ /* 0x000fce0003f24270 */
[----:B--2---:R-:W2:Y:S04]  /*123f0*/  @P0 LDG.E.U16 R29, [R2.64] ;  /* 0x00000006021d0981 */ /* 0x004ea8000c1e1500 */
[----:B--2---:R0:W-:Y:S04]  /*12400*/  STL [R1+0xb98], R29 ;  /* 0x000b981d01007387 */ /* 0x0041e80000100800 */
[----:B0-----:R-:W2:Y:S04]  /*12410*/  LDL.LU R29, [R1+0x49e0] ;  /* 0x0049e000011d7983 */ /* 0x001ea80000300800 */
[----:B------:R-:W3:Y:S01]  /*12420*/  LDL.64 R2, [R1+0x5d8] ;  /* 0x0005d80001027983 */ /* 0x000ee20000100a00 */
[----:B--2---:R-:W-:-:S03]  /*12430*/  PRMT R29, RZ, 0x7610, R29 ;  /* 0x00007610ff1d7816 */ /* 0x004fc6000000001d */
[----:B---3--:R-:W2:Y:S04]  /*12440*/  @P0 LDG.E.U16 R15, [R2.64] ;  /* 0x00000006020f0981 */ /* 0x008ea8000c1e1500 */
        /* <DEDUP_REMOVED lines=12> */
[----:B------:R-:W3:Y:S04]  /*12510*/  LDL R2, [R1+0x18a8] ;  /* 0x0018a80001027983 */ /* 0x000ee80000100800 */
[----:B------:R-:W3:Y:S01]  /*12520*/  LDL R3, [R1+0x18ac] ;  /* 0x0018ac0001037983 */ /* 0x000ee20000100800 */
[----:B------:R-:W-:-:S02]  /*12530*/  ISETP.GT.AND P0, PT, R13, 0x2, PT ;  /* 0x000000020d00780c */ /* 0x000fc40003f04270 */
[----:B--2---:R-:W-:Y:S02]  /*12540*/  PRMT R15, RZ, 0x7610, R15 ;  /* 0x00007610ff0f7816 */ /* 0x004fe4000000000f */
[----:B---3--:R-:W-:-:S04]  /*12550*/  @P1 LOP3.LUT R3, R3, R2, RZ, 0x3c, !PT ;  /* 0x0000000203031212 */ /* 0x008fc800078e3cff */
[----:B------:R-:W-:-:S04]  /*12560*/  @P1 LOP3.LUT R2, R3, R2, RZ, 0x3c, !PT ;  /* 0x0000000203021212 */ /* 0x000fc800078e3cff */
[----:B------:R-:W-:-:S05]  /*12570*/  @P1 LOP3.LUT R3, R3, R2, RZ, 0x3c, !PT ;  /* 0x0000000203031212 */ /* 0x000fca00078e3cff */
[----:B------:R-:W2:Y:S04]  /*12580*/  @P1 LDG.E.U16 R29, [R2.64] ;  /* 0x00000006021d1981 */ /* 0x000ea8000c1e1500 */
[----:B--2---:R0:W-:Y:S04]  /*12590*/  STL [R1+0xb88], R29 ;  /* 0x000b881d01007387 */ /* 0x0041e80000100800 */
[----:B0-----:R-:W2:Y:S04]  /*125a0*/  LDL.LU R29, [R1+0x49d0] ;  /* 0x0049d000011d7983 */ /* 0x001ea80000300800 */
[----:B------:R-:W3:Y:S04]  /*125b0*/  LDL R2, [R1+0x18a0] ;  /* 0x0018a00001027983 */ /* 0x000ee80000100800 */
[----:B------:R-:W3:Y:S01]  /*125c0*/  LDL R3, [R1+0x18a4] ;  /* 0x0018a40001037983 */ /* 0x000ee20000100800 */
[----:B--2---:R-:W-:-:S02]  /*125d0*/  PRMT R29, RZ, 0x7610, R29 ;  /* 0x00007610ff1d7816 */ /* 0x004fc4000000001d */
        /* <DEDUP_REMOVED lines=1349> */
[----:B------:R-:W-:-:S02]  /*17a30*/  PRMT R0, RZ, 0x7610, R0 ;  /* 0x00007610ff007816 */ /* 0x000fc40000000000 */
[----:B---3--:R-:W-:-:S04]  /*17a40*/  @P1 LOP3.LUT R3, R3, R2, RZ, 0x3c, !PT ;  /* 0x0000000203031212 */ /* 0x008fc800078e3cff */
[----:B------:R-:W-:-:S04]  /*17a50*/  @P1 LOP3.LUT R2, R3, R2, RZ, 0x3c, !PT ;  /* 0x0000000203021212 */ /* 0x000fc800078e3cff */
[----:B------:R-:W-:-:S05]  /*17a60*/  @P1 LOP3.LUT R3, R3, R2, RZ, 0x3c, !PT ;  /* 0x0000000203031212 */ /* 0x000fca00078e3cff */
[----:B------:R-:W3:Y:S04]  /*17a70*/  @P1 LDG.E.U16 R15, [R2.64] ;  /* 0x00000006020f1981 */ /* 0x000ee8000c1e1500 */
[----:B---3--:R0:W-:Y:S04]  /*17a80*/  STL [R1+0x910], R15 ;  /* 0x0009100f01007387 */ /* 0x0081e80000100800 */
[----:B0-----:R-:W3:Y:S04]  /*17a90*/  LDL.LU R15, [R1+0x4784] ;  /* 0x00478400010f7983 */ /* 0x001ee80000300800 */
[----:B------:R-:W4:Y:S04]  /*17aa0*/  LDL R2, [R1+0x1408] ;  /* 0x0014080001027983 */ /* 0x000f280000100800 */
[----:B------:R-:W4:Y:S01]  /*17ab0*/  LDL R3, [R1+0x140c] ;  /* 0x00140c0001037983 */ /* 0x000f220000100800 */
[----:B--2---:R-:W-:-:S02]  /*17ac0*/  PRMT R29, RZ, 0x7610, R29 ;  /* 0x00007610ff1d7816 */ /* 0x004fc4000000001d */
[----:B------:R-:W-:Y:S02]  /*17ad0*/  ISETP.GT.AND P1, PT, R13, 0x27, PT ;  /* 0x000000270d00780c */ /* 0x000fe40003f24270 */
[----:B---3--:R-:W-:Y:S02]  /*17ae0*/  PRMT R15, RZ, 0x7610, R15 ;  /* 0x00007610ff0f7816 */ /* 0x008fe4000000000f */
[----:B----4-:R-:W-:-:S04]  /*17af0*/  @P0 LOP3.LUT R3, R3, R2, RZ, 0x3c, !PT ;  /* 0x0000000203030212 */ /* 0x010fc800078e3cff */
[----:B------:R-:W-:-:S04]  /*17b00*/  @P0 LOP3.LUT R2, R3, R2, RZ, 0x3c, !PT ;  /* 0x0000000203020212 */ /* 0x000fc800078e3cff */
[----:B------:R-:W-:-:S05]  /*17b10*/  @P0 LOP3.LUT R3, R3, R2, RZ, 0x3c, !PT ;  /* 0x0000000203030212 */ /* 0x000fca00078e3cff */
[----:B------:R0:W2:Y:S04]  /*17b20*/  @P0 LDG.E.U16 R0, [R2.64] ;  /* 0x0000000602000981 */ /* 0x0000a8000c1e1500 */
[----:B0-----:R-:W3:Y:S04]  /*17b30*/  LDL R2, [R1+0x1400] ;  /* 0x0014000001027983 */ /* 0x001ee80000100800 */
[----:B------:R-:W3:Y:S04]  /*17b40*/  LDL R3, [R1+0x1404] ;  /* 0x0014040001037983 */ /* 0x000ee80000100800 */
[----:B--2---:R-:W-:Y:S01]  /*17b50*/  STL [R1+0x4188], R0 ;  /* 0x0041880001007387 */ /* 0x004fe20000100800 */
        /* <DEDUP_REMOVED lines=23> */
[----:B0-----:R-:W2:Y:S01]  /*17cd0*/  LDL.LU R15, [R1+0x4778] ;  /* 0x00477800010f7983 */ /* 0x001ea20000300800 */
[----:B------:R-:W3:Y:S02]  /*17ce0*/  LDL R2, [R1+0x13e8] ;  /* 0x0013e80001027983 */ /* 0x000ee40000100800 */
        /* <DEDUP_REMOVED lines=2192> */
[----:B------:R-:W3:Y:S02]  /*205f0*/  LDL R3, [R1+0xc84] ;  /* 0x000c840001037983 */ /* 0x000ee40000100800 */
[----:B---3--:R-:W-:-:S04]  /*20600*/  @P0 LOP3.LUT R3, R3, R2, RZ, 0x3c, !PT ;  /* 0x0000000203030212 */ /* 0x008fc800078e3cff */
[----:B------:R-:W-:-:S04]  /*20610*/  @P0 LOP3.LUT R2, R3, R2, RZ, 0x3c, !PT ;  /* 0x0000000203020212 */ /* 0x000fc800078e3cff */
[----:B------:R-:W-:-:S05]  /*20620*/  @P0 LOP3.LUT R3, R3, R2, RZ, 0x3c, !PT ;  /* 0x0000000203030212 */ /* 0x000fca00078e3cff */
[----:B------:R-:W3:Y:S04]  /*20630*/  @P0 LDG.E.U16 R15, [R2.64] ;  /* 0x00000006020f0981 */ /* 0x000ee8000c1e1500 */
[----:B---3--:R0:W-:Y:S04]  /*20640*/  STL [R1+0x118], R15 ;  /* 0x0001180f01007387 */ /* 0x0081e80000100800 */
[----:B0-----:R-:W3:Y:S01]  /*20650*/  LDL.LU R15, [R1+0x43c0] ;  /* 0x0043c000010f7983 */ /* 0x001ee20000300800 */
[----:B------:R-:W4:Y:S02]  /*20660*/  LDL R2, [R1+0xc78] ;  /* 0x000c780001027983 */ /* 0x000f240000100800 */
[----:B------:R-:W4:Y:S01]  /*20670*/  LDL R3, [R1+0xc7c] ;  /* 0x000c7c0001037983 */ /* 0x000f220000100800 */
[----:B---3--:R-:W-:-:S02]  /*20680*/  PRMT R15, RZ, 0x7610, R15 ;  /* 0x00007610ff0f7816 */ /* 0x008fc4000000000f */
[----:B----4-:R-:W-:-:S04]  /*20690*/  @P0 LOP3.LUT R3, R3, R2, RZ, 0x3c, !PT ;  /* 0x0000000203030212 */ /* 0x010fc800078e3cff */
[----:B------:R-:W-:-:S04]  /*206a0*/  @P0 LOP3.LUT R2, R3, R2, RZ, 0x3c, !PT ;  /* 0x0000000203020212 */ /* 0x000fc800078e3cff */
[----:B------:R-:W-:-:S05]  /*206b0*/  @P0 LOP3.LUT R3, R3, R2, RZ, 0x3c, !PT ;  /* 0x0000000203030212 */ /* 0x000fca00078e3cff */
[----:B------:R-:W3:Y:S04]  /*206c0*/  @P0 LDG.E.U16 R15, [R2.64] ;  /* 0x00000006020f0981 */ /* 0x000ee8000c1e1500 */
[----:B---3--:R0:W-:Y:S04]  /*206d0*/  STL [R1+0x114], R15 ;  /* 0x0001140f01007387 */ /* 0x0081e80000100800 */
[----:B0-----:R-:W3:Y:S01]  /*206e0*/  LDL.LU R15, [R1+0x43bc] ;  /* 0x0043bc00010f7983 */ /* 0x001ee20000300800 */
[----:B------:R-:W4:Y:S02]  /*206f0*/  LDL R2, [R1+0xc70] ;  /* 0x000c700001027983 */ /* 0x000f240000100800 */
[----:B------:R-:W4:Y:S01]  /*20700*/  LDL R3, [R1+0xc74] ;  /* 0x000c740001037983 */ /* 0x000f220000100800 */
[----:B------:R-:W-:-:S02]  /*20710*/  ISETP.GT.AND P1, PT, R13, 0x63, PT ;  /* 0x000000630d00780c */ /* 0x000fc40003f24270 */
[----:B---3--:R-:W-:Y:S02]  /*20720*/  PRMT R15, RZ, 0x7610, R15 ;  /* 0x00007610ff0f7816 */ /* 0x008fe4000000000f */
        /* <DEDUP_REMOVED lines=378> */
[----:B------:R-:W-:-:S02]  /*21ed0*/  PRMT R0, RZ, 0x7610, R0 ;  /* 0x00007610ff007816 */ /* 0x000fc40000000000 */
[----:B----4-:R-:W-:-:S04]  /*21ee0*/  @P1 LOP3.LUT R3, R3, R2, RZ, 0x3c, !PT ;  /* 0x0000000203031212 */ /* 0x010fc800078e3cff */
[----:B------:R-:W-:-:S04]  /*21ef0*/  @P1 LOP3.LUT R2, R3, R2, RZ, 0x3c, !PT ;  /* 0x0000000203021212 */ /* 0x000fc800078e3cff */
[----:B------:R-:W-:-:S05]  /*21f00*/  @P1 LOP3.LUT R3, R3, R2, RZ, 0x3c, !PT ;  /* 0x0000000203031212 */ /* 0x000fca00078e3cff */
[----:B------:R0:W4:Y:S04]  /*21f10*/  @P1 LDG.E.U16 R0, [R2.64] ;  /* 0x0000000602001981 */ /* 0x000128000c1e1500 */
[----:B0-----:R-:W2:Y:S04]  /*21f20*/  LDL R2, [R1+0x1958] ;  /* 0x0019580001027983 */ /* 0x001ea80000100800 */
[----:B------:R-:W2:Y:S01]  /*21f30*/  LDL R3, [R1+0x1974] ;  /* 0x0019740001037983 */ /* 0x000ea20000100800 */
[----:B---3--:R-:W-:-:S03]  /*21f40*/  PRMT R15, RZ, 0x7610, R15 ;  /* 0x00007610ff0f7816 */ /* 0x008fc6000000000f */
[----:B----4-:R-:W-:Y:S01]  /*21f50*/  STL [R1+0x41e0], R0 ;  /* 0x0041e00001007387 */ /* 0x010fe20000100800 */
[----:B--2---:R-:W-:-:S04]  /*21f60*/  @P1 LOP3.LUT R3, R3, R2, RZ, 0x3c, !PT ;  /* 0x0000000203031212 */ /* 0x004fc800078e3cff */
        /* <DEDUP_REMOVED lines=109> */
[----:B------:R-:W-:-:S02]  /*22640*/  PRMT R29, RZ, 0x7610, R29 ;  /* 0x00007610ff1d7816 */ /* 0x000fc4000000001d */
        /* <DEDUP_REMOVED lines=12> */
[----:B------:R-:W4:Y:S04]  /*22710*/  @P0 LDG.E.U16 R27, [R2.64] ;  /* 0x00000006021b0981 */ /* 0x000f28000c1e1500 */
[----:B----4-:R0:W-:Y:S04]  /*22720*/  STL [R1+0x54], R27 ;  /* 0x0000541b01007387 */ /* 0x0101e80000100800 */
[----:B0-----:R-:W4:Y:S01]  /*22730*/  LDL.LU R27, [R1+0x42e0] ;  /* 0x0042e000011b7983 */ /* 0x001f220000300800 */
[----:B------:R-:W2:Y:S02]  /*22740*/  LDL R2, [R1+0x19dc] ;  /* 0x0019dc0001027983 */ /* 0x000ea40000100800 */
[----:B------:R-:W2:Y:S01]  /*22750*/  LDL R3, [R1+0x19e8] ;  /* 0x0019e80001037983 */ /* 0x000ea20000100800 */
[----:B------:R-:W-:-:S02]  /*22760*/  PRMT R26, RZ, 0x7610, R26 ;  /* 0x00007610ff1a7816 */ /* 0x000fc4000000001a */
[----:B------:R-:W-:Y:S02]  /*22770*/  ISETP.GT.AND P1, PT, R13, 0x71, PT ;  /* 0x000000710d00780c */ /* 0x000fe40003f24270 */
[----:B--2---:R-:W-:-:S04]  /*22780*/  @P0 LOP3.LUT R3, R3, R2, RZ, 0x3c, !PT ;  /* 0x0000000203030212 */ /* 0x004fc800078e3cff */
[----:B------:R-:W-:-:S04]  /*22790*/  @P0 LOP3.LUT R2, R3, R2, RZ, 0x3c, !PT ;  /* 0x0000000203020212 */ /* 0x000fc800078e3cff */
[----:B------:R-:W-:-:S05]  /*227a0*/  @P0 LOP3.LUT R3, R3, R2, RZ, 0x3c, !PT ;  /* 0x0000000203030212 */ /* 0x000fca00078e3cff */
[----:B------:R-:W2:Y:S04]  /*227b0*/  @P0 LDG.E.U16 R26, [R2.64] ;  /* 0x00000006021a0981 */ /* 0x000ea8000c1e1500 */
[----:B--2---:R0:W-:Y:S04]  /*227c0*/  STL [R1+0x50], R26 ;  /* 0x0000501a01007387 */ /* 0x0041e80000100800 */
[----:B0-----:R-:W2:Y:S01]  /*227d0*/  LDL.LU R26, [R1+0x42dc] ;  /* 0x0042dc00011a7983 */ /* 0x001ea20000300800 */
[----:B------:R-:W2:Y:S02]  /*227e0*/  LDL R2, [R1+0x19e4] ;  /* 0x0019e40001027983 */ /* 0x000ea40000100800 */
[----:B------:R-:W2:Y:S01]  /*227f0*/  LDL R3, [R1+0x19ec] ;  /* 0x0019ec0001037983 */ /* 0x000ea20000100800 */
[----:B------:R-:W-:-:S02]  /*22800*/  PRMT R25, RZ, 0x7610, R25 ;  /* 0x00007610ff197816 */ /* 0x000fc40000000019 */
        /* <DEDUP_REMOVED lines=142> */
[----:B------:R0:W2:Y:S04]  /*230f0*/  @P0 LDG.E.U16 R0, [R2.64] ;  /* 0x0000000602000981 */ /* 0x0000a8000c1e1500 */
[----:B0-----:R-:W3:Y:S04]  /*23100*/  LDL R2, [R1+0x1a64] ;  /* 0x001a640001027983 */ /* 0x001ee80000100800 */
[----:B------:R-:W3:Y:S01]  /*23110*/  LDL R3, [R1+0x1a6c] ;  /* 0x001a6c0001037983 */ /* 0x000ee20000100800 */
[----:B------:R-:W-:-:S03]  /*23120*/  PRMT R9, RZ, 0x7610, R9 ;  /* 0x00007610ff097816 */ /* 0x000fc60000000009 */
[----:B--2---:R-:W-:Y:S01]  /*23130*/  STL [R1+0x41ec], R0 ;  /* 0x0041ec0001007387 */ /* 0x004fe20000100800 */
        /* <DEDUP_REMOVED lines=15> */
[----:B------:R-:W2:Y:S02]  /*23230*/  LDL R2, [R1+0x1a70] ;  /* 0x001a700001027983 */ /* 0x000ea40000100800 */
[----:B------:R-:W2:Y:S01]  /*23240*/  LDL R3, [R1+0x1a80] ;  /* 0x001a800001037983 */ /* 0x000ea20000100800 */
[----:B------:R-:W-:-:S02]  /*23250*/  PRMT R15, RZ, 0x7610, R15 ;  /* 0x00007610ff0f7816 */ /* 0x000fc4000000000f */
[----:B--2---:R-:W-:-:S04]  /*23260*/  @P1 LOP3.LUT R3, R3, R2, RZ, 0x3c, !PT ;  /* 0x0000000203031212 */ /* 0x004fc800078e3cff */
[----:B------:R-:W-:-:S04]  /*23270*/  @P1 LOP3.LUT R2, R3, R2, RZ, 0x3c, !PT ;  /* 0x0000000203021212 */ /* 0x000fc800078e3cff */
[----:B------:R-:W-:-:S05]  /*23280*/  @P1 LOP3.LUT R3, R3, R2, RZ, 0x3c, !PT ;  /* 0x0000000203031212 */ /* 0x000fca00078e3cff */
[----:B------:R0:W2:Y:S04]  /*23290*/  @P1 LDG.E.U16 R15, [R2.64] ;  /* 0x00000006020f1981 */ /* 0x0000a8000c1e1500 */
[----:B0-----:R-:W3:Y:S04]  /*232a0*/  LDL R2, [R1+0x1a7c] ;  /* 0x001a7c0001027983 */ /* 0x001ee80000100800 */
[----:B------:R-:W3:Y:S01]  /*232b0*/  LDL R3, [R1+0x1a88] ;  /* 0x001a880001037983 */ /* 0x000ee20000100800 */
[----:B------:R-:W-:-:S03]  /*232c0*/  PRMT R7, RZ, 0x7610, R7 ;  /* 0x00007610ff077816 */ /* 0x000fc60000000007 */
[----:B--2---:R0:W-:Y:S04]  /*232d0*/  STL [R1+0x4], R15 ;  /* 0x0000040f01007387 */ /* 0x0041e80000100800 */
[----:B0-----:R-:W2:Y:S01]  /*232e0*/  LDL R15, [R1+0x1ae0] ;  /* 0x001ae000010f7983 */ /* 0x001ea20000100800 */
[-C--:B---3--:R-:W-:Y:S02]  /*232f0*/  @P1 LOP3.LUT R3, R3, R2.reuse, RZ, 0x3c, !PT ;  /* 0x0000000203031212 */ /* 0x088fe400078e3cff */
[----:B------:R-:W-:Y:S02]  /*23300*/  ISETP.GT.AND P0, PT, R13, 0x76, PT ;  /* 0x000000760d00780c */ /* 0x000fe40003f04270 */
[----:B------:R-:W-:-:S04]  /*23310*/  @P1 LOP3.LUT R2, R3, R2, RZ, 0x3c, !PT ;  /* 0x0000000203021212 */ /* 0x000fc800078e3cff */
[----:B------:R-:W-:-:S05]  /*23320*/  @P1 LOP3.LUT R3, R3, R2, RZ, 0x3c, !PT ;  /* 0x0000000203031212 */ /* 0x000fca00078e3cff */
[----:B------:R-:W3:Y:S04]  /*23330*/  @P1 LDG.E.U16 R7, [R2.64] ;  /* 0x0000000602071981 */ /* 0x000ee8000c1e1500 */
[----:B---3--:R0:W-:Y:S04]  /*23340*/  STL [R1], R7 ;  /* 0x0000000701007387 */ /* 0x0081e80000100800 */
[----:B0-----:R-:W3:Y:S01]  /*23350*/  LDL.LU R7, [R1+0x4294] ;  /* 0x0042940001077983 */ /* 0x001ee20000300800 */
        /* <DEDUP_REMOVED lines=19> */
[----:B----4-:R-:W-:-:S03]  /*23490*/  PRMT R27, RZ, 0x7610, R27 ;  /* 0x00007610ff1b7816 */ /* 0x010fc6000000001b */
[----:B--2---:R-:W-:Y:S01]  /*234a0*/  STL [R1+0x4268], R29 ;  /* 0x0042681d01007387 */ /* 0x004fe20000100800 */
[----:B---3--:R-:W-:-:S04]  /*234b0*/  @P1 LOP3.LUT R3, R3, R2, RZ, 0x3c, !PT ;  /* 0x0000000203031212 */ /* 0x008fc800078e3cff */
[----:B------:R-:W-:-:S04]  /*234c0*/  @P1 LOP3.LUT R2, R3, R2, RZ, 0x3c, !PT ;  /* 0x0000000203021212 */ /* 0x000fc800078e3cff */
[----:B------:R-:W-:-:S05]  /*234d0*/  @P1 LOP3.LUT R3, R3, R2, RZ, 0x3c, !PT ;  /* 0x0000000203031212 */ /* 0x000fca00078e3cff */
[----:B------:R0:W2:Y:S04]  /*234e0*/  @P1 LDG.E.U16 R27, [R2.64] ;  /* 0x00000006021b1981 */ /* 0x0000a8000c1e1500 */
[----:B0-----:R-:W3:Y:S01]  /*234f0*/  LDL R3, [R1+0x1ad0] ;  /* 0x001ad00001037983 */ /* 0x001ee20000100800 */
[----:B------:R-:W-:Y:S01]  /*23500*/  PRMT R26, RZ, 0x7610, R26 ;  /* 0x00007610ff1a7816 */ /* 0x000fe2000000001a */
[----:B------:R-:W-:Y:S02]  /*23510*/  @P1 IMAD.MOV.U32 R2, RZ, RZ, R15 ;  /* 0x000000ffff021224 */ /* 0x000fe400078e000f */
[----:B--2---:R0:W-:Y:S01]  /*23520*/  STL [R1+0x426c], R27 ;  /* 0x00426c1b01007387 */ /* 0x0041e20000100800 */
[----:B------:R-:W-:Y:S01]  /*23530*/  PRMT R25, RZ, 0x7610, R25 ;  /* 0x00007610ff197816 */ /* 0x000fe20000000019 */
[----:B------:R-:W2:Y:S02]  /*23540*/  LDL R15, [R1+0x1aa8] ;  /* 0x001aa800010f7983 */ /* 0x000ea40000100800 */
[----:B---3--:R1:W3:Y:S04]  /*23550*/  @P1 LDG.E.U16 R26, [R2.64] ;  /* 0x00000006021a1981 */ /* 0x0082e8000c1e1500 */
[----:B0-----:R-:W4:Y:S04]  /*23560*/  LDL R27, [R1+0x1a9c] ;  /* 0x001a9c00011b7983 */ /* 0x001f280000100800 */
[----:B-1----:R-:W2:Y:S04]  /*23570*/  LDL R2, [R1+0x1adc] ;  /* 0x001adc0001027983 */ /* 0x002ea80000100800 */
[----:B------:R-:W2:Y:S02]  /*23580*/  LDL R3, [R1+0x1ae8] ;  /* 0x001ae80001037983 */ /* 0x000ea40000100800 */
[----:B--2---:R-:W-:-:S04]  /*23590*/  @P1 LOP3.LUT R3, R3, R2, RZ, 0x3c, !PT ;  /* 0x0000000203031212 */ /* 0x004fc800078e3cff */
[----:B------:R-:W-:-:S04]  /*235a0*/  @P1 LOP3.LUT R2, R3, R2, RZ, 0x3c, !PT ;  /* 0x0000000203021212 */ /* 0x000fc800078e3cff */
[----:B------:R-:W-:Y:S01]  /*235b0*/  @P1 LOP3.LUT R3, R3, R2, RZ, 0x3c, !PT ;  /* 0x0000000203031212 */ /* 0x000fe200078e3cff */
[----:B---3--:R0:W-:Y:S04]  /*235c0*/  STL [R1+0x4270], R26 ;  /* 0x0042701a01007387 */ /* 0x0081e80000100800 */
[----:B------:R1:W2:Y:S01]  /*235d0*/  @P1 LDG.E.U16 R25, [R2.64] ;  /* 0x0000000602191981 */ /* 0x0002a2000c1e1500 */
[----:B------:R-:W-:-:S03]  /*235e0*/  PRMT R5, RZ, 0x7610, R5 ;  /* 0x00007610ff057816 */ /* 0x000fc60000000005 */
[----:B0-----:R-:W3:Y:S04]  /*235f0*/  LDL R26, [R1+0x1aac] ;  /* 0x001aac00011a7983 */ /* 0x001ee80000100800 */
[----:B-1----:R-:W2:Y:S04]  /*23600*/  LDL R2, [R1+0x1a78] ;  /* 0x001a780001027983 */ /* 0x002ea80000100800 */
[----:B------:R-:W2:Y:S02]  /*23610*/  LDL R3, [R1+0x1a94] ;  /* 0x001a940001037983 */ /* 0x000ea40000100800 */
[----:B--2---:R-:W-:-:S04]  /*23620*/  @P0 LOP3.LUT R3, R3, R2, RZ, 0x3c, !PT ;  /* 0x0000000203030212 */ /* 0x004fc800078e3cff */
[----:B------:R-:W-:-:S04]  /*23630*/  @P0 LOP3.LUT R2, R3, R2, RZ, 0x3c, !PT ;  /* 0x0000000203020212 */ /* 0x000fc800078e3cff */
[----:B------:R-:W-:-:S05]  /*23640*/  @P0 LOP3.LUT R3, R3, R2, RZ, 0x3c, !PT ;  /* 0x0000000203030212 */ /* 0x000fca00078e3cff */
[----:B------:R-:W2:Y:S04]  /*23650*/  @P0 LDG.E.U16 R5, [R2.64] ;  /* 0x0000000602050981 */ /* 0x000ea8000c1e1500 */
[----:B------:R-:W-:Y:S04]  /*23660*/  STL [R1+0x4274], R25 ;  /* 0x0042741901007387 */ /* 0x000fe80000100800 */
[----:B--2---:R0:W-:Y:S04]  /*23670*/  STL [R1+0x160], R5 ;  /* 0x0001600501007387 */ /* 0x0041e80000100800 */
[----:B0-----:R-:W2:Y:S01]  /*23680*/  LDL.LU R5, [R1+0x428c] ;  /* 0x00428c0001057983 */ /* 0x001ea20000300800 */
[----:B------:R-:W2:Y:S02]  /*23690*/  LDL R2, [R1+0x1a90] ;  /* 0x001a900001027983 */ /* 0x000ea40000100800 */
[----:B------:R-:W2:Y:S01]  /*236a0*/  LDL R3, [R1+0x1aa0] ;  /* 0x001aa00001037983 */ /* 0x000ea20000100800 */
[----:B------:R-:W-:-:S02]  /*236b0*/  PRMT R29, RZ, 0x7610, R29 ;  /* 0x00007610ff1d7816 */ /* 0x000fc4000000001d */
[----:B------:R-:W-:Y:S02]  /*236c0*/  PRMT R4, RZ, 0x7610, R4 ;  /* 0x00007610ff047816 */ /* 0x000fe40000000004 */
[----:B--2---:R-:W-:-:S04]  /*236d0*/  @P0 LOP3.LUT R3, R3, R2, RZ, 0x3c, !PT ;  /* 0x0000000203030212 */ /* 0x004fc800078e3cff */
[----:B------:R-:W-:-:S04]  /*236e0*/  @P0 LOP3.LUT R2, R3, R2, RZ, 0x3c, !PT ;  /* 0x0000000203020212 */ /* 0x000fc800078e3cff */
[----:B------:R-:W-:-:S05]  /*236f0*/  @P0 LOP3.LUT R3, R3, R2, RZ, 0x3c, !PT ;  /* 0x0000000203030212 */ /* 0x000fca00078e3cff */
[----:B------:R0:W2:Y:S02]  /*23700*/  @P0 LDG.E.U16 R29, [R2.64] ;  /* 0x00000006021d0981 */ /* 0x0000a4000c1e1500 */
[----:B0-----:R-:W-:Y:S02]  /*23710*/  @P0 IMAD.MOV.U32 R2, RZ, RZ, R15 ;  /* 0x000000ffff020224 */ /* 0x001fe400078e000f */
[----:B----4-:R-:W-:-:S05]  /*23720*/  @P0 IMAD.MOV.U32 R3, RZ, RZ, R27 ;  /* 0x000000ffff030224 */ /* 0x010fca00078e001b */
[----:B------:R-:W4:Y:S04]  /*23730*/  @P0 LDG.E.U16 R4, [R2.64] ;  /* 0x0000000602040981 */ /* 0x000f28000c1e1500 */
[----:B--2---:R0:W-:Y:S01]  /*23740*/  STL [R1+0x15c], R29 ;  /* 0x00015c1d01007387 */ /* 0x0041e20000100800 */
[----:B------:R-:W2:Y:S02]  /*23750*/  LDL R27, [R1+0x1ad8] ;  /* 0x001ad800011b7983 */ /* 0x000ea40000100800 */
[----:B------:R-:W2:Y:S01]  /*23760*/  LDL R15, [R1+0x1af4] ;  /* 0x001af400010f7983 */ /* 0x000ea20000100800 */
[----:B0-----:R-:W2:Y:S04]  /*23770*/  LDL R29, [R1+0x1aec] ;  /* 0x001aec00011d7983 */ /* 0x001ea80000100800 */
[----:B----4-:R0:W-:Y:S04]  /*23780*/  STL [R1+0x154], R4 ;  /* 0x0001540401007387 */ /* 0x0101e80000100800 */
[----:B0-----:R-:W4:Y:S01]  /*23790*/  LDL.LU R4, [R1+0x4288] ;  /* 0x0042880001047983 */ /* 0x001f220000300800 */
[----:B------:R-:W2:Y:S01]  /*237a0*/  LDL R3, [R1+0x1aa4] ;  /* 0x001aa40001037983 */ /* 0x000ea20000100800 */
[----:B------:R-:W-:-:S02]  /*237b0*/  ISETP.GT.AND P1, PT, R13, 0x77, PT ;  /* 0x000000770d00780c */ /* 0x000fc40003f24270 */
[----:B------:R-:W-:-:S11]  /*237c0*/  PRMT R25, RZ, 0x7610, R25 ;  /* 0x00007610ff197816 */ /* 0x000fd60000000019 */
[----:B---3--:R-:W-:Y:S01]  /*237d0*/  @P1 IMAD.MOV.U32 R2, RZ, RZ, R26 ;  /* 0x000000ffff021224 */ /* 0x008fe200078e001a */
[----:B------:R-:W-:Y:S01]  /*237e0*/  PRMT R28, RZ, 0x7610, R28 ;  /* 0x00007610ff1c7816 */ /* 0x000fe2000000001c */
[----:B------:R-:W3:Y:S04]  /*237f0*/  LDL R26, [R1+0x1af0] ;  /* 0x001af000011a7983 */ /* 0x000ee80000100800 */
[----:B--2---:R0:W2:Y:S04]  /*23800*/  @P1 LDG.E.U16 R25, [R2.64] ;  /* 0x0000000602191981 */ /* 0x0040a8000c1e1500 */
[----:B0-----:R-:W2:Y:S04]  /*23810*/  LDL R2, [R1+0x1a98] ;  /* 0x001a980001027983 */ /* 0x001ea80000100800 */
[----:B------:R-:W2:Y:S02]  /*23820*/  LDL R3, [R1+0x1ab4] ;  /* 0x001ab40001037983 */ /* 0x000ea40000100800 */
[----:B--2---:R-:W-:-:S04]  /*23830*/  @P1 LOP3.LUT R3, R3, R2, RZ, 0x3c, !PT ;  /* 0x0000000203031212 */ /* 0x004fc800078e3cff */
[----:B------:R-:W-:-:S04]  /*23840*/  @P1 LOP3.LUT R2, R3, R2, RZ, 0x3c, !PT ;  /* 0x0000000203021212 */ /* 0x000fc800078e3cff */
[----:B------:R-:W-:-:S05]  /*23850*/  @P1 LOP3.LUT R3, R3, R2, RZ, 0x3c, !PT ;  /* 0x0000000203031212 */ /* 0x000fca00078e3cff */
[----:B------:R-:W2:Y:S04]  /*23860*/  @P1 LDG.E.U16 R28, [R2.64] ;  /* 0x00000006021c1981 */ /* 0x000ea8000c1e1500 */
[----:B------:R0:W-:Y:S04]  /*23870*/  STL [R1+0x14c], R25 ;  /* 0x00014c1901007387 */ /* 0x0001e80000100800 */
[----:B0-----:R-:W3:Y:S01]  /*23880*/  LDL R25, [R1+0x1b00] ;  /* 0x001b000001197983 */ /* 0x001ee20000100800 */
[----:B------:R-:W-:-:S03]  /*23890*/  ISETP.GT.AND P0, PT, R13, 0x79, PT ;  /* 0x000000790d00780c */ /* 0x000fc60003f04270 */
[----:B--2---:R-:W-:Y:S01]  /*238a0*/  STL [R1+0x144], R28 ;  /* 0x0001441c01007387 */ /* 0x004fe20000100800 */
[----:B------:R-:W2:Y:S01]  /*238b0*/  LDL R3, [R1+0x1ae4] ;  /* 0x001ae40001037983 */ /* 0x000ea20000100800 */
[----:B------:R-:W-:-:S08]  /*238c0*/  PRMT R24, RZ, 0x7610, R24 ;  /* 0x00007610ff187816 */ /* 0x000fd00000000018 */
[----:B------:R-:W-:Y:S01]  /*238d0*/  @P0 IMAD.MOV.U32 R2, RZ, RZ, R29 ;  /* 0x000000ffff020224 */ /* 0x000fe200078e001d */
[----:B------:R-:W-:-:S04]  /*238e0*/  PRMT R23, RZ, 0x7610, R23 ;  /* 0x00007610ff177816 */ /* 0x000fc80000000017 */
[----:B--2---:R0:W2:Y:S02]  /*238f0*/  @P0 LDG.E.U16 R24, [R2.64] ;  /* 0x0000000602180981 */ /* 0x0040a4000c1e1500 */
[----:B0-----:R-:W-:Y:S02]  /*23900*/  @P0 IMAD.MOV.U32 R2, RZ, RZ, R15 ;  /* 0x000000ffff020224 */ /* 0x001fe400078e000f */
[----:B------:R-:W-:-:S05]  /*23910*/  @P0 IMAD.MOV.U32 R3, RZ, RZ, R27 ;  /* 0x000000ffff030224 */ /* 0x000fca00078e001b */
[----:B------:R3:W4:Y:S01]  /*23920*/  @P0 LDG.E.U16 R23, [R2.64] ;  /* 0x0000000602170981 */ /* 0x000722000c1e1500 */
[----:B------:R-:W-:Y:S01]  /*23930*/  PRMT R22, RZ, 0x7610, R22 ;  /* 0x00007610ff167816 */ /* 0x000fe20000000016 */
[----:B---3--:R-:W-:Y:S02]  /*23940*/  @P0 IMAD.MOV.U32 R2, RZ, RZ, R25 ;  /* 0x000000ffff020224 */ /* 0x008fe400078e0019 */
[----:B------:R-:W-:-:S05]  /*23950*/  @P0 IMAD.MOV.U32 R3, RZ, RZ, R26 ;  /* 0x000000ffff030224 */ /* 0x000fca00078e001a */
[----:B------:R-:W3:Y:S04]  /*23960*/  @P0 LDG.E.U16 R22, [R2.64] ;  /* 0x0000000602160981 */ /* 0x000ee8000c1e1500 */
[----:B--2---:R0:W-:Y:S01]  /*23970*/  STL [R1+0x424c], R24 ;  /* 0x00424c1801007387 */ /* 0x0041e20000100800 */
[----:B------:R-:W2:Y:S03]  /*23980*/  LDL R15, [R1+0x1ac0] ;  /* 0x001ac000010f7983 */ /* 0x000ea60000100800 */
[----:B0-----:R-:W2:Y:S04]  /*23990*/  LDL R24, [R1+0x1b08] ;  /* 0x001b080001187983 */ /* 0x001ea80000100800 */
[----:B----4-:R0:W-:Y:S01]  /*239a0*/  STL [R1+0x4250], R23 ;  /* 0x0042501701007387 */ /* 0x0101e20000100800 */
[----:B------:R-:W-:Y:S01]  /*239b0*/  PRMT R21, RZ, 0x7610, R21 ;  /* 0x00007610ff157816 */ /* 0x000fe20000000015 */
[----:B------:R-:W4:Y:S02]  /*239c0*/  LDL R29, [R1+0x1abc] ;  /* 0x001abc00011d7983 */ /* 0x000f240000100800 */
[----:B------:R-:W4:Y:S01]  /*239d0*/  LDL R27, [R1+0x1ac8] ;  /* 0x001ac800011b7983 */ /* 0x000f220000100800 */
[----:B------:R-:W4:Y:S04]  /*239e0*/  LDL R26, [R1+0x1b04] ;  /* 0x001b0400011a7983 */ /* 0x000f280000100800 */
[----:B------:R-:W4:Y:S04]  /*239f0*/  LDL R25, [R1+0x1b0c] ;  /* 0x001b0c0001197983 */ /* 0x000f280000100800 */
[----:B0-----:R-:W4:Y:S04]  /*23a00*/  LDL R23, [R1+0x1afc] ;  /* 0x001afc0001177983 */ /* 0x001f280000100800 */
[----:B---3--:R-:W-:Y:S01]  /*23a10*/  STL [R1+0x4254], R22 ;  /* 0x0042541601007387 */ /* 0x008fe20000100800 */
[----:B--2---:R-:W-:Y:S01]  /*23a20*/  @P0 IMAD.MOV.U32 R2, RZ, RZ, R24 ;  /* 0x000000ffff020224 */ /* 0x004fe200078e0018 */
[----:B------:R-:W-:-:S02]  /*23a30*/  PRMT R14, RZ, 0x7610, R14 ;  /* 0x00007610ff0e7816 */ /* 0x000fc4000000000e */
[----:B------:R-:W2:Y:S01]  /*23a40*/  LDL R24, [R1+0x1af8] ;  /* 0x001af80001187983 */ /* 0x000ea20000100800 */
[----:B----4-:R-:W-:-:S03]  /*23a50*/  @P0 IMAD.MOV.U32 R3, RZ, RZ, R23 ;  /* 0x000000ffff030224 */ /* 0x010fc600078e0017 */
[----:B------:R-:W3:Y:S04]  /*23a60*/  LDL R23, [R1+0x1b14] ;  /* 0x001b140001177983 */ /* 0x000ee80000100800 */
[----:B------:R0:W4:Y:S04]  /*23a70*/  @P0 LDG.E.U16 R21, [R2.64] ;  /* 0x0000000602150981 */ /* 0x000128000c1e1500 */
[----:B0-----:R-:W2:Y:S01]  /*23a80*/  LDL R3, [R1+0x1ab0] ;  /* 0x001ab00001037983 */ /* 0x001ea20000100800 */
[----:B------:R-:W-:Y:S01]  /*23a90*/  @P1 IMAD.MOV.U32 R2, RZ, RZ, R15 ;  /* 0x000000ffff021224 */ /* 0x000fe200078e000f */
[----:B------:R-:W-:-:S02]  /*23aa0*/  ISETP.GT.AND P0, PT, R13, 0x7a, PT ;  /* 0x0000007a0d00780c */ /* 0x000fc40003f04270 */
[----:B------:R-:W-:Y:S02]  /*23ab0*/  PRMT R20, RZ, 0x7610, R20 ;  /* 0x00007610ff147816 */ /* 0x000fe40000000014 */
[----:B--2---:R0:W2:Y:S04]  /*23ac0*/  @P1 LDG.E.U16 R14, [R2.64] ;  /* 0x00000006020e1981 */ /* 0x0040a8000c1e1500 */
[----:B----4-:R1:W-:Y:S01]  /*23ad0*/  STL [R1+0x4258], R21 ;  /* 0x0042581501007387 */ /* 0x0103e20000100800 */
[----:B------:R-:W4:Y:S02]  /*23ae0*/  LDL R15, [R1+0x1b10] ;  /* 0x001b1000010f7983 */ /* 0x000f240000100800 */
[----:B0-----:R-:W-:Y:S01]  /*23af0*/  @P1 IMAD.MOV.U32 R2, RZ, RZ, R27 ;  /* 0x000000ffff021224 */ /* 0x001fe200078e001b */
[----:B-1----:R-:W-:Y:S01]  /*23b00*/  PRMT R21, RZ, 0x7610, R21 ;  /* 0x00007610ff157816 */ /* 0x002fe20000000015 */
[----:B------:R-:W-:-:S05]  /*23b10*/  @P1 IMAD.MOV.U32 R3, RZ, RZ, R29 ;  /* 0x000000ffff031224 */ /* 0x000fca00078e001d */
[----:B------:R0:W4:Y:S02]  /*23b20*/  @P1 LDG.E.U16 R21, [R2.64] ;  /* 0x0000000602151981 */ /* 0x000124000c1e1500 */
[----:B0-----:R-:W-:Y:S02]  /*23b30*/  @P0 IMAD.MOV.U32 R2, RZ, RZ, R25 ;  /* 0x000000ffff020224 */ /* 0x001fe400078e0019 */
[----:B------:R-:W-:-:S05]  /*23b40*/  @P0 IMAD.MOV.U32 R3, RZ, RZ, R26 ;  /* 0x000000ffff030224 */ /* 0x000fca00078e001a */
[----:B------:R3:W4:Y:S01]  /*23b50*/  @P0 LDG.E.U16 R20, [R2.64] ;  /* 0x0000000602140981 */ /* 0x000722000c1e1500 */
[----:B------:R-:W-:Y:S01]  /*23b60*/  PRMT R19, RZ, 0x7610, R19 ;  /* 0x00007610ff137816 */ /* 0x000fe20000000013 */
[----:B---3--:R-:W-:Y:S02]  /*23b70*/  @P0 IMAD.MOV.U32 R2, RZ, RZ, R23 ;  /* 0x000000ffff020224 */ /* 0x008fe400078e0017 */
[----:B------:R-:W-:-:S05]  /*23b80*/  @P0 IMAD.MOV.U32 R3, RZ, RZ, R24 ;  /* 0x000000ffff030224 */ /* 0x000fca00078e0018 */
[----:B------:R0:W3:Y:S04]  /*23b90*/  @P0 LDG.E.U16 R19, [R2.64] ;  /* 0x0000000602130981 */ /* 0x0000e8000c1e1500 */
[----:B--2---:R1:W-:Y:S01]  /*23ba0*/  STL [R1+0x12c], R14 ;  /* 0x00012c0e01007387 */ /* 0x0043e20000100800 */
[----:B------:R-:W2:Y:S02]  /*23bb0*/  LDL R26, [R1+0x1b1c] ;  /* 0x001b1c00011a7983 */ /* 0x000ea40000100800 */
[----:B------:R-:W2:Y:S01]  /*23bc0*/  LDL R25, [R1+0x1b28] ;  /* 0x001b280001197983 */ /* 0x000ea20000100800 */
[----:B-1----:R-:W2:Y:S04]  /*23bd0*/  LDL R14, [R1+0x1b20] ;  /* 0x001b2000010e7983 */ /* 0x002ea80000100800 */
[----:B----4-:R-:W-:Y:S01]  /*23be0*/  STL [R1+0x422c], R20 ;  /* 0x00422c1401007387 */ /* 0x010fe20000100800 */
[----:B------:R-:W4:Y:S02]  /*23bf0*/  LDL R23, [R1+0x1b24] ;  /* 0x001b240001177983 */ /* 0x000f240000100800 */
[----:B------:R1:W-:Y:S02]  /*23c00*/  STL [R1+0x124], R21 ;  /* 0x0001241501007387 */ /* 0x0003e40000100800 */
[----:B-1----:R-:W4:Y:S01]  /*23c10*/  LDL R21, [R1+0x1b2c] ;  /* 0x001b2c0001157983 */ /* 0x002f220000100800 */
[----:B------:R-:W-:Y:S01]  /*23c20*/  PRMT R18, RZ, 0x7610, R18 ;  /* 0x00007610ff127816 */ /* 0x000fe20000000012 */
[----:B0-----:R-:W-:Y:S01]  /*23c30*/  @P0 IMAD.MOV.U32 R3, RZ, RZ, R15 ;  /* 0x000000ffff030224 */ /* 0x001fe200078e000f */
[----:B------:R-:W-:-:S02]  /*23c40*/  PRMT R17, RZ, 0x7610, R17 ;  /* 0x00007610ff117816 */ /* 0x000fc40000000011 */
[----:B------:R-:W-:Y:S01]  /*23c50*/  ISETP.GT.AND P1, PT, R13, 0x7b, PT ;  /* 0x0000007b0d00780c */ /* 0x000fe20003f24270 */
[----:B---3--:R-:W-:Y:S01]  /*23c60*/  STL [R1+0x4230], R19 ;  /* 0x0042301301007387 */ /* 0x008fe20000100800 */
[----:B------:R-:W3:Y:S02]  /*23c70*/  LDL R24, [R1+0x1b18] ;  /* 0x001b180001187983 */ /* 0x000ee40000100800 */
[----:B------:R-:W3:Y:S01]  /*23c80*/  LDL R20, [R1+0x1b34] ;  /* 0x001b340001147983 */ /* 0x000ee20000100800 */
[----:B------:R-:W-:Y:S01]  /*23c90*/  PRMT R16, RZ, 0x7610, R16 ;  /* 0x00007610ff107816 */ /* 0x000fe20000000010 */
[----:B------:R-:W3:Y:S01]  /*23ca0*/  LDL R15, [R1+0x1b30] ;  /* 0x001b3000010f7983 */ /* 0x000ee20000100800 */
[----:B--2---:R-:W-:-:S03]  /*23cb0*/  @P0 IMAD.MOV.U32 R2, RZ, RZ, R14 ;  /* 0x000000ffff020224 */ /* 0x004fc600078e000e */
[----:B------:R-:W2:Y:S04]  /*23cc0*/  LDL R14, [R1+0x1b40] ;  /* 0x001b4000010e7983 */ /* 0x000ea80000100800 */
[----:B------:R0:W2:Y:S02]  /*23cd0*/  @P0 LDG.E.U16 R18, [R2.64] ;  /* 0x0000000602120981 */ /* 0x0000a4000c1e1500 */
[----:B0-----:R-:W-:Y:S02]  /*23ce0*/  @P0 IMAD.MOV.U32 R2, RZ, RZ, R25 ;  /* 0x000000ffff020224 */ /* 0x001fe400078e0019 */
[----:B------:R-:W-:-:S05]  /*23cf0*/  @P0 IMAD.MOV.U32 R3, RZ, RZ, R26 ;  /* 0x000000ffff030224 */ /* 0x000fca00078e001a */
[----:B------:R4:W2:Y:S02]  /*23d00*/  @P0 LDG.E.U16 R17, [R2.64] ;  /* 0x0000000602110981 */ /* 0x0008a4000c1e1500 */
[----:B----4-:R-:W-:Y:S02]  /*23d10*/  @P1 IMAD.MOV.U32 R3, RZ, RZ, R23 ;  /* 0x000000ffff031224 */ /* 0x010fe400078e0017 */
[----:B------:R-:W-:-:S05]  /*23d20*/  @P1 IMAD.MOV.U32 R2, RZ, RZ, R21 ;  /* 0x000000ffff021224 */ /* 0x000fca00078e0015 */
[----:B------:R3:W4:Y:S01]  /*23d30*/  @P1 LDG.E.U16 R16, [R2.64] ;  /* 0x0000000602101981 */ /* 0x000722000c1e1500 */
[----:B------:R-:W-:Y:S01]  /*23d40*/  PRMT R12, RZ, 0x7610, R12 ;  /* 0x00007610ff0c7816 */ /* 0x000fe2000000000c */
[----:B---3--:R-:W-:Y:S02]  /*23d50*/  @P1 IMAD.MOV.U32 R2, RZ, RZ, R20 ;  /* 0x000000ffff021224 */ /* 0x008fe400078e0014 */
[----:B------:R-:W-:-:S05]  /*23d60*/  @P1 IMAD.MOV.U32 R3, RZ, RZ, R24 ;  /* 0x000000ffff031224 */ /* 0x000fca00078e0018 */
[----:B------:R0:W2:Y:S04]  /*23d70*/  @P1 LDG.E.U16 R12, [R2.64] ;  /* 0x00000006020c1981 */ /* 0x0000a8000c1e1500 */
[----:B--2---:R1:W-:Y:S04]  /*23d80*/  STL [R1+0x4234], R18 ;  /* 0x0042341201007387 */ /* 0x0043e80000100800 */
[----:B------:R2:W-:Y:S01]  /*23d90*/  STL [R1+0x4238], R17 ;  /* 0x0042381101007387 */ /* 0x0005e20000100800 */
[----:B------:R-:W3:Y:S02]  /*23da0*/  LDL R23, [R1+0x1b3c] ;  /* 0x001b3c0001177983 */ /* 0x000ee40000100800 */
[----:B------:R-:W3:Y:S01]  /*23db0*/  LDL R21, [R1+0x1b48] ;  /* 0x001b480001157983 */ /* 0x000ee20000100800 */
[----:B----4-:R-:W-:Y:S04]  /*23dc0*/  STL [R1+0x4204], R16 ;  /* 0x0042041001007387 */ /* 0x010fe80000100800 */
[----:B-1----:R-:W4:Y:S01]  /*23dd0*/  LDL R18, [R1+0x1b44] ;  /* 0x001b440001127983 */ /* 0x002f220000100800 */
[----:B--2---:R-:W2:Y:S01]  /*23de0*/  LDL R17, [R1+0x1b4c] ;  /* 0x001b4c0001117983 */ /* 0x004ea20000100800 */
[----:B------:R-:W-:Y:S01]  /*23df0*/  PRMT R11, RZ, 0x7610, R11 ;  /* 0x00007610ff0b7816 */ /* 0x000fe2000000000b */
[----:B0-----:R-:W-:-:S02]  /*23e00*/  @P1 IMAD.MOV.U32 R2, RZ, RZ, R14 ;  /* 0x000000ffff021224 */ /* 0x001fc400078e000e */
[----:B------:R-:W-:Y:S01]  /*23e10*/  @P1 IMAD.MOV.U32 R3, RZ, RZ, R15 ;  /* 0x000000ffff031224 */ /* 0x000fe200078e000f */
[----:B------:R-:W-:-:S04]  /*23e20*/  PRMT R10, RZ, 0x7610, R10 ;  /* 0x00007610ff0a7816 */ /* 0x000fc8000000000a */
[----:B------:R3:W2:Y:S01]  /*23e30*/  @P1 LDG.E.U16 R11, [R2.64] ;  /* 0x00000006020b1981 */ /* 0x0006a2000c1e1500 */
[----:B------:R-:W-:-:S03]  /*23e40*/  ISETP.GT.AND P0, PT, R13, 0x7c, PT ;  /* 0x0000007c0d00780c */ /* 0x000fc60003f04270 */
[----:B------:R0:W-:Y:S01]  /*23e50*/  STL [R1+0x4208], R12 ;  /* 0x0042080c01007387 */ /* 0x0001e20000100800 */
[----:B------:R-:W2:Y:S01]  /*23e60*/  LDL R20, [R1+0x1b38] ;  /* 0x001b380001147983 */ /* 0x000ea20000100800 */
[----:B------:R-:W-:Y:S01]  /*23e70*/  PRMT R9, RZ, 0x7610, R9 ;  /* 0x00007610ff097816 */ /* 0x000fe20000000009 */
[----:B------:R-:W2:Y:S01]  /*23e80*/  LDL R15, [R1+0x1b50] ;  /* 0x001b5000010f7983 */ /* 0x000ea20000100800 */
[----:B------:R-:W2:Y:S04]  /*23e90*/  LDL R14, [R1+0x1b60] ;  /* 0x001b6000010e7983 */ /* 0x000ea80000100800 */
[----:B0-----:R-:W2:Y:S01]  /*23ea0*/  LDL R12, [R1+0x1b54] ;  /* 0x001b5400010c7983 */ /* 0x001ea20000100800 */
[----:B---3--:R-:W-:Y:S02]  /*23eb0*/  @P1 IMAD.MOV.U32 R3, RZ, RZ, R23 ;  /* 0x000000ffff031224 */ /* 0x008fe400078e0017 */
[----:B------:R-:W-:-:S05]  /*23ec0*/  @P1 IMAD.MOV.U32 R2, RZ, RZ, R21 ;  /* 0x000000ffff021224 */ /* 0x000fca00078e0015 */
[----:B------:R4:W3:Y:S02]  /*23ed0*/  @P1 LDG.E.U16 R10, [R2.64] ;  /* 0x00000006020a1981 */ /* 0x0008e4000c1e1500 */
[----:B----4-:R-:W-:Y:S02]  /*23ee0*/  @P0 IMAD.MOV.U32 R3, RZ, RZ, R18 ;  /* 0x000000ffff030224 */ /* 0x010fe400078e0012 */
[----:B--2---:R-:W-:-:S05]  /*23ef0*/  @P0 IMAD.MOV.U32 R2, RZ, RZ, R17 ;  /* 0x000000ffff020224 */ /* 0x004fca00078e0011 */
[----:B------:R0:W2:Y:S04]  /*23f00*/  @P0 LDG.E.U16 R9, [R2.64] ;  /* 0x0000000602090981 */ /* 0x0000a8000c1e1500 */
[----:B------:R1:W-:Y:S01]  /*23f10*/  STL [R1+0x420c], R11 ;  /* 0x00420c0b01007387 */ /* 0x0003e20000100800 */
[----:B------:R-:W-:Y:S01]  /*23f20*/  PRMT R8, RZ, 0x7610, R8 ;  /* 0x00007610ff087816 */ /* 0x000fe20000000008 */
[----:B0-----:R-:W-:Y:S02]  /*23f30*/  @P0 IMAD.MOV.U32 R3, RZ, RZ, R20 ;  /* 0x000000ffff030224 */ /* 0x001fe400078e0014 */
[----:B------:R-:W-:-:S05]  /*23f40*/  @P0 IMAD.MOV.U32 R2, RZ, RZ, R12 ;  /* 0x000000ffff020224 */ /* 0x000fca00078e000c */
[----:B------:R0:W4:Y:S04]  /*23f50*/  @P0 LDG.E.U16 R8, [R2.64] ;  /* 0x0000000602080981 */ /* 0x000128000c1e1500 */
[----:B---3--:R-:W-:Y:S01]  /*23f60*/  STL [R1+0x4210], R10 ;  /* 0x0042100a01007387 */ /* 0x008fe20000100800 */
[----:B------:R-:W3:Y:S02]  /*23f70*/  LDL R18, [R1+0x1b5c] ;  /* 0x001b5c0001127983 */ /* 0x000ee40000100800 */
[----:B------:R-:W3:Y:S01]  /*23f80*/  LDL R17, [R1+0x1b68] ;  /* 0x001b680001117983 */ /* 0x000ee20000100800 */
[----:B--2---:R2:W-:Y:S01]  /*23f90*/  STL [R1+0x41f0], R9 ;  /* 0x0041f00901007387 */ /* 0x0045e20000100800 */
[----:B------:R-:W3:Y:S02]  /*23fa0*/  LDL R12, [R1+0x1b64] ;  /* 0x001b6400010c7983 */ /* 0x000ee40000100800 */
[----:B-1----:R-:W3:Y:S01]  /*23fb0*/  LDL R11, [R1+0x1b6c] ;  /* 0x001b6c00010b7983 */ /* 0x002ee20000100800 */
[----:B------:R-:W-:Y:S01]  /*23fc0*/  PRMT R7, RZ, 0x7610, R7 ;  /* 0x00007610ff077816 */ /* 0x000fe20000000007 */
[----:B0-----:R-:W-:-:S02]  /*23fd0*/  @P0 IMAD.MOV.U32 R2, RZ, RZ, R14 ;  /* 0x000000ffff020224 */ /* 0x001fc400078e000e */
[----:B------:R-:W-:Y:S01]  /*23fe0*/  @P0 IMAD.MOV.U32 R3, RZ, RZ, R15 ;  /* 0x000000ffff030224 */ /* 0x000fe200078e000f */
[----:B------:R-:W-:-:S04]  /*23ff0*/  PRMT R6, RZ, 0x7610, R6 ;  /* 0x00007610ff067816 */ /* 0x000fc80000000006 */
[----:B------:R3:W3:Y:S01]  /*24000*/  @P0 LDG.E.U16 R7, [R2.64] ;  /* 0x0000000602070981 */ /* 0x0006e2000c1e1500 */
[----:B------:R-:W-:Y:S02]  /*24010*/  ISETP.GT.AND P1, PT, R13, 0x7d, PT ;  /* 0x0000007d0d00780c */ /* 0x000fe40003f24270 */
[----:B------:R-:W-:Y:S01]  /*24020*/  PRMT R5, RZ, 0x7610, R5 ;  /* 0x00007610ff057816 */ /* 0x000fe20000000005 */
[----:B----4-:R0:W-:Y:S01]  /*24030*/  STL [R1+0x41f4], R8 ;  /* 0x0041f40801007387 */ /* 0x0101e20000100800 */
[----:B--2---:R-:W2:Y:S02]  /*24040*/  LDL R9, [R1+0x1b58] ;  /* 0x001b580001097983 */ /* 0x004ea40000100800 */
[----:B------:R-:W4:Y:S02]  /*24050*/  LDL R15, [R1+0x1b70] ;  /* 0x001b7000010f7983 */ /* 0x000f240000100800 */
[----:B------:R-:W4:Y:S01]  /*24060*/  LDL R14, [R1+0x1b80] ;  /* 0x001b8000010e7983 */ /* 0x000f220000100800 */
[----:B0-----:R-:W4:Y:S01]  /*24070*/  LDL R8, [R1+0x1b74] ;  /* 0x001b740001087983 */ /* 0x001f220000100800 */
[----:B---3--:R-:W-:-:S02]  /*24080*/  @P0 IMAD.MOV.U32 R3, RZ, RZ, R18 ;  /* 0x000000ffff030224 */ /* 0x008fc400078e0012 */
[----:B------:R-:W-:-:S05]  /*24090*/  @P0 IMAD.MOV.U32 R2, RZ, RZ, R17 ;  /* 0x000000ffff020224 */ /* 0x000fca00078e0011 */
[----:B------:R0:W3:Y:S02]  /*240a0*/  @P0 LDG.E.U16 R6, [R2.64] ;  /* 0x0000000602060981 */ /* 0x0000e4000c1e1500 */
[----:B0-----:R-:W-:Y:S02]  /*240b0*/  @P1 IMAD.MOV.U32 R3, RZ, RZ, R12 ;  /* 0x000000ffff031224 */ /* 0x001fe400078e000c */
[----:B------:R-:W-:-:S05]  /*240c0*/  @P1 IMAD.MOV.U32 R2, RZ, RZ, R11 ;  /* 0x000000ffff021224 */ /* 0x000fca00078e000b */
[----:B------:R2:W3:Y:S04]  /*240d0*/  @P1 LDG.E.U16 R5, [R2.64] ;  /* 0x0000000602051981 */ /* 0x0004e8000c1e1500 */
[----:B------:R-:W-:Y:S01]  /*240e0*/  STL [R1+0x41f8], R7 ;  /* 0x0041f80701007387 */ /* 0x000fe20000100800 */
[----:B------:R-:W-:Y:S01]  /*240f0*/  PRMT R4, RZ, 0x7610, R4 ;  /* 0x00007610ff047816 */ /* 0x000fe20000000004 */
[----:B--2---:R-:W-:Y:S02]  /*24100*/  @P1 IMAD.MOV.U32 R3, RZ, RZ, R9 ;  /* 0x000000ffff031224 */ /* 0x004fe400078e0009 */
[----:B----4-:R-:W-:-:S05]  /*24110*/  @P1 IMAD.MOV.U32 R2, RZ, RZ, R8 ;  /* 0x000000ffff021224 */ /* 0x010fca00078e0008 */
[----:B------:R0:W2:Y:S02]  /*24120*/  @P1 LDG.E.U16 R4, [R2.64] ;  /* 0x0000000602041981 */ /* 0x0000a4000c1e1500 */
[----:B0-----:R-:W-:-:S06]  /*24130*/  PRMT R3, RZ, 0x7610, R3 ;  /* 0x00007610ff037816 */ /* 0x001fcc0000000003 */
[----:B------:R-:W4:Y:S04]  /*24140*/  @P1 LDG.E.U16 R3, [R14.64] ;  /* 0x000000060e031981 */ /* 0x000f28000c1e1500 */
[----:B---3--:R0:W-:Y:S01]  /*24150*/  STL [R1+0x41fc], R6 ;  /* 0x0041fc0601007387 */ /* 0x0081e20000100800 */
[----:B------:R-:W3:Y:S02]  /*24160*/  LDL R12, [R1+0x1b7c] ;  /* 0x001b7c00010c7983 */ /* 0x000ee40000100800 */
[----:B------:R-:W3:Y:S01]  /*24170*/  LDL R11, [R1+0x1b88] ;  /* 0x001b8800010b7983 */ /* 0x000ee20000100800 */
[----:B------:R1:W-:Y:S01]  /*24180*/  STL [R1+0x41c4], R5 ;  /* 0x0041c40501007387 */ /* 0x0003e20000100800 */
[----:B------:R-:W3:Y:S02]  /*24190*/  LDL R9, [R1+0x1b84] ;  /* 0x001b840001097983 */ /* 0x000ee40000100800 */
[----:B------:R-:W3:Y:S01]  /*241a0*/  LDL R8, [R1+0x1b8c] ;  /* 0x001b8c0001087983 */ /* 0x000ee20000100800 */
[----:B------:R-:W-:-:S02]  /*241b0*/  PRMT R2, RZ, 0x7610, R2 ;  /* 0x00007610ff027816 */ /* 0x000fc40000000002 */
[----:B------:R-:W-:Y:S01]  /*241c0*/  ISETP.GT.AND P0, PT, R13, 0x7e, PT ;  /* 0x0000007e0d00780c */ /* 0x000fe20003f04270 */
[----:B--2---:R-:W-:Y:S01]  /*241d0*/  STL [R1+0x41c8], R4 ;  /* 0x0041c80401007387 */ /* 0x004fe20000100800 */
[----:B0-----:R-:W2:Y:S02]  /*241e0*/  LDL R6, [R1+0x1b78] ;  /* 0x001b780001067983 */ /* 0x001ea40000100800 */
[----:B-1----:R-:W2:Y:S01]  /*241f0*/  LDL R5, [R1+0x1b94] ;  /* 0x001b940001057983 */ /* 0x002ea20000100800 */
[----:B----4-:R0:W-:Y:S01]  /*24200*/  STL [R1+0x41cc], R3 ;  /* 0x0041cc0301007387 */ /* 0x0101e20000100800 */
[----:B------:R-:W4:Y:S02]  /*24210*/  LDL R21, [R1+0x1b90] ;  /* 0x001b900001157983 */ /* 0x000f240000100800 */
[----:B------:R-:W4:Y:S01]  /*24220*/  LDL R20, [R1+0x1ba0] ;  /* 0x001ba00001147983 */ /* 0x000f220000100800 */
[----:B0-----:R-:W-:Y:S01]  /*24230*/  PRMT R3, RZ, 0x7610, R3 ;  /* 0x00007610ff037816 */ /* 0x001fe20000000003 */
[----:B---3--:R-:W-:-:S02]  /*24240*/  @P1 IMAD.MOV.U32 R15, RZ, RZ, R12 ;  /* 0x000000ffff0f1224 */ /* 0x008fc400078e000c */
[----:B------:R-:W-:-:S05]  /*24250*/  @P1 IMAD.MOV.U32 R14, RZ, RZ, R11 ;  /* 0x000000ffff0e1224 */ /* 0x000fca00078e000b */
[----:B------:R0:W3:Y:S02]  /*24260*/  @P1 LDG.E.U16 R2, [R14.64] ;  /* 0x000000060e021981 */ /* 0x0000e4000c1e1500 */
[----:B0-----:R-:W-:Y:S02]  /*24270*/  @P0 IMAD.MOV.U32 R15, RZ, RZ, R9 ;  /* 0x000000ffff0f0224 */ /* 0x001fe400078e0009 */
[----:B------:R-:W-:-:S05]  /*24280*/  @P0 IMAD.MOV.U32 R14, RZ, RZ, R8 ;  /* 0x000000ffff0e0224 */ /* 0x000fca00078e0008 */
[----:B------:R2:W4:Y:S02]  /*24290*/  @P0 LDG.E.U16 R3, [R14.64] ;  /* 0x000000060e030981 */ /* 0x000524000c1e1500 */
[----:B--2---:R-:W-:Y:S02]  /*242a0*/  @P0 IMAD.MOV.U32 R15, RZ, RZ, R6 ;  /* 0x000000ffff0f0224 */ /* 0x004fe400078e0006 */
[----:B------:R-:W-:Y:S01]  /*242b0*/  @P0 IMAD.MOV.U32 R14, RZ, RZ, R5 ;  /* 0x000000ffff0e0224 */ /* 0x000fe200078e0005 */
[----:B---3--:R0:W-:Y:S01]  /*242c0*/  STL [R1+0x41d0], R2 ;  /* 0x0041d00201007387 */ /* 0x0081e20000100800 */
[----:B------:R-:W2:Y:S02]  /*242d0*/  LDL R18, [R1+0x1b9c] ;  /* 0x001b9c0001127983 */ /* 0x000ea40000100800 */
[----:B------:R-:W3:Y:S02]  /*242e0*/  LDL R17, [R1+0x1ba8] ;  /* 0x001ba80001117983 */ /* 0x000ee40000100800 */
[----:B------:R-:W3:Y:S01]  /*242f0*/  LDL R12, [R1+0x1ba4] ;  /* 0x001ba400010c7983 */ /* 0x000ee20000100800 */
[----:B------:R-:W3:Y:S04]  /*24300*/  LDL R11, [R1+0x1bac] ;  /* 0x001bac00010b7983 */ /* 0x000ee80000100800 */
[----:B------:R-:W3:Y:S04]  /*24310*/  LDL R9, [R1+0x1b98] ;  /* 0x001b980001097983 */ /* 0x000ee80000100800 */
[----:B------:R-:W3:Y:S04]  /*24320*/  LDL R8, [R1+0x1bb4] ;  /* 0x001bb40001087983 */ /* 0x000ee80000100800 */
[----:B------:R-:W3:Y:S04]  /*24330*/  LDL R6, [R1+0x1bb0] ;  /* 0x001bb00001067983 */ /* 0x000ee80000100800 */
[----:B------:R-:W3:Y:S04]  /*24340*/  LDL R5, [R1+0x1bc0] ;  /* 0x001bc00001057983 */ /* 0x000ee80000100800 */
[----:B----4-:R1:W-:Y:S01]  /*24350*/  STL [R1+0xf4], R3 ;  /* 0x0000f40301007387 */ /* 0x0103e20000100800 */
[----:B0-----:R-:W4:Y:S01]  /*24360*/  LDL R2, [R1+0x1bc4] ;  /* 0x001bc40001027983 */ /* 0x001f220000100800 */
[----:B------:R-:W-:-:S02]  /*24370*/  PRMT R22, RZ, 0x7610, R22 ;  /* 0x00007610ff167816 */ /* 0x000fc40000000016 */
[----:B------:R-:W-:Y:S02]  /*24380*/  PRMT R19, RZ, 0x7610, R19 ;  /* 0x00007610ff137816 */ /* 0x000fe40000000013 */
[----:B------:R-:W-:Y:S02]  /*24390*/  ISETP.GT.AND P1, PT, R13, 0x7f, PT ;  /* 0x0000007f0d00780c */ /* 0x000fe40003f24270 */
[----:B------:R0:W4:Y:S01]  /*243a0*/  @P0 LDG.E.U16 R22, [R14.64] ;  /* 0x000000060e160981 */ /* 0x000122000c1e1500 */
[----:B------:R-:W-:Y:S02]  /*243b0*/  PRMT R16, RZ, 0x7610, R16 ;  /* 0x00007610ff107816 */ /* 0x000fe40000000010 */
[----:B------:R-:W-:Y:S02]  /*243c0*/  PRMT R10, RZ, 0x7610, R10 ;  /* 0x00007610ff0a7816 */ /* 0x000fe4000000000a */
[----:B------:R-:W-:Y:S01]  /*243d0*/  PRMT R7, RZ, 0x7610, R7 ;  /* 0x00007610ff077816 */ /* 0x000fe20000000007 */
[----:B-1----:R-:W4:Y:S01]  /*243e0*/  LDL R3, [R1+0x1bbc] ;  /* 0x001bbc0001037983 */ /* 0x002f220000100800 */
[----:B0-----:R-:W-:-:S02]  /*243f0*/  @P0 IMAD.MOV.U32 R14, RZ, RZ, R20 ;  /* 0x000000ffff0e0224 */ /* 0x001fc400078e0014 */
[----:B------:R-:W-:-:S05]  /*24400*/  @P0 IMAD.MOV.U32 R15, RZ, RZ, R21 ;  /* 0x000000ffff0f0224 */ /* 0x000fca00078e0015 */
[----:B------:R2:W4:Y:S01]  /*24410*/  @P0 LDG.E.U16 R19, [R14.64] ;  /* 0x000000060e130981 */ /* 0x000522000c1e1500 */
[----:B------:R-:W-:Y:S01]  /*24420*/  PRMT R4, RZ, 0x7610, R4 ;  /* 0x00007610ff047816 */ /* 0x000fe20000000004 */
[----:B--2---:R-:W-:Y:S02]  /*24430*/  @P0 IMAD.MOV.U32 R15, RZ, RZ, R18 ;  /* 0x000000ffff0f0224 */ /* 0x004fe400078e0012 */
[----:B---3--:R-:W-:-:S05]  /*24440*/  @P0 IMAD.MOV.U32 R14, RZ, RZ, R17 ;  /* 0x000000ffff0e0224 */ /* 0x008fca00078e0011 */
[----:B------:R0:W2:Y:S02]  /*24450*/  @P0 LDG.E.U16 R16, [R14.64] ;  /* 0x000000060e100981 */ /* 0x0000a4000c1e1500 */
[----:B0-----:R-:W-:Y:S02]  /*24460*/  @P1 IMAD.MOV.U32 R14, RZ, RZ, R11 ;  /* 0x000000ffff0e1224 */ /* 0x001fe400078e000b */
[----:B------:R-:W-:-:S05]  /*24470*/  @P1 IMAD.MOV.U32 R15, RZ, RZ, R12 ;  /* 0x000000ffff0f1224 */ /* 0x000fca00078e000c */
[----:B------:R0:W3:Y:S02]  /*24480*/  @P1 LDG.E.U16 R10, [R14.64] ;  /* 0x000000060e0a1981 */ /* 0x0000e4000c1e1500 */
[----:B0-----:R-:W-:Y:S02]  /*24490*/  @P1 IMAD.MOV.U32 R14, RZ, RZ, R8 ;  /* 0x000000ffff0e1224 */ /* 0x001fe400078e0008 */
[----:B------:R-:W-:-:S05]  /*244a0*/  @P1 IMAD.MOV.U32 R15, RZ, RZ, R9 ;  /* 0x000000ffff0f1224 */ /* 0x000fca00078e0009 */
[----:B------:R0:W2:Y:S02]  /*244b0*/  @P1 LDG.E.U16 R7, [R14.64] ;  /* 0x000000060e071981 */ /* 0x0000a4000c1e1500 */
[----:B0-----:R-:W-:Y:S02]  /*244c0*/  @P1 IMAD.MOV.U32 R14, RZ, RZ, R5 ;  /* 0x000000ffff0e1224 */ /* 0x001fe400078e0005 */
[----:B------:R-:W-:-:S05]  /*244d0*/  @P1 IMAD.MOV.U32 R15, RZ, RZ, R6 ;  /* 0x000000ffff0f1224 */ /* 0x000fca00078e0006 */
[----:B------:R4:W2:Y:S02]  /*244e0*/  @P1 LDG.E.U16 R4, [R14.64] ;  /* 0x000000060e041981 */ /* 0x0008a4000c1e1500 */
[----:B----4-:R-:W-:Y:S02]  /*244f0*/  @P1 IMAD.MOV.U32 R14, RZ, RZ, R2 ;  /* 0x000000ffff0e1224 */ /* 0x010fe400078e0002 */
[----:B------:R-:W4:Y:S01]  /*24500*/  LDL.LU R2, [R1+0xb14] ;  /* 0x000b140001027983 */ /* 0x000f220000300800 */
[----:B------:R-:W-:Y:S01]  /*24510*/  PRMT R0, RZ, 0x7610, R0 ;  /* 0x00007610ff007816 */ /* 0x000fe20000000000 */
[----:B------:R-:W-:-:S05]  /*24520*/  @P1 IMAD.MOV.U32 R15, RZ, RZ, R3 ;  /* 0x000000ffff0f1224 */ /* 0x000fca00078e0003 */
[----:B------:R-:W2:Y:S04]  /*24530*/  @P1 LDG.E.U16 R0, [R14.64] ;  /* 0x000000060e001981 */ /* 0x000ea8000c1e1500 */
[----:B------:R-:W0:Y:S01]  /*24540*/  S2R R28, SR_TID.X ;  /* 0x00000000001c7919 */ /* 0x000e220000002100 */
[----:B------:R-:W-:Y:S06]  /*24550*/  BAR.SYNC.DEFER_BLOCKING 0x0 ;  /* 0x0000000000007b1d */ /* 0x000fec0000010000 */
[----:B----4-:R1:W-:Y:S04]  /*24560*/  STL [R1+0x4284], R2 ;  /* 0x0042840201007387 */ /* 0x0103e80000100800 */
[----:B-1----:R-:W4:Y:S01]  /*24570*/  LDL.LU R2, [R1+0xb98] ;  /* 0x000b980001027983 */ /* 0x002f220000300800 */
[----:B------:R-:W4:Y:S02]  /*24580*/  LDL.LU R3, [R1+0xb10] ;  /* 0x000b100001037983 */ /* 0x000f240000300800 */
[----:B--2---:R1:W-:Y:S02]  /*24590*/  STL [R1+0xd0], R4 ;  /* 0x0000d00401007387 */ /* 0x0043e40000100800 */
[----:B-1----:R-:W2:Y:S01]  /*245a0*/  LDL.LU R4, [R1+0xb0c] ;  /* 0x000b0c0001047983 */ /* 0x002ea20000300800 */
[----:B------:R-:W2:Y:S02]  /*245b0*/  LDL.LU R5, [R1+0xa8c] ;  /* 0x000a8c0001057983 */ /* 0x000ea40000300800 */
[----:B------:R-:W2:Y:S02]  /*245c0*/  LDL.LU R6, [R1+0xa88] ;  /* 0x000a880001067983 */ /* 0x000ea40000300800 */
[----:B------:R1:W-:Y:S02]  /*245d0*/  STL [R1+0xdc], R7 ;  /* 0x0000dc0701007387 */ /* 0x0003e40000100800 */
[----:B-1----:R-:W2:Y:S01]  /*245e0*/  LDL.LU R7, [R1+0xa84] ;  /* 0x000a840001077983 */ /* 0x002ea20000300800 */
[----:B------:R-:W2:Y:S02]  /*245f0*/  LDL.LU R8, [R1+0xa80] ;  /* 0x000a800001087983 */ /* 0x000ea40000300800 */
[----:B------:R-:W2:Y:S02]  /*24600*/  LDL.LU R9, [R1+0x9fc] ;  /* 0x0009fc0001097983 */ /* 0x000ea40000300800 */
[----:B------:R-:W-:Y:S01]  /*24610*/  STL [R1+0xf0], R22 ;  /* 0x0000f01601007387 */ /* 0x000fe20000100800 */
[----:B---3--:R1:W-:Y:S04]  /*24620*/  STL [R1+0xe4], R10 ;  /* 0x0000e40a01007387 */ /* 0x0083e80000100800 */
[----:B-1----:R-:W3:Y:S01]  /*24630*/  LDL.LU R10, [R1+0x9f8] ;  /* 0x0009f800010a7983 */ /* 0x002ee20000300800 */
[----:B------:R-:W2:Y:S02]  /*24640*/  LDL.LU R11, [R1+0x9f4] ;  /* 0x0009f400010b7983 */ /* 0x000ea40000300800 */
[----:B------:R-:W-:Y:S02]  /*24650*/  STL [R1+0xec], R19 ;  /* 0x0000ec1301007387 */ /* 0x000fe40000100800 */
[----:B------:R-:W2:Y:S01]  /*24660*/  LDL.LU R12, [R1+0x9f0] ;  /* 0x0009f000010c7983 */ /* 0x000ea20000300800 */
[----:B------:R1:W-:Y:S04]  /*24670*/  STL [R1+0xe8], R16 ;  /* 0x0000e81001007387 */ /* 0x0003e80000100800 */
[----:B-1----:R-:W2:Y:S01]  /*24680*/  LDL.LU R16, [R1+0x96c] ;  /* 0x00096c0001107983 */ /* 0x002ea20000300800 */
[----:B------:R-:W2:Y:S02]  /*24690*/  LDL.LU R17, [R1+0x968] ;  /* 0x0009680001117983 */ /* 0x000ea40000300800 */
[----:B------:R-:W2:Y:S02]  /*246a0*/  LDL.LU R18, [R1+0x964] ;  /* 0x0009640001127983 */ /* 0x000ea40000300800 */
[----:B------:R-:W2:Y:S01]  /*246b0*/  LDL.LU R19, [R1+0x960] ;  /* 0x0009600001137983 */ /* 0x000ea20000300800 */
[----:B------:R-:W2:Y:S01]  /*246c0*/  LDL.LU R20, [R1+0x8e8] ;  /* 0x0008e80001147983 */ /* 0x000ea20000300800 */
[----:B------:R-:W2:Y:S02]  /*246d0*/  LDL.LU R21, [R1+0x8e4] ;  /* 0x0008e40001157983 */ /* 0x000ea40000300800 */
[----:B------:R-:W2:Y:S02]  /*246e0*/  LDL.LU R22, [R1+0x8e0] ;  /* 0x0008e00001167983 */ /* 0x000ea40000300800 */
[----:B------:R-:W2:Y:S01]  /*246f0*/  LDL.LU R23, [R1+0x8dc] ;  /* 0x0008dc0001177983 */ /* 0x000ea20000300800 */
[----:B------:R-:W2:Y:S01]  /*24700*/  LDL.LU R24, [R1+0x868] ;  /* 0x0008680001187983 */ /* 0x000ea20000300800 */
[----:B------:R-:W2:Y:S02]  /*24710*/  LDL.LU R25, [R1+0x864] ;  /* 0x0008640001197983 */ /* 0x000ea40000300800 */
[----:B------:R-:W3:Y:S02]  /*24720*/  LDL.LU R26, [R1+0x860] ;  /* 0x00086000011a7983 */ /* 0x000ee40000300800 */
[----:B------:R-:W3:Y:S01]  /*24730*/  LDL.LU R27, [R1+0x85c] ;  /* 0x00085c00011b7983 */ /* 0x000ee20000300800 */
[----:B------:R-:W3:Y:S01]  /*24740*/  LDL.LU R29, [R1+0x7e8] ;  /* 0x0007e800011d7983 */ /* 0x000ee20000300800 */
[----:B------:R-:W-:Y:S02]  /*24750*/  STL [R1+0x4150], R14 ;  /* 0x0041500e01007387 */ /* 0x000fe40000100800 */
[----:B------:R-:W-:Y:S02]  /*24760*/  STL [R1+0x4158], R14 ;  /* 0x0041580e01007387 */ /* 0x000fe40000100800 */
[----:B------:R-:W-:Y:S01]  /*24770*/  STL [R1+0x4160], R14 ;  /* 0x0041600e01007387 */ /* 0x000fe20000100800 */
[----:B------:R-:W-:Y:S01]  /*24780*/  STL [R1+0x4168], R14 ;  /* 0x0041680e01007387 */ /* 0x000fe20000100800 */
[----:B------:R-:W-:Y:S02]  /*24790*/  STL [R1+0x4170], R14 ;  /* 0x0041700e01007387 */ /* 0x000fe40000100800 */
[----:B------:R1:W-:Y:S02]  /*247a0*/  STL [R1+0xc4], R0 ;  /* 0x0000c40001007387 */ /* 0x0003e40000100800 */
[----:B-1----:R-:W1:Y:S01]  /*247b0*/  S2R R0, SR_TID.X ;  /* 0x0000000000007919 */ /* 0x002e620000002100 */
[----:B------:R-:W-:Y:S02]  /*247c0*/  STL [R1+0x4178], R14 ;  /* 0x0041780e01007387 */ /* 0x000fe40000100800 */
[----:B------:R1:W-:Y:S02]  /*247d0*/  STL [R1+0x4184], R14 ;  /* 0x0041840e01007387 */ /* 0x0003e40000100800 */
[----:B------:R-:W-:Y:S01]  /*247e0*/  STL [R1+0x4118], R15 ;  /* 0x0041180f01007387 */ /* 0x000fe20000100800 */
[----:B------:R-:W-:Y:S01]  /*247f0*/  STL [R1+0x4120], R15 ;  /* 0x0041200f01007387 */ /* 0x000fe20000100800 */
[----:B------:R-:W-:Y:S02]  /*24800*/  STL [R1+0x4128], R15 ;  /* 0x0041280f01007387 */ /* 0x000fe40000100800 */
[----:B------:R-:W-:Y:S01]  /*24810*/  STL [R1+0x4130], R15 ;  /* 0x0041300f01007387 */ /* 0x000fe20000100800 */
[----:B0-----:R-:W-:Y:S01]  /*24820*/  LOP3.LUT R28, R28, 0x7f, RZ, 0xc0, !PT ;  /* 0x0000007f1c1c7812 */ /* 0x001fe200078ec0ff */
[----:B------:R-:W-:Y:S04]  /*24830*/  STL [R1+0x4138], R15 ;  /* 0x0041380f01007387 */ /* 0x000fe80000100800 */
[----:B------:R-:W-:Y:S01]  /*24840*/  IMAD.SHL.U32 R28, R28, 0x2, RZ ;  /* 0x000000021c1c7824 */ /* 0x000fe200078e00ff */
[----:B-1----:R-:W-:Y:S01]  /*24850*/  LOP3.LUT R14, R0, 0x7f, RZ, 0xc0, !PT ;  /* 0x0000007f000e7812 */ /* 0x002fe200078ec0ff */
[----:B------:R0:W-:Y:S03]  /*24860*/  STL [R1+0x4214], R0 ;  /* 0x0042140001007387 */ /* 0x0001e60000100800 */
[----:B------:R-:W-:Y:S01]  /*24870*/  ISETP.GE.AND P0, PT, R14, R13, PT ;  /* 0x0000000d0e00720c */ /* 0x000fe20003f06270 */
[----:B0-----:R-:W3:Y:S01]  /*24880*/  LDL.LU R0, [R1+0xb18] ;  /* 0x000b180001007983 */ /* 0x001ee20000300800 */
[----:B------:R-:W-:Y:S02]  /*24890*/  STL [R1+0x4140], R15 ;  /* 0x0041400f01007387 */ /* 0x000fe40000100800 */
[----:B------:R-:W-:Y:S02]  /*248a0*/  STL [R1+0x4148], R15 ;  /* 0x0041480f01007387 */ /* 0x000fe40000100800 */
[----:B------:R0:W-:Y:S02]  /*248b0*/  STL [R1+0x418c], R15 ;  /* 0x00418c0f01007387 */ /* 0x0001e40000100800 */
[----:B0-----:R-:W3:Y:S01]  /*248c0*/  LDL.LU R15, [R1+0xb8c] ;  /* 0x000b8c00010f7983 */ /* 0x001ee20000300800 */
[----:B------:R0:W-:Y:S03]  /*248d0*/  STL [R1+0x4200], R14 ;  /* 0x0042000e01007387 */ /* 0x0001e60000100800 */
[----:B0-----:R-:W3:Y:S01]  /*248e0*/  LDL.LU R14, [R1+0xb90] ;  /* 0x000b9000010e7983 */ /* 0x001ee20000300800 */
[----:B------:R0:W-:Y:S03]  /*248f0*/  STL [R1+0x4190], R13 ;  /* 0x0041900d01007387 */ /* 0x0001e60000100800 */
[----:B0-----:R-:W3:Y:S04]  /*24900*/  LDL.LU R13, [R1+0xb94] ;  /* 0x000b9400010d7983 */ /* 0x001ee80000300800 */
[----:B----4-:R0:W-:Y:S04]  /*24910*/  STS.U16 [R28], R2 ;  /* 0x000000021c007388 */ /* 0x0101e80000000400 */
[----:B0-----:R-:W4:Y:S04]  /*24920*/  LDL.LU R2, [R1+0x4284] ;  /* 0x0042840001027983 */ /* 0x001f280000300800 */
[----:B--2---:R0:W-:Y:S04]  /*24930*/  STS.U16 [R28+0xc100], R25 ;  /* 0x00c100191c007388 */ /* 0x0041e80000000400 */
[----:B0-----:R-:W2:Y:S04]  /*24940*/  LDL.LU R25, [R1+0x3bc] ;  /* 0x0003bc0001197983 */ /* 0x001ea80000300800 */
[----:B--2---:R0:W-:Y:S04]  /*24950*/  STL [R1+0x4278], R25 ;  /* 0x0042781901007387 */ /* 0x0041e80000100800 */
[----:B0-----:R-:W2:Y:S04]  /*24960*/  LDL.LU R25, [R1+0x5ec] ;  /* 0x0005ec0001197983 */ /* 0x001ea80000300800 */
[----:B--2---:R0:W-:Y:S04]  /*24970*/  STL [R1+0x427c], R25 ;  /* 0x00427c1901007387 */ /* 0x0041e80000100800 */
[----:B0-----:R-:W2:Y:S04]  /*24980*/  LDL.LU R25, [R1+0x7e0] ;  /* 0x0007e00001197983 */ /* 0x001ea80000300800 */
[----:B---3--:R-:W-:Y:S04]  /*24990*/  STS.U16 [R28+0xc200], R26 ;  /* 0x00c2001a1c007388 */ /* 0x008fe80000000400 */
[----:B------:R-:W-:Y:S04]  /*249a0*/  STS.U16 [R28+0xc300], R27 ;  /* 0x00c3001b1c007388 */ /* 0x000fe80000000400 */
[----:B------:R-:W-:Y:S04]  /*249b0*/  STS.U16 [R28+0xe000], R29 ;  /* 0x00e0001d1c007388 */ /* 0x000fe80000000400 */
[----:B------:R-:W-:Y:S04]  /*249c0*/  STS.U16 [R28+0x100], R13 ;  /* 0x0001000d1c007388 */ /* 0x000fe80000000400 */
[----:B------:R-:W-:Y:S04]  /*249d0*/  STS.U16 [R28+0x200], R14 ;  /* 0x0002000e1c007388 */ /* 0x000fe80000000400 */
[----:B------:R-:W-:Y:S04]  /*249e0*/  STS.U16 [R28+0x300], R15 ;  /* 0x0003000f1c007388 */ /* 0x000fe80000000400 */
[----:B------:R-:W-:Y:S04]  /*249f0*/  STS.U16 [R28+0x2000], R0 ;  /* 0x002000001c007388 */ /* 0x000fe80000000400 */
[----:B----4-:R-:W-:Y:S04]  /*24a00*/  STS.U16 [R28+0x2100], R2 ;  /* 0x002100021c007388 */ /* 0x010fe80000000400 */
[----:B------:R-:W-:Y:S04]  /*24a10*/  STS.U16 [R28+0x2200], R3 ;  /* 0x002200031c007388 */ /* 0x000fe80000000400 */
[----:B------:R-:W-:Y:S04]  /*24a20*/  STS.U16 [R28+0x2300], R4 ;  /* 0x002300041c007388 */ /* 0x000fe80000000400 */
[----:B------:R-:W-:Y:S04]  /*24a30*/  STS.U16 [R28+0x4000], R5 ;  /* 0x004000051c007388 */ /* 0x000fe80000000400 */
[----:B------:R-:W-:Y:S04]  /*24a40*/  STS.U16 [R28+0x4100], R6 ;  /* 0x004100061c007388 */ /* 0x000fe80000000400 */
[----:B------:R-:W-:Y:S04]  /*24a50*/  STS.U16 [R28+0x4200], R7 ;  /* 0x004200071c007388 */ /* 0x000fe80000000400 */
[----:B--2---:R0:W-:Y:S04]  /*24a60*/  STL [R1+0x4280], R25 ;  /* 0x0042801901007387 */ /* 0x0041e80000100800 */
[----:B0-----:R-:W2:Y:S01]  /*24a70*/  LDL.LU R25, [R1+0x7e4] ;  /* 0x0007e40001197983 */ /* 0x001ea20000300800 */
[----:B------:R-:W3:Y:S02]  /*24a80*/  LDL.LU R26, [R1+0x3b8] ;  /* 0x0003b800011a7983 */ /* 0x000ee40000300800 */
[----:B------:R-:W4:Y:S02]  /*24a90*/  LDL.LU R27, [R1+0x3b4] ;  /* 0x0003b400011b7983 */ /* 0x000f240000300800 */
[----:B------:R-:W3:Y:S01]  /*24aa0*/  LDL.LU R29, [R1+0x3b0] ;  /* 0x0003b000011d7983 */ /* 0x000ee20000300800 */
[----:B------:R-:W3:Y:S01]  /*24ab0*/  LDL.LU R13, [R1+0x2fc] ;  /* 0x0002fc00010d7983 */ /* 0x000ee20000300800 */
[----:B------:R-:W3:Y:S02]  /*24ac0*/  LDL.LU R14, [R1+0x2f8] ;  /* 0x0002f800010e7983 */ /* 0x000ee40000300800 */
[----:B------:R-:W3:Y:S02]  /*24ad0*/  LDL.LU R15, [R1+0x2f4] ;  /* 0x0002f400010f7983 */ /* 0x000ee40000300800 */
[----:B------:R-:W3:Y:S01]  /*24ae0*/  LDL.LU R0, [R1+0x2f0] ;  /* 0x0002f00001007983 */ /* 0x000ee20000300800 */
[----:B------:R-:W3:Y:S01]  /*24af0*/  LDL.LU R2, [R1+0x280] ;  /* 0x0002800001027983 */ /* 0x000ee20000300800 */
[----:B------:R-:W3:Y:S02]  /*24b00*/  LDL.LU R3, [R1+0x278] ;  /* 0x0002780001037983 */ /* 0x000ee40000300800 */
[----:B------:R-:W3:Y:S02]  /*24b10*/  LDL.LU R4, [R1+0x274] ;  /* 0x0002740001047983 */ /* 0x000ee40000300800 */
[----:B------:R-:W3:Y:S01]  /*24b20*/  LDL.LU R5, [R1+0x270] ;  /* 0x0002700001057983 */ /* 0x000ee20000300800 */
[----:B------:R-:W3:Y:S04]  /*24b30*/  LDL.LU R6, [R1+0x1c0] ;  /* 0x0001c00001067983 */ /* 0x000ee80000300800 */
[----:B------:R0:W-:Y:S01]  /*24b40*/  STS.U16 [R28+0x4300], R8 ;  /* 0x004300081c007388 */ /* 0x0001e20000000400 */
[----:B------:R-:W3:Y:S03]  /*24b50*/  LDL.LU R7, [R1+0x1b8] ;  /* 0x0001b80001077983 */ /* 0x000ee60000300800 */
[----:B------:R1:W-:Y:S04]  /*24b60*/  STS.U16 [R28+0x6000], R9 ;  /* 0x006000091c007388 */ /* 0x0003e80000000400 */
[----:B------:R1:W-:Y:S04]  /*24b70*/  STS.U16 [R28+0x6100], R10 ;  /* 0x0061000a1c007388 */ /* 0x0003e80000000400 */
[----:B------:R1:W-:Y:S04]  /*24b80*/  STS.U16 [R28+0x6200], R11 ;  /* 0x0062000b1c007388 */ /* 0x0003e80000000400 */
[----:B------:R1:W-:Y:S04]  /*24b90*/  STS.U16 [R28+0x6300], R12 ;  /* 0x0063000c1c007388 */ /* 0x0003e80000000400 */
[----:B------:R1:W-:Y:S04]  /*24ba0*/  STS.U16 [R28+0x8000], R16 ;  /* 0x008000101c007388 */ /* 0x0003e80000000400 */
[----:B0-----:R-:W3:Y:S01]  /*24bb0*/  LDL.LU R8, [R1+0x1b4] ;  /* 0x0001b40001087983 */ /* 0x001ee20000300800 */
[----:B-1----:R-:W3:Y:S02]  /*24bc0*/  LDL.LU R9, [R1+0x1b0] ;  /* 0x0001b00001097983 */ /* 0x002ee40000300800 */
[----:B------:R-:W3:Y:S01]  /*24bd0*/  LDL.LU R10, [R1+0x148] ;  /* 0x00014800010a7983 */ /* 0x000ee20000300800 */
[----:B------:R-:W3:Y:S01]  /*24be0*/  LDL.LU R11, [R1+0x140] ;  /* 0x00014000010b7983 */ /* 0x000ee20000300800 */
[----:B------:R-:W3:Y:S03]  /*24bf0*/  LDL.LU R12, [R1+0x13c] ;  /* 0x00013c00010c7983 */ /* 0x000ee60000300800 */
        /* <DEDUP_REMOVED lines=15> */
[----:B0-----:R-:W3:Y:S01]  /*24cf0*/  LDL.LU R23, [R1+0x54] ;  /* 0x0000540001177983 */ /* 0x001ee20000300800 */
[----:B-1----:R-:W3:Y:S03]  /*24d00*/  LDL.LU R24, [R1+0x50] ;  /* 0x0000500001187983 */ /* 0x002ee60000300800 */
[----:B--2---:R0:W-:Y:S04]  /*24d10*/  STS.U16 [R28+0xe100], R25 ;  /* 0x00e100191c007388 */ /* 0x0041e80000000400 */
[----:B0-----:R-:W2:Y:S04]  /*24d20*/  LDL.LU R25, [R1+0x4280] ;  /* 0x0042800001197983 */ /* 0x001ea80000300800 */
[----:B--2---:R0:W-:Y:S04]  /*24d30*/  STS.U16 [R28+0xe200], R25 ;  /* 0x00e200191c007388 */ /* 0x0041e80000000400 */
[----:B0-----:R-:W2:Y:S04]  /*24d40*/  LDL.LU R25, [R1+0x427c] ;  /* 0x00427c0001197983 */ /* 0x001ea80000300800 */
[----:B--2---:R0:W-:Y:S04]  /*24d50*/  STS.U16 [R28+0xe300], R25 ;  /* 0x00e300191c007388 */ /* 0x0041e80000000400 */
[----:B0-----:R-:W2:Y:S04]  /*24d60*/  LDL.LU R25, [R1+0x4278] ;  /* 0x0042780001197983 */ /* 0x001ea80000300800 */
[----:B---3--:R-:W-:Y:S04]  /*24d70*/  STS.U16 [R28+0x10100], R26 ;  /* 0x0101001a1c007388 */ /* 0x008fe80000000400 */
[----:B----4-:R-:W-:Y:S04]  /*24d80*/  STS.U16 [R28+0x10200], R27 ;  /* 0x0102001b1c007388 */ /* 0x010fe80000000400 */
[----:B------:R-:W-:Y:S04]  /*24d90*/  STS.U16 [R28+0x10300], R29 ;  /* 0x0103001d1c007388 */ /* 0x000fe80000000400 */
[----:B------:R-:W-:Y:S04]  /*24da0*/  STS.U16 [R28+0x12000], R13 ;  /* 0x0120000d1c007388 */ /* 0x000fe80000000400 */
[----:B--2---:R0:W-:Y:S04]  /*24db0*/  STS.U16 [R28+0x10000], R25 ;  /* 0x010000191c007388 */ /* 0x0041e80000000400 */
[----:B0-----:R-:W2:Y:S01]  /*24dc0*/  LDL.LU R25, [R1+0x4274] ;  /* 0x0042740001197983 */ /* 0x001ea20000300800 */
[----:B------:R-:W3:Y:S02]  /*24dd0*/  LDL.LU R26, [R1+0x4270] ;  /* 0x00427000011a7983 */ /* 0x000ee40000300800 */
[----:B------:R-:W4:Y:S02]  /*24de0*/  LDL.LU R27, [R1+0x426c] ;  /* 0x00426c00011b7983 */ /* 0x000f240000300800 */
[----:B------:R-:W2:Y:S01]  /*24df0*/  LDL.LU R29, [R1+0x4268] ;  /* 0x00426800011d7983 */ /* 0x000ea20000300800 */
[----:B------:R-:W2:Y:S04]  /*24e00*/  LDL.LU R13, [R1+0xb00] ;  /* 0x000b0000010d7983 */ /* 0x000ea80000300800 */
[----:B------:R-:W-:Y:S04]  /*24e10*/  STS.U16 [R28+0x12100], R14 ;  /* 0x0121000e1c007388 */ /* 0x000fe80000000400 */
        /* <DEDUP_REMOVED lines=17> */
[----:B--2---:R0:W-:Y:S04]  /*24f30*/  STL [R1+0x4264], R13 ;  /* 0x0042640d01007387 */ /* 0x0041e80000100800 */
[----:B0-----:R-:W2:Y:S01]  /*24f40*/  LDL.LU R13, [R1+0xb88] ;  /* 0x000b8800010d7983 */ /* 0x001ea20000300800 */
        /* <DEDUP_REMOVED lines=16> */
[----:B------:R-:W2:Y:S03]  /*25050*/  LDL.LU R19, [R1+0x8cc] ;  /* 0x0008cc0001137983 */ /* 0x000ea60000300800 */
[----:B------:R0:W-:Y:S01]  /*25060*/  STS.U16 [R28+0x1c000], R21 ;  /* 0x01c000151c007388 */ /* 0x0001e20000000400 */
[----:B------:R-:W2:Y:S03]  /*25070*/  LDL.LU R20, [R1+0x858] ;  /* 0x0008580001147983 */ /* 0x000ea60000300800 */
[----:B------:R1:W-:Y:S04]  /*25080*/  STS.U16 [R28+0x1c100], R22 ;  /* 0x01c100161c007388 */ /* 0x0003e80000000400 */
[----:B------:R1:W-:Y:S04]  /*25090*/  STS.U16 [R28+0x1c200], R23 ;  /* 0x01c200171c007388 */ /* 0x0003e80000000400 */
[----:B------:R3:W-:Y:S04]  /*250a0*/  STS.U16 [R28+0x1c300], R24 ;  /* 0x01c300181c007388 */ /* 0x0007e80000000400 */
[----:B------:R-:W-:Y:S04]  /*250b0*/  STS.U16 [R28+0x1e000], R29 ;  /* 0x01e0001d1c007388 */ /* 0x000fe80000000400 */
[----:B0-----:R-:W2:Y:S01]  /*250c0*/  LDL.LU R21, [R1+0x854] ;  /* 0x0008540001157983 */ /* 0x001ea20000300800 */
[----:B-1----:R-:W2:Y:S02]  /*250d0*/  LDL.LU R22, [R1+0x850] ;  /* 0x0008500001167983 */ /* 0x002ea40000300800 */
[----:B------:R-:W2:Y:S01]  /*250e0*/  LDL.LU R23, [R1+0x84c] ;  /* 0x00084c0001177983 */ /* 0x000ea20000300800 */
[----:B---3--:R-:W3:Y:S01]  /*250f0*/  LDL.LU R24, [R1+0x44c] ;  /* 0x00044c0001187983 */ /* 0x008ee20000300800 */
[----:B------:R0:W-:Y:S03]  /*25100*/  STL [R1+0x4194], R29 ;  /* 0x0041941d01007387 */ /* 0x0001e60000100800 */
[----:B----4-:R-:W-:Y:S04]  /*25110*/  STS.U16 [R28+0x1e100], R27 ;  /* 0x01e1001b1c007388 */ /* 0x010fe80000000400 */
[----:B------:R-:W-:Y:S04]  /*25120*/  STS.U16 [R28+0x1e200], R26 ;  /* 0x01e2001a1c007388 */ /* 0x000fe80000000400 */
[----:B------:R-:W-:Y:S04]  /*25130*/  STS.U16 [R28+0x1e300], R25 ;  /* 0x01e300191c007388 */ /* 0x000fe80000000400 */
[----:B------:R1:W-:Y:S04]  /*25140*/  STS.U16 [R28+0x12300], R0 ;  /* 0x012300001c007388 */ /* 0x0003e80000000400 */
[----:B0-----:R-:W4:Y:S01]  /*25150*/  LDL.LU R29, [R1+0xb04] ;  /* 0x000b0400011d7983 */ /* 0x001f220000300800 */
[----:B------:R0:W-:Y:S01]  /*25160*/  STL [R1+0x4198], R27 ;  /* 0x0041981b01007387 */ /* 0x0001e20000100800 */
[----:B-1----:R-:W-:-:S02]  /*25170*/  LOP3.LUT R0, R28, 0x10, RZ, 0x3c, !PT ;  /* 0x000000101c007812 */ /* 0x002fc400078e3cff */
[----:B0-----:R-:W3:Y:S01]  /*25180*/  LDL.LU R27, [R1+0xb08] ;  /* 0x000b0800011b7983 */ /* 0x001ee20000300800 */
[----:B------:R0:W-:Y:S03]  /*25190*/  STL [R1+0x419c], R26 ;  /* 0x00419c1a01007387 */ /* 0x0001e60000100800 */
[----:B0-----:R-:W3:Y:S01]  /*251a0*/  LDL.LU R26, [R1+0xb7c] ;  /* 0x000b7c00011a7983 */ /* 0x001ee20000300800 */
[----:B------:R0:W-:Y:S03]  /*251b0*/  STL [R1+0x41a4], R25 ;  /* 0x0041a41901007387 */ /* 0x0001e60000100800 */
[----:B0-----:R-:W3:Y:S01]  /*251c0*/  LDL.LU R25, [R1+0xb80] ;  /* 0x000b800001197983 */ /* 0x001ee20000300800 */
[----:B------:R0:W-:Y:S03]  /*251d0*/  STL [R1+0x41a0], R28 ;  /* 0x0041a01c01007387 */ /* 0x0001e60000100800 */
[----:B0-----:R-:W3:Y:S04]  /*251e0*/  LDL.LU R28, [R1+0xb84] ;  /* 0x000b8400011c7983 */ /* 0x001ee80000300800 */
[----:B--2---:R0:W-:Y:S04]  /*251f0*/  STS.U16 [R0+0x400], R13 ;  /* 0x0004000d00007388 */ /* 0x0041e80000000400 */
[----:B0-----:R-:W2:Y:S04]  /*25200*/  LDL.LU R13, [R1+0x4264] ;  /* 0x00426400010d7983 */ /* 0x001ea80000300800 */
[----:B---3--:R-:W-:Y:S01]  /*25210*/  STS.U16 [R0+0x500], R28 ;  /* 0x0005001c00007388 */ /* 0x008fe20000000400 */
[----:B------:R-:W-:Y:S02]  /*25220*/  STS.U16 [R0+0x600], R25 ;  /* 0x0006001900007388 */ /* 0x000fe40000000400 */
[----:B------:R-:W-:Y:S02]  /*25230*/  STS.U16 [R0+0x700], R26 ;  /* 0x0007001a00007388 */ /* 0x000fe40000000400 */
[----:B------:R-:W-:Y:S01]  /*25240*/  STS.U16 [R0+0x2400], R27 ;  /* 0x0024001b00007388 */ /* 0x000fe20000000400 */
[----:B----4-:R-:W-:Y:S04]  /*25250*/  STS.U16 [R0+0x2500], R29 ;  /* 0x0025001d00007388 */ /* 0x010fe80000000400 */
[----:B--2---:R-:W-:Y:S01]  /*25260*/  STS.U16 [R0+0x2600], R13 ;  /* 0x0026000d00007388 */ /* 0x004fe20000000400 */
[----:B------:R-:W-:Y:S02]  /*25270*/  STS.U16 [R0+0x2700], R14 ;  /* 0x0027000e00007388 */ /* 0x000fe40000000400 */
[----:B------:R-:W-:Y:S02]  /*25280*/  STS.U16 [R0+0x4400], R15 ;  /* 0x0044000f00007388 */ /* 0x000fe40000000400 */
[----:B------:R-:W-:Y:S01]  /*25290*/  STS.U16 [R0+0x4500], R2 ;  /* 0x0045000200007388 */ /* 0x000fe20000000400 */
[----:B------:R-:W-:Y:S01]  /*252a0*/  STS.U16 [R0+0x4600], R3 ;  /* 0x0046000300007388 */ /* 0x000fe20000000400 */
        /* <DEDUP_REMOVED lines=12> */
[----:B------:R0:W-:Y:S02]  /*25370*/  STS.U16 [R0+0xa700], R19 ;  /* 0x00a7001300007388 */ /* 0x0001e40000000400 */
[----:B------:R-:W-:Y:S02]  /*25380*/  STS.U16 [R0+0xc400], R20 ;  /* 0x00c4001400007388 */ /* 0x000fe40000000400 */
[----:B------:R1:W-:Y:S01]  /*25390*/  STS.U16 [R0+0xc500], R21 ;  /* 0x00c5001500007388 */ /* 0x0003e20000000400 */
[----:B0-----:R-:W2:Y:S01]  /*253a0*/  LDL.LU R19, [R1+0x448] ;  /* 0x0004480001137983 */ /* 0x001ea20000300800 */
[----:B-1----:R-:W3:Y:S03]  /*253b0*/  LDL.LU R21, [R1+0x3ac] ;  /* 0x0003ac0001157983 */ /* 0x002ee60000300800 */
[----:B---3--:R0:W-:Y:S04]  /*253c0*/  STL [R1+0x425c], R21 ;  /* 0x00425c1501007387 */ /* 0x0081e80000100800 */
[----:B0-----:R-:W3:Y:S04]  /*253d0*/  LDL.LU R21, [R1+0x440] ;  /* 0x0004400001157983 */ /* 0x001ee80000300800 */
[----:B------:R-:W-:Y:S01]  /*253e0*/  STS.U16 [R0+0xc600], R22 ;  /* 0x00c6001600007388 */ /* 0x000fe20000000400 */
[----:B------:R-:W-:Y:S02]  /*253f0*/  STS.U16 [R0+0xc700], R23 ;  /* 0x00c7001700007388 */ /* 0x000fe40000000400 */
[----:B------:R-:W-:Y:S01]  /*25400*/  STS.U16 [R0+0xe400], R24 ;  /* 0x00e4001800007388 */ /* 0x000fe20000000400 */
[----:B---3--:R0:W-:Y:S04]  /*25410*/  STL [R1+0x4260], R21 ;  /* 0x0042601501007387 */ /* 0x0081e80000100800 */
[----:B0-----:R-:W3:Y:S01]  /*25420*/  LDL.LU R21, [R1+0x444] ;  /* 0x0004440001157983 */ /* 0x001ee20000300800 */
[----:B------:R-:W4:Y:S02]  /*25430*/  LDL.LU R22, [R1+0x3a8] ;  /* 0x0003a80001167983 */ /* 0x000f240000300800 */
[----:B------:R-:W4:Y:S02]  /*25440*/  LDL.LU R23, [R1+0x3a4] ;  /* 0x0003a40001177983 */ /* 0x000f240000300800 */
[----:B------:R-:W4:Y:S01]  /*25450*/  LDL.LU R24, [R1+0x3a0] ;  /* 0x0003a00001187983 */ /* 0x000f220000300800 */
[----:B------:R-:W4:Y:S01]  /*25460*/  LDL.LU R28, [R1+0x2ec] ;  /* 0x0002ec00011c7983 */ /* 0x000f220000300800 */
        /* <DEDUP_REMOVED lines=21> */
[----:B------:R-:W4:Y:S01]  /*255c0*/  LDL.LU R20, [R1+0x44] ;  /* 0x0000440001147983 */ /* 0x000f220000300800 */
[----:B--2---:R0:W-:Y:S04]  /*255d0*/  STS.U16 [R0+0xe500], R19 ;  /* 0x00e5001300007388 */ /* 0x0041e80000000400 */
[----:B0-----:R-:W3:Y:S04]  /*255e0*/  LDL.LU R19, [R1+0x40] ;  /* 0x0000400001137983 */ /* 0x001ee80000300800 */
[----:B---3--:R0:W-:Y:S04]  /*255f0*/  STS.U16 [R0+0xe600], R21 ;  /* 0x00e6001500007388 */ /* 0x0081e80000000400 */
[----:B0-----:R-:W3:Y:S04]  /*25600*/  LDL.LU R21, [R1+0x4260] ;  /* 0x0042600001157983 */ /* 0x001ee80000300800 */
[----:B---3--:R0:W-:Y:S04]  /*25610*/  STS.U16 [R0+0xe700], R21 ;  /* 0x00e7001500007388 */ /* 0x0081e80000000400 */
[----:B0-----:R-:W3:Y:S04]  /*25620*/  LDL.LU R21, [R1+0x425c] ;  /* 0x00425c0001157983 */ /* 0x001ee80000300800 */
[----:B---3--:R0:W-:Y:S01]  /*25630*/  STS.U16 [R0+0x10400], R21 ;  /* 0x0104001500007388 */ /* 0x0081e20000000400 */
[----:B----4-:R1:W-:Y:S02]  /*25640*/  STS.U16 [R0+0x10500], R22 ;  /* 0x0105001600007388 */ /* 0x0103e40000000400 */
[----:B------:R3:W-:Y:S02]  /*25650*/  STS.U16 [R0+0x10600], R23 ;  /* 0x0106001700007388 */ /* 0x0007e40000000400 */
[----:B------:R4:W-:Y:S01]  /*25660*/  STS.U16 [R0+0x10700], R24 ;  /* 0x0107001800007388 */ /* 0x0009e20000000400 */
[----:B0-----:R-:W2:Y:S01]  /*25670*/  LDL.LU R21, [R1+0x4258] ;  /* 0x0042580001157983 */ /* 0x001ea20000300800 */
[----:B-1----:R-:W2:Y:S02]  /*25680*/  LDL.LU R22, [R1+0x4254] ;  /* 0x0042540001167983 */ /* 0x002ea40000300800 */
[----:B---3--:R-:W3:Y:S02]  /*25690*/  LDL.LU R23, [R1+0x4250] ;  /* 0x0042500001177983 */ /* 0x008ee40000300800 */
[----:B----4-:R-:W4:Y:S01]  /*256a0*/  LDL.LU R24, [R1+0x424c] ;  /* 0x00424c0001187983 */ /* 0x010f220000300800 */
        /* <DEDUP_REMOVED lines=24> */
[----:B----4-:R-:W-:Y:S04]  /*25830*/  STS.U16 [R0+0x1e400], R24 ;  /* 0x01e4001800007388 */ /* 0x010fe80000000400 */
[----:B------:R-:W-:Y:S01]  /*25840*/  STL [R1+0x41a8], R24 ;  /* 0x0041a81801007387 */ /* 0x000fe20000100800 */
[----:B---3--:R-:W-:Y:S02]  /*25850*/  STS.U16 [R0+0x1e500], R23 ;  /* 0x01e5001700007388 */ /* 0x008fe40000000400 */
[----:B------:R0:W-:Y:S02]  /*25860*/  STL [R1+0x41ac], R23 ;  /* 0x0041ac1701007387 */ /* 0x0001e40000100800 */
[----:B0-----:R-:W3:Y:S04]  /*25870*/  LDL.LU R23, [R1+0xb6c] ;  /* 0x000b6c0001177983 */ /* 0x001ee80000300800 */
[----:B------:R-:W0:Y:S01]  /*25880*/  S2R R20, SR_TID.X ;  /* 0x0000000000147919 */ /* 0x000e220000002100 */
[----:B--2---:R-:W-:Y:S03]  /*25890*/  STS.U16 [R0+0x1e600], R22 ;  /* 0x01e6001600007388 */ /* 0x004fe60000000400 */
[----:B---3--:R1:W-:Y:S04]  /*258a0*/  STL [R1+0x4244], R23 ;  /* 0x0042441701007387 */ /* 0x0083e80000100800 */
[----:B-1----:R-:W2:Y:S01]  /*258b0*/  LDL.LU R23, [R1+0xb78] ;  /* 0x000b780001177983 */ /* 0x002ea20000300800 */
[----:B0-----:R-:W-:-:S05]  /*258c0*/  LOP3.LUT R20, R20, 0x7f, RZ, 0xc0, !PT ;  /* 0x0000007f14147812 */ /* 0x001fca00078ec0ff */
[----:B------:R-:W-:Y:S02]  /*258d0*/  IMAD.SHL.U32 R0, R20, 0x2, RZ ;  /* 0x0000000214007824 */ /* 0x000fe400078e00ff */
[----:B------:R-:W0:Y:S04]  /*258e0*/  S2R R20, SR_TID.X ;  /* 0x0000000000147919 */ /* 0x000e280000002100 */
[----:B--2---:R0:W-:Y:S01]  /*258f0*/  STL [R1+0x4248], R23 ;  /* 0x0042481701007387 */ /* 0x0041e20000100800 */
[----:B------:R-:W2:Y:S02]  /*25900*/  LDL.LU R24, [R1+0xaf8] ;  /* 0x000af80001187983 */ /* 0x000ea40000300800 */
[----:B------:R-:W3:Y:S02]  /*25910*/  LDL.LU R28, [R1+0xaf4] ;  /* 0x000af400011c7983 */ /* 0x000ee40000300800 */
[----:B------:R-:W4:Y:S01]  /*25920*/  LDL.LU R25, [R1+0xaf0] ;  /* 0x000af00001197983 */ /* 0x000f220000300800 */
        /* <DEDUP_REMOVED lines=9> */
[----:B0-----:R-:W-:Y:S01]  /*259c0*/  LOP3.LUT R23, R20, 0x7f, RZ, 0xc0, !PT ;  /* 0x0000007f14177812 */ /* 0x001fe200078ec0ff */
[----:B------:R-:W2:Y:S02]  /*259d0*/  LDL.LU R5, [R1+0x94c] ;  /* 0x00094c0001057983 */ /* 0x000ea40000300800 */
[----:B------:R-:W2:Y:S01]  /*259e0*/  LDL.LU R6, [R1+0x948] ;  /* 0x0009480001067983 */ /* 0x000ea20000300800 */
[----:B------:R-:W2:Y:S01]  /*259f0*/  LDL.LU R7, [R1+0x944] ;  /* 0x0009440001077983 */ /* 0x000ea20000300800 */
[----:B------:R-:W2:Y:S02]  /*25a00*/  LDL.LU R8, [R1+0x940] ;  /* 0x0009400001087983 */ /* 0x000ea40000300800 */
[----:B------:R-:W2:Y:S02]  /*25a10*/  LDL.LU R9, [R1+0x8c8] ;  /* 0x0008c80001097983 */ /* 0x000ea40000300800 */
[----:B------:R-:W-:Y:S01]  /*25a20*/  IMAD.SHL.U32 R23, R23, 0x2, RZ ;  /* 0x0000000217177824 */ /* 0x000fe200078e00ff */
[----:B------:R-:W2:Y:S01]  /*25a30*/  LDL.LU R10, [R1+0x8c4] ;  /* 0x0008c400010a7983 */ /* 0x000ea20000300800 */
[----:B------:R-:W2:Y:S02]  /*25a40*/  LDL.LU R11, [R1+0x8c0] ;  /* 0x0008c000010b7983 */ /* 0x000ea40000300800 */
[----:B------:R-:W2:Y:S02]  /*25a50*/  LDL.LU R12, [R1+0x8bc] ;  /* 0x0008bc00010c7983 */ /* 0x000ea40000300800 */
[----:B------:R-:W2:Y:S01]  /*25a60*/  LDL.LU R16, [R1+0x848] ;  /* 0x0008480001107983 */ /* 0x000ea20000300800 */
[----:B------:R-:W2:Y:S01]  /*25a70*/  LDL.LU R17, [R1+0x844] ;  /* 0x0008440001117983 */ /* 0x000ea20000300800 */
[----:B------:R-:W-:Y:S01]  /*25a80*/  LOP3.LUT R23, R23, 0x10, RZ, 0x3c, !PT ;  /* 0x0000001017177812 */ /* 0x000fe200078e3cff */
[----:B------:R-:W2:Y:S02]  /*25a90*/  LDL.LU R18, [R1+0x840] ;  /* 0x0008400001127983 */ /* 0x000ea40000300800 */
[----:B------:R-:W2:Y:S01]  /*25aa0*/  LDL.LU R19, [R1+0x83c] ;  /* 0x00083c0001137983 */ /* 0x000ea20000300800 */
[----:B------:R-:W2:Y:S01]  /*25ab0*/  LDL.LU R20, [R1+0x43c] ;  /* 0x00043c0001147983 */ /* 0x000ea20000300800 */
[----:B------:R0:W-:Y:S03]  /*25ac0*/  STL [R1+0x41b0], R22 ;  /* 0x0041b01601007387 */ /* 0x0001e60000100800 */
[----:B------:R1:W-:Y:S04]  /*25ad0*/  STS.U16 [R23+0x1e700], R21 ;  /* 0x01e7001517007388 */ /* 0x0003e80000000400 */
[----:B0-----:R-:W2:Y:S01]  /*25ae0*/  LDL.LU R22, [R1+0xb70] ;  /* 0x000b700001167983 */ /* 0x001ea20000300800 */
[----:B-1----:R-:W2:Y:S01]  /*25af0*/  LDL.LU R23, [R1+0x4248] ;  /* 0x0042480001177983 */ /* 0x002ea20000300800 */
[----:B------:R-:W-:Y:S01]  /*25b00*/  LOP3.LUT R0, R0, 0x20, RZ, 0x3c, !PT ;  /* 0x0000002000007812 */ /* 0x000fe200078e3cff */
[----:B------:R0:W-:Y:S02]  /*25b10*/  STL [R1+0x41b4], R21 ;  /* 0x0041b41501007387 */ /* 0x0001e40000100800 */
[----:B0-----:R-:W3:Y:S04]  /*25b20*/  LDL.LU R21, [R1+0xb74] ;  /* 0x000b740001157983 */ /* 0x001ee80000300800 */
[----:B--2---:R0:W-:Y:S04]  /*25b30*/  STS.U16 [R0+0x800], R23 ;  /* 0x0008001700007388 */ /* 0x0041e80000000400 */
[----:B0-----:R-:W2:Y:S04]  /*25b40*/  LDL.LU R23, [R1+0x4244] ;  /* 0x0042440001177983 */ /* 0x001ea80000300800 */
[----:B---3--:R-:W-:Y:S01]  /*25b50*/  STS.U16 [R0+0x900], R21 ;  /* 0x0009001500007388 */ /* 0x008fe20000000400 */
[----:B------:R-:W-:Y:S03]  /*25b60*/  STS.U16 [R0+0xa00], R22 ;  /* 0x000a001600007388 */ /* 0x000fe60000000400 */
[----:B--2---:R-:W-:Y:S01]  /*25b70*/  STS.U16 [R0+0xb00], R23 ;  /* 0x000b001700007388 */ /* 0x004fe20000000400 */
[----:B------:R-:W-:Y:S02]  /*25b80*/  STS.U16 [R0+0x2800], R24 ;  /* 0x0028001800007388 */ /* 0x000fe40000000400 */
[----:B------:R-:W-:Y:S02]  /*25b90*/  STS.U16 [R0+0x2900], R28 ;  /* 0x0029001c00007388 */ /* 0x000fe40000000400 */
[----:B----4-:R-:W-:Y:S01]  /*25ba0*/  STS.U16 [R0+0x2a00], R25 ;  /* 0x002a001900007388 */ /* 0x010fe20000000400 */
        /* <DEDUP_REMOVED lines=16> */
[----:B------:R0:W-:Y:S01]  /*25cb0*/  STS.U16 [R0+0xab00], R12 ;  /* 0x00ab000c00007388 */ /* 0x0001e20000000400 */
[----:B------:R-:W-:Y:S02]  /*25cc0*/  STS.U16 [R0+0xc800], R16 ;  /* 0x00c8001000007388 */ /* 0x000fe40000000400 */
[----:B------:R1:W-:Y:S01]  /*25cd0*/  STS.U16 [R0+0xc900], R17 ;  /* 0x00c9001100007388 */ /* 0x0003e20000000400 */
[----:B0-----:R-:W2:Y:S01]  /*25ce0*/  LDL.LU R12, [R1+0x438] ;  /* 0x00043800010c7983 */ /* 0x001ea20000300800 */
[----:B-1----:R-:W3:Y:S03]  /*25cf0*/  LDL.LU R17, [R1+0x39c] ;  /* 0x00039c0001117983 */ /* 0x002ee60000300800 */
[----:B---3--:R0:W-:Y:S04]  /*25d00*/  STL [R1+0x423c], R17 ;  /* 0x00423c1101007387 */ /* 0x0081e80000100800 */
[----:B0-----:R-:W3:Y:S01]  /*25d10*/  LDL.LU R17, [R1+0x430] ;  /* 0x0004300001117983 */ /* 0x001ee20000300800 */
[----:B------:R-:W-:Y:S02]  /*25d20*/  STS.U16 [R0+0xca00], R18 ;  /* 0x00ca001200007388 */ /* 0x000fe40000000400 */
        /* <DEDUP_REMOVED lines=73> */
[----:B------:R-:W0:Y:S04]  /*261c0*/  S2R R16, SR_TID.X ;  /* 0x0000000000107919 */ /* 0x000e280000002100 */
[----:B---3--:R1:W-:Y:S04]  /*261d0*/  STL [R1+0x4224], R19 ;  /* 0x0042241301007387 */ /* 0x0083e80000100800 */
[----:B-1----:R-:W3:Y:S01]  /*261e0*/  LDL.LU R19, [R1+0xb68] ;  /* 0x000b680001137983 */ /* 0x002ee20000300800 */
[----:B0-----:R-:W-:-:S05]  /*261f0*/  LOP3.LUT R16, R16, 0x7f, RZ, 0xc0, !PT ;  /* 0x0000007f10107812 */ /* 0x001fca00078ec0ff */
[----:B------:R-:W-:Y:S02]  /*26200*/  IMAD.SHL.U32 R3, R16, 0x2, RZ ;  /* 0x0000000210037824 */ /* 0x000fe400078e00ff */
[----:B------:R-:W0:Y:S04]  /*26210*/  S2R R16, SR_TID.X ;  /* 0x0000000000107919 */ /* 0x000e280000002100 */
[----:B--2---:R-:W-:Y:S04]  /*26220*/  STS.U16 [R0+0x1ea00], R18 ;  /* 0x01ea001200007388 */ /* 0x004fe80000000400 */
[----:B---3--:R0:W-:Y:S01]  /*26230*/  STL [R1+0x4228], R19 ;  /* 0x0042281301007387 */ /* 0x0081e20000100800 */
        /* <DEDUP_REMOVED lines=53> */
[----:B------:R0:W-:Y:S02]  /*26590*/  STS.U16 [R3+0x8d00], R0 ;  /* 0x008d000003007388 */ /* 0x0001e40000000400 */
[----:B0-----:R-:W2:Y:S04]  /*265a0*/  LDL.LU R0, [R1+0x38c] ;  /* 0x00038c0001007983 */ /* 0x001ea80000300800 */
[----:B--2---:R0:W-:Y:S04]  /*265b0*/  STL [R1+0x4218], R0 ;  /* 0x0042180001007387 */ /* 0x0041e80000100800 */
[----:B0-----:R-:W2:Y:S04]  /*265c0*/  LDL.LU R0, [R1+0x420] ;  /* 0x0004200001007983 */ /* 0x001ea80000300800 */
[----:B--2---:R0:W-:Y:S04]  /*265d0*/  STL [R1+0x421c], R0 ;  /* 0x00421c0001007387 */ /* 0x0041e80000100800 */
[----:B0-----:R-:W2:Y:S01]  /*265e0*/  LDL.LU R0, [R1+0x424] ;  /* 0x0004240001007983 */ /* 0x001ea20000300800 */
        /* <DEDUP_REMOVED lines=40> */
[----:B--2---:R0:W-:Y:S04]  /*26870*/  STS.U16 [R3+0xed00], R0 ;  /* 0x00ed000003007388 */ /* 0x0041e80000000400 */
[----:B0-----:R-:W2:Y:S04]  /*26880*/  LDL.LU R0, [R1+0x4220] ;  /* 0x0042200001007983 */ /* 0x001ea80000300800 */
[----:B--2---:R0:W-:Y:S04]  /*26890*/  STS.U16 [R3+0xee00], R0 ;  /* 0x00ee000003007388 */ /* 0x0041e80000000400 */
[----:B0-----:R-:W2:Y:S04]  /*268a0*/  LDL.LU R0, [R1+0x421c] ;  /* 0x00421c0001007983 */ /* 0x001ea80000300800 */
[----:B--2---:R0:W-:Y:S04]  /*268b0*/  STS.U16 [R3+0xef00], R0 ;  /* 0x00ef000003007388 */ /* 0x0041e80000000400 */
[----:B0-----:R-:W2:Y:S04]  /*268c0*/  LDL.LU R0, [R1+0x4218] ;  /* 0x0042180001007983 */ /* 0x001ea80000300800 */
[----:B--2---:R0:W-:Y:S01]  /*268d0*/  STS.U16 [R3+0x10c00], R0 ;  /* 0x010c000003007388 */ /* 0x0041e20000000400 */
[----:B---3--:R1:W-:Y:S02]  /*268e0*/  STS.U16 [R3+0x10d00], R10 ;  /* 0x010d000a03007388 */ /* 0x0083e40000000400 */
[----:B----4-:R2:W-:Y:S02]  /*268f0*/  STS.U16 [R3+0x10e00], R11 ;  /* 0x010e000b03007388 */ /* 0x0105e40000000400 */
[----:B------:R3:W-:Y:S01]  /*26900*/  STS.U16 [R3+0x10f00], R12 ;  /* 0x010f000c03007388 */ /* 0x0007e20000000400 */
[----:B------:R3:W-:Y:S04]  /*26910*/  STS.U16 [R3+0x12c00], R16 ;  /* 0x012c001003007388 */ /* 0x0007e80000000400 */
[----:B0-----:R-:W4:Y:S01]  /*26920*/  LDL.LU R0, [R1+0x4214] ;  /* 0x0042140001007983 */ /* 0x001f220000300800 */
[----:B-1----:R-:W4:Y:S02]  /*26930*/  LDL.LU R10, [R1+0x4210] ;  /* 0x00421000010a7983 */ /* 0x002f240000300800 */
[----:B--2---:R-:W2:Y:S02]  /*26940*/  LDL.LU R11, [R1+0x420c] ;  /* 0x00420c00010b7983 */ /* 0x004ea40000300800 */
[----:B---3--:R-:W3:Y:S01]  /*26950*/  LDL.LU R12, [R1+0x4208] ;  /* 0x00420800010c7983 */ /* 0x008ee20000300800 */
[----:B------:R-:W2:Y:S04]  /*26960*/  LDL.LU R16, [R1+0x4204] ;  /* 0x0042040001107983 */ /* 0x000ea80000300800 */
[----:B------:R0:W-:Y:S01]  /*26970*/  STS.U16 [R3+0x12d00], R17 ;  /* 0x012d001103007388 */ /* 0x0001e20000000400 */
[----:B------:R1:W-:Y:S02]  /*26980*/  STS.U16 [R3+0x12e00], R18 ;  /* 0x012e001203007388 */ /* 0x0003e40000000400 */
[----:B------:R1:W-:Y:S02]  /*26990*/  STS.U16 [R3+0x12f00], R19 ;  /* 0x012f001303007388 */ /* 0x0003e40000000400 */
[----:B------:R1:W-:Y:S01]  /*269a0*/  STS.U16 [R3+0x14c00], R20 ;  /* 0x014c001403007388 */ /* 0x0003e20000000400 */
[----:B------:R1:W-:Y:S01]  /*269b0*/  STS.U16 [R3+0x14d00], R21 ;  /* 0x014d001503007388 */ /* 0x0003e20000000400 */
[----:B------:R1:W-:Y:S02]  /*269c0*/  STS.U16 [R3+0x14e00], R22 ;  /* 0x014e001603007388 */ /* 0x0003e40000000400 */
[----:B------:R-:W-:Y:S02]  /*269d0*/  STS.U16 [R3+0x14f00], R23 ;  /* 0x014f001703007388 */ /* 0x000fe40000000400 */
[----:B------:R-:W-:Y:S01]  /*269e0*/  STS.U16 [R3+0x16c00], R24 ;  /* 0x016c001803007388 */ /* 0x000fe20000000400 */
[----:B------:R-:W-:Y:S01]  /*269f0*/  STS.U16 [R3+0x16d00], R28 ;  /* 0x016d001c03007388 */ /* 0x000fe20000000400 */
[----:B------:R-:W-:Y:S02]  /*26a00*/  STS.U16 [R3+0x16e00], R25 ;  /* 0x016e001903007388 */ /* 0x000fe40000000400 */
[----:B------:R-:W-:Y:S01]  /*26a10*/  STS.U16 [R3+0x16f00], R26 ;  /* 0x016f001a03007388 */ /* 0x000fe20000000400 */
[----:B0-----:R-:W3:Y:S01]  /*26a20*/  LDL.LU R17, [R1+0xb58] ;  /* 0x000b580001117983 */ /* 0x001ee20000300800 */
[----:B------:R-:W-:Y:S02]  /*26a30*/  STS.U16 [R3+0x18c00], R27 ;  /* 0x018c001b03007388 */ /* 0x000fe40000000400 */
[----:B-1----:R-:W3:Y:S01]  /*26a40*/  LDL.LU R18, [R1+0xb54] ;  /* 0x000b540001127983 */ /* 0x002ee20000300800 */
[----:B------:R-:W-:Y:S04]  /*26a50*/  STS.U16 [R3+0x18d00], R29 ;  /* 0x018d001d03007388 */ /* 0x000fe80000000400 */
[----:B------:R-:W3:Y:S04]  /*26a60*/  LDL.LU R19, [R1+0xb50] ;  /* 0x000b500001137983 */ /* 0x000ee80000300800 */
[----:B------:R0:W-:Y:S01]  /*26a70*/  STS.U16 [R3+0x18e00], R13 ;  /* 0x018e000d03007388 */ /* 0x0001e20000000400 */
[----:B------:R-:W3:Y:S02]  /*26a80*/  LDL.LU R20, [R1+0xb4c] ;  /* 0x000b4c0001147983 */ /* 0x000ee40000300800 */
[----:B------:R-:W-:Y:S02]  /*26a90*/  STS.U16 [R3+0x18f00], R14 ;  /* 0x018f000e03007388 */ /* 0x000fe40000000400 */
[----:B------:R-:W3:Y:S01]  /*26aa0*/  LDL.LU R21, [R1+0xad8] ;  /* 0x000ad80001157983 */ /* 0x000ee20000300800 */
[----:B------:R1:W-:Y:S04]  /*26ab0*/  STS.U16 [R3+0x1ac00], R15 ;  /* 0x01ac000f03007388 */ /* 0x0003e80000000400 */
[----:B------:R-:W3:Y:S01]  /*26ac0*/  LDL.LU R22, [R1+0xad4] ;  /* 0x000ad40001167983 */ /* 0x000ee20000300800 */
[----:B------:R1:W-:Y:S02]  /*26ad0*/  STS.U16 [R3+0x1ad00], R2 ;  /* 0x01ad000203007388 */ /* 0x0003e40000000400 */
[----:B------:R-:W-:Y:S02]  /*26ae0*/  STS.U16 [R3+0x1ae00], R4 ;  /* 0x01ae000403007388 */ /* 0x000fe40000000400 */
[----:B------:R-:W-:Y:S01]  /*26af0*/  STS.U16 [R3+0x1af00], R5 ;  /* 0x01af000503007388 */ /* 0x000fe20000000400 */
[----:B0-----:R-:W3:Y:S04]  /*26b00*/  LDL.LU R13, [R1+0xad0] ;  /* 0x000ad000010d7983 */ /* 0x001ee80000300800 */
[----:B------:R-:W-:Y:S04]  /*26b10*/  STS.U16 [R3+0x1cc00], R6 ;  /* 0x01cc000603007388 */ /* 0x000fe80000000400 */
[----:B-1----:R-:W3:Y:S01]  /*26b20*/  LDL.LU R15, [R1+0xacc] ;  /* 0x000acc00010f7983 */ /* 0x002ee20000300800 */
[----:B------:R-:W-:Y:S03]  /*26b30*/  STS.U16 [R3+0x1cd00], R7 ;  /* 0x01cd000703007388 */ /* 0x000fe60000000400 */
[----:B------:R-:W3:Y:S01]  /*26b40*/  LDL.LU R2, [R1+0xa4c] ;  /* 0x000a4c0001027983 */ /* 0x000ee20000300800 */
[----:B------:R-:W-:Y:S02]  /*26b50*/  STS.U16 [R3+0x1ce00], R8 ;  /* 0x01ce000803007388 */ /* 0x000fe40000000400 */
[----:B------:R-:W-:Y:S01]  /*26b60*/  STS.U16 [R3+0x1cf00], R9 ;  /* 0x01cf000903007388 */ /* 0x000fe20000000400 */
[----:B----4-:R-:W-:Y:S01]  /*26b70*/  LOP3.LUT R0, R0, 0x7f, RZ, 0xc0, !PT ;  /* 0x0000007f00007812 */ /* 0x010fe200078ec0ff */
[----:B--2---:R-:W-:Y:S01]  /*26b80*/  STL [R1+0x41d8], R16 ;  /* 0x0041d81001007387 */ /* 0x004fe20000100800 */
[----:B---3--:R-:W-:Y:S03]  /*26b90*/  STL [R1+0x41dc], R12 ;  /* 0x0041dc0c01007387 */ /* 0x008fe60000100800 */
[----:B------:R-:W-:Y:S01]  /*26ba0*/  STL [R1+0x41e4], R11 ;  /* 0x0041e40b01007387 */ /* 0x000fe20000100800 */
[----:B------:R-:W2:Y:S03]  /*26bb0*/  LDL.LU R23, [R1+0xa48] ;  /* 0x000a480001177983 */ /* 0x000ea60000300800 */
[----:B------:R0:W-:Y:S04]  /*26bc0*/  STS.U16 [R3+0x1ec00], R16 ;  /* 0x01ec001003007388 */ /* 0x0001e80000000400 */
[----:B------:R-:W3:Y:S01]  /*26bd0*/  LDL.LU R24, [R1+0xa44] ;  /* 0x000a440001187983 */ /* 0x000ee20000300800 */
[----:B------:R-:W4:Y:S02]  /*26be0*/  LDL.LU R28, [R1+0xa40] ;  /* 0x000a4000011c7983 */ /* 0x000f240000300800 */
[----:B------:R-:W4:Y:S02]  /*26bf0*/  LDL.LU R25, [R1+0x9bc] ;  /* 0x0009bc0001197983 */ /* 0x000f240000300800 */
[----:B------:R-:W4:Y:S01]  /*26c00*/  LDL.LU R26, [R1+0x9b8] ;  /* 0x0009b800011a7983 */ /* 0x000f220000300800 */
[----:B------:R-:W4:Y:S01]  /*26c10*/  LDL.LU R27, [R1+0x9b4] ;  /* 0x0009b400011b7983 */ /* 0x000f220000300800 */
[----:B------:R-:W4:Y:S02]  /*26c20*/  LDL.LU R29, [R1+0x9b0] ;  /* 0x0009b000011d7983 */ /* 0x000f240000300800 */
[----:B------:R-:W4:Y:S02]  /*26c30*/  LDL.LU R14, [R1+0x92c] ;  /* 0x00092c00010e7983 */ /* 0x000f240000300800 */
[----:B0-----:R-:W-:Y:S01]  /*26c40*/  IMAD.SHL.U32 R16, R0, 0x2, RZ ;  /* 0x0000000200107824 */ /* 0x001fe200078e00ff */
[----:B------:R-:W4:Y:S01]  /*26c50*/  LDL.LU R3, [R1+0x928] ;  /* 0x0009280001037983 */ /* 0x000f220000300800 */
[----:B------:R-:W4:Y:S02]  /*26c60*/  LDL.LU R4, [R1+0x924] ;  /* 0x0009240001047983 */ /* 0x000f240000300800 */
[----:B------:R-:W4:Y:S02]  /*26c70*/  LDL.LU R5, [R1+0x920] ;  /* 0x0009200001057983 */ /* 0x000f240000300800 */
[----:B------:R-:W4:Y:S01]  /*26c80*/  LDL.LU R6, [R1+0x8a8] ;  /* 0x0008a80001067983 */ /* 0x000f220000300800 */
[----:B------:R-:W-:Y:S01]  /*26c90*/  LOP3.LUT R16, R16, 0x30, RZ, 0x3c, !PT ;  /* 0x0000003010107812 */ /* 0x000fe200078e3cff */
[----:B------:R-:W4:Y:S01]  /*26ca0*/  LDL.LU R7, [R1+0x8a4] ;  /* 0x0008a40001077983 */ /* 0x000f220000300800 */
[----:B------:R-:W4:Y:S02]  /*26cb0*/  LDL.LU R8, [R1+0x8a0] ;  /* 0x0008a00001087983 */ /* 0x000f240000300800 */
[----:B------:R-:W4:Y:S01]  /*26cc0*/  LDL.LU R9, [R1+0x89c] ;  /* 0x00089c0001097983 */ /* 0x000f220000300800 */
[----:B------:R-:W-:Y:S01]  /*26cd0*/  STS.U16 [R16+0x1ed00], R12 ;  /* 0x01ed000c10007388 */ /* 0x000fe20000000400 */
[----:B------:R0:W-:Y:S02]  /*26ce0*/  STS.U16 [R16+0x1ee00], R11 ;  /* 0x01ee000b10007388 */ /* 0x0001e40000000400 */
[----:B0-----:R-:W-:-:S02]  /*26cf0*/  IMAD.SHL.U32 R11, R0, 0x2, RZ ;  /* 0x00000002000b7824 */ /* 0x001fc400078e00ff */
[----:B------:R-:W4:Y:S03]  /*26d00*/  LDL.LU R0, [R1+0x828] ;  /* 0x0008280001007983 */ /* 0x000f260000300800 */
[----:B------:R-:W-:Y:S01]  /*26d10*/  LOP3.LUT R11, R11, 0x40, RZ, 0x3c, !PT ;  /* 0x000000400b0b7812 */ /* 0x000fe200078e3cff */
[----:B------:R-:W-:Y:S04]  /*26d20*/  STS.U16 [R16+0x1ef00], R10 ;  /* 0x01ef000a10007388 */ /* 0x000fe80000000400 */
[----:B------:R-:W-:Y:S01]  /*26d30*/  STS.U16 [R11+0x1000], R17 ;  /* 0x001000110b007388 */ /* 0x000fe20000000400 */
[----:B------:R-:W-:Y:S02]  /*26d40*/  STS.U16 [R11+0x1100], R18 ;  /* 0x001100120b007388 */ /* 0x000fe40000000400 */
[----:B------:R-:W-:Y:S02]  /*26d50*/  STS.U16 [R11+0x1200], R19 ;  /* 0x001200130b007388 */ /* 0x000fe40000000400 */
[----:B------:R-:W-:Y:S01]  /*26d60*/  STS.U16 [R11+0x1300], R20 ;  /* 0x001300140b007388 */ /* 0x000fe20000000400 */
[----:B------:R-:W-:Y:S01]  /*26d70*/  STS.U16 [R11+0x3000], R21 ;  /* 0x003000150b007388 */ /* 0x000fe20000000400 */
[----:B------:R-:W-:Y:S02]  /*26d80*/  STS.U16 [R11+0x3100], R22 ;  /* 0x003100160b007388 */ /* 0x000fe40000000400 */
[----:B------:R0:W-:Y:S02]  /*26d90*/  STS.U16 [R11+0x3200], R13 ;  /* 0x0032000d0b007388 */ /* 0x0001e40000000400 */
[----:B------:R1:W-:Y:S01]  /*26da0*/  STS.U16 [R11+0x3300], R15 ;  /* 0x0033000f0b007388 */ /* 0x0003e20000000400 */
[----:B------:R1:W-:Y:S04]  /*26db0*/  STS.U16 [R11+0x5000], R2 ;  /* 0x005000020b007388 */ /* 0x0003e80000000400 */
[----:B------:R-:W-:Y:S04]  /*26dc0*/  STL [R1+0x41e8], R10 ;  /* 0x0041e80a01007387 */ /* 0x000fe80000100800 */
[----:B0-----:R-:W4:Y:S01]  /*26dd0*/  LDL.LU R13, [R1+0x824] ;  /* 0x00082400010d7983 */ /* 0x001f220000300800 */
[----:B-1----:R-:W4:Y:S02]  /*26de0*/  LDL.LU R15, [R1+0x820] ;  /* 0x00082000010f7983 */ /* 0x002f240000300800 */
[----:B------:R-:W4:Y:S01]  /*26df0*/  LDL.LU R2, [R1+0x81c] ;  /* 0x00081c0001027983 */ /* 0x000f220000300800 */
[----:B--2---:R-:W-:Y:S01]  /*26e00*/  STS.U16 [R11+0x5100], R23 ;  /* 0x005100170b007388 */ /* 0x004fe20000000400 */
[----:B---3--:R-:W-:Y:S02]  /*26e10*/  STS.U16 [R11+0x5200], R24 ;  /* 0x005200180b007388 */ /* 0x008fe40000000400 */
[----:B----4-:R-:W-:Y:S01]  /*26e20*/  STS.U16 [R11+0x5300], R28 ;  /* 0x0053001c0b007388 */ /* 0x010fe20000000400 */
[----:B------:R-:W-:Y:S01]  /*26e30*/  STS.U16 [R11+0x7000], R25 ;  /* 0x007000190b007388 */ /* 0x000fe20000000400 */
[----:B------:R-:W-:Y:S02]  /*26e40*/  STS.U16 [R11+0x7100], R26 ;  /* 0x0071001a0b007388 */ /* 0x000fe40000000400 */
[----:B------:R-:W-:Y:S02]  /*26e50*/  STS.U16 [R11+0x7200], R27 ;  /* 0x0072001b0b007388 */ /* 0x000fe40000000400 */
[----:B------:R-:W-:Y:S01]  /*26e60*/  STS.U16 [R11+0x7300], R29 ;  /* 0x0073001d0b007388 */ /* 0x000fe20000000400 */
[----:B------:R0:W-:Y:S04]  /*26e70*/  STS.U16 [R11+0x9000], R14 ;  /* 0x0090000e0b007388 */ /* 0x0001e80000000400 */
[----:B------:R-:W-:Y:S01]  /*26e80*/  STS.U16 [R11+0x9100], R3 ;  /* 0x009100030b007388 */ /* 0x000fe20000000400 */
[----:B------:R-:W-:Y:S02]  /*26e90*/  STS.U16 [R11+0x9200], R4 ;  /* 0x009200040b007388 */ /* 0x000fe40000000400 */
[----:B------:R-:W-:Y:S02]  /*26ea0*/  STS.U16 [R11+0x9300], R5 ;  /* 0x009300050b007388 */ /* 0x000fe40000000400 */
[----:B------:R1:W-:Y:S01]  /*26eb0*/  STS.U16 [R11+0xb000], R6 ;  /* 0x00b000060b007388 */ /* 0x0003e20000000400 */
[----:B------:R2:W-:Y:S04]  /*26ec0*/  STS.U16 [R11+0xb100], R7 ;  /* 0x00b100070b007388 */ /* 0x0005e80000000400 */
[----:B0-----:R-:W3:Y:S01]  /*26ed0*/  LDL.LU R14, [R1+0x41c] ;  /* 0x00041c00010e7983 */ /* 0x001ee20000300800 */
[----:B------:R0:W-:Y:S02]  /*26ee0*/  STS.U16 [R11+0xb200], R8 ;  /* 0x00b200080b007388 */ /* 0x0001e40000000400 */
[----:B------:R4:W-:Y:S01]  /*26ef0*/  STS.U16 [R11+0xb300], R9 ;  /* 0x00b300090b007388 */ /* 0x0009e20000000400 */
[----:B-1----:R-:W3:Y:S01]  /*26f00*/  LDL.LU R6, [R1+0x418] ;  /* 0x0004180001067983 */ /* 0x002ee20000300800 */
[----:B--2---:R-:W2:Y:S03]  /*26f10*/  LDL.LU R7, [R1+0x414] ;  /* 0x0004140001077983 */ /* 0x004ea60000300800 */
[----:B0-----:R-:W2:Y:S01]  /*26f20*/  LDL.LU R8, [R1+0x410] ;  /* 0x0004100001087983 */ /* 0x001ea20000300800 */
[----:B----4-:R-:W4:Y:S03]  /*26f30*/  LDL.LU R9, [R1+0x37c] ;  /* 0x00037c0001097983 */ /* 0x010f260000300800 */
[----:B------:R0:W-:Y:S04]  /*26f40*/  STS.U16 [R11+0xd000], R0 ;  /* 0x00d000000b007388 */ /* 0x0001e80000000400 */
[----:B0-----:R-:W4:Y:S01]  /*26f50*/  LDL.LU R0, [R1+0x378] ;  /* 0x0003780001007983 */ /* 0x001f220000300800 */
        /* <DEDUP_REMOVED lines=15> */
[----:B------:R0:W-:Y:S04]  /*27050*/  STS.U16 [R11+0xd100], R13 ;  /* 0x00d1000d0b007388 */ /* 0x0001e80000000400 */
[----:B------:R-:W4:Y:S01]  /*27060*/  LDL.LU R25, [R1+0xf8] ;  /* 0x0000f80001197983 */ /* 0x000f220000300800 */
[----:B------:R1:W-:Y:S02]  /*27070*/  STS.U16 [R11+0xd200], R15 ;  /* 0x00d2000f0b007388 */ /* 0x0003e40000000400 */
[----:B------:R-:W4:Y:S02]  /*27080*/  LDL.LU R26, [R1+0xe0] ;  /* 0x0000e000011a7983 */ /* 0x000f240000300800 */
[----:B------:R1:W-:Y:S01]  /*27090*/  STS.U16 [R11+0xd300], R2 ;  /* 0x00d300020b007388 */ /* 0x0003e20000000400 */
[----:B------:R-:W4:Y:S01]  /*270a0*/  LDL.LU R27, [R1+0xd8] ;  /* 0x0000d800011b7983 */ /* 0x000f220000300800 */
[----:B------:R-:W4:Y:S03]  /*270b0*/  LDL.LU R29, [R1+0x7c] ;  /* 0x00007c00011d7983 */ /* 0x000f260000300800 */
[----:B0-----:R-:W4:Y:S01]  /*270c0*/  LDL.LU R13, [R1+0x78] ;  /* 0x00007800010d7983 */ /* 0x001f220000300800 */
[----:B-1----:R-:W4:Y:S03]  /*270d0*/  LDL.LU R15, [R1+0x74] ;  /* 0x00007400010f7983 */ /* 0x002f260000300800 */
[----:B------:R-:W4:Y:S04]  /*270e0*/  LDL.LU R2, [R1+0x70] ;  /* 0x0000700001027983 */ /* 0x000f280000300800 */
[----:B---3--:R0:W-:Y:S04]  /*270f0*/  STS.U16 [R11+0xf000], R14 ;  /* 0x00f0000e0b007388 */ /* 0x0081e80000000400 */
[----:B------:R1:W-:Y:S01]  /*27100*/  STS.U16 [R11+0xf100], R6 ;  /* 0x00f100060b007388 */ /* 0x0003e20000000400 */
[----:B--2---:R2:W-:Y:S03]  /*27110*/  STS.U16 [R11+0xf200], R7 ;  /* 0x00f200070b007388 */ /* 0x0045e60000000400 */
[----:B0-----:R-:W3:Y:S04]  /*27120*/  LDL.LU R14, [R1+0x4200] ;  /* 0x00420000010e7983 */ /* 0x001ee80000300800 */
[----:B------:R0:W-:Y:S01]  /*27130*/  STS.U16 [R11+0xf300], R8 ;  /* 0x00f300080b007388 */ /* 0x0001e20000000400 */
[----:B----4-:R4:W-:Y:S03]  /*27140*/  STS.U16 [R11+0x11000], R9 ;  /* 0x011000090b007388 */ /* 0x0109e60000000400 */
[----:B-1----:R-:W3:Y:S01]  /*27150*/  LDL.LU R6, [R1+0x41fc] ;  /* 0x0041fc0001067983 */ /* 0x002ee20000300800 */
[----:B--2---:R-:W2:Y:S02]  /*27160*/  LDL.LU R7, [R1+0x41f8] ;  /* 0x0041f80001077983 */ /* 0x004ea40000300800 */
[----:B0-----:R-:W2:Y:S01]  /*27170*/  LDL.LU R8, [R1+0x41f4] ;  /* 0x0041f40001087983 */ /* 0x001ea20000300800 */
[----:B----4-:R-:W4:Y:S04]  /*27180*/  LDL.LU R9, [R1+0x41f0] ;  /* 0x0041f00001097983 */ /* 0x010f280000300800 */
[----:B------:R0:W-:Y:S01]  /*27190*/  STS.U16 [R11+0x11100], R0 ;  /* 0x011100000b007388 */ /* 0x0001e20000000400 */
[----:B------:R-:W-:Y:S02]  /*271a0*/  STS.U16 [R11+0x11200], R10 ;  /* 0x0112000a0b007388 */ /* 0x000fe40000000400 */
[----:B------:R-:W-:Y:S02]  /*271b0*/  STS.U16 [R11+0x11300], R12 ;  /* 0x0113000c0b007388 */ /* 0x000fe40000000400 */
[----:B------:R-:W-:Y:S01]  /*271c0*/  STS.U16 [R11+0x13000], R16 ;  /* 0x013000100b007388 */ /* 0x000fe20000000400 */
[----:B------:R1:W-:Y:S01]  /*271d0*/  STS.U16 [R11+0x13100], R3 ;  /* 0x013100030b007388 */ /* 0x0003e20000000400 */
[----:B------:R1:W-:Y:S02]  /*271e0*/  STS.U16 [R11+0x13200], R4 ;  /* 0x013200040b007388 */ /* 0x0003e40000000400 */
[----:B------:R1:W-:Y:S01]  /*271f0*/  STS.U16 [R11+0x13300], R5 ;  /* 0x013300050b007388 */ /* 0x0003e20000000400 */
[----:B0-----:R-:W2:Y:S04]  /*27200*/  LDL.LU R0, [R1+0x41ec] ;  /* 0x0041ec0001007983 */ /* 0x001ea80000300800 */
[----:B-1----:R-:W2:Y:S01]  /*27210*/  LDL.LU R3, [R1+0x1c] ;  /* 0x00001c0001037983 */ /* 0x002ea20000300800 */
[----:B------:R-:W3:Y:S02]  /*27220*/  LDL.LU R4, [R1+0x18] ;  /* 0x0000180001047983 */ /* 0x000ee40000300800 */
[----:B------:R-:W4:Y:S02]  /*27230*/  LDL.LU R5, [R1+0x14] ;  /* 0x0000140001057983 */ /* 0x000f240000300800 */
[----:B------:R0:W-:Y:S01]  /*27240*/  STS.U16 [R11+0x15000], R17 ;  /* 0x015000110b007388 */ /* 0x0001e20000000400 */
[----:B------:R-:W-:Y:S01]  /*27250*/  STS.U16 [R11+0x15100], R18 ;  /* 0x015100120b007388 */ /* 0x000fe20000000400 */
[----:B------:R1:W-:Y:S02]  /*27260*/  STS.U16 [R11+0x15200], R19 ;  /* 0x015200130b007388 */ /* 0x0003e40000000400 */
[----:B------:R1:W-:Y:S01]  /*27270*/  STS.U16 [R11+0x15300], R20 ;  /* 0x015300140b007388 */ /* 0x0003e20000000400 */
[----:B------:R-:W4:Y:S01]  /*27280*/  LDL.LU R12, [R1+0xb48] ;  /* 0x000b4800010c7983 */ /* 0x000f220000300800 */
[----:B------:R-:W-:Y:S02]  /*27290*/  STS.U16 [R11+0x17000], R21 ;  /* 0x017000150b007388 */ /* 0x000fe40000000400 */
[----:B------:R-:W4:Y:S02]  /*272a0*/  LDL.LU R16, [R1+0xb44] ;  /* 0x000b440001107983 */ /* 0x000f240000300800 */
[----:B------:R-:W-:Y:S01]  /*272b0*/  STS.U16 [R11+0x17100], R22 ;  /* 0x017100160b007388 */ /* 0x000fe20000000400 */
[----:B------:R-:W-:Y:S04]  /*272c0*/  STS.U16 [R11+0x17200], R23 ;  /* 0x017200170b007388 */ /* 0x000fe80000000400 */
[----:B0-----:R-:W4:Y:S01]  /*272d0*/  LDL.LU R17, [R1+0xb40] ;  /* 0x000b400001117983 */ /* 0x001f220000300800 */
[----:B-1----:R-:W4:Y:S02]  /*272e0*/  LDL.LU R19, [R1+0xb3c] ;  /* 0x000b3c0001137983 */ /* 0x002f240000300800 */
[----:B------:R0:W-:Y:S02]  /*272f0*/  STS.U16 [R11+0x17300], R24 ;  /* 0x017300180b007388 */ /* 0x0001e40000000400 */
[----:B------:R1:W-:Y:S01]  /*27300*/  STS.U16 [R11+0x19000], R28 ;  /* 0x0190001c0b007388 */ /* 0x0003e20000000400 */
[----:B------:R-:W4:Y:S04]  /*27310*/  LDL.LU R20, [R1+0xac8] ;  /* 0x000ac80001147983 */ /* 0x000f280000300800 */
[----:B------:R1:W-:Y:S01]  /*27320*/  STS.U16 [R11+0x19100], R25 ;  /* 0x019100190b007388 */ /* 0x0003e20000000400 */
[----:B------:R1:W-:Y:S02]  /*27330*/  STS.U16 [R11+0x19200], R26 ;  /* 0x0192001a0b007388 */ /* 0x0003e40000000400 */
[----:B------:R1:W-:Y:S02]  /*27340*/  STS.U16 [R11+0x19300], R27 ;  /* 0x0193001b0b007388 */ /* 0x0003e40000000400 */
[----:B------:R1:W-:Y:S01]  /*27350*/  STS.U16 [R11+0x1b000], R29 ;  /* 0x01b0001d0b007388 */ /* 0x0003e20000000400 */
[----:B0-----:R-:W4:Y:S01]  /*27360*/  LDL.LU R24, [R1+0xac4] ;  /* 0x000ac40001187983 */ /* 0x001f220000300800 */
[----:B-1----:R-:W4:Y:S02]  /*27370*/  LDL.LU R28, [R1+0xac0] ;  /* 0x000ac000011c7983 */ /* 0x002f240000300800 */
[----:B------:R-:W4:Y:S01]  /*27380*/  LDL.LU R25, [R1+0xabc] ;  /* 0x000abc0001197983 */ /* 0x000f220000300800 */
[----:B------:R-:W4:Y:S01]  /*27390*/  LDL.LU R26, [R1+0xa3c] ;  /* 0x000a3c00011a7983 */ /* 0x000f220000300800 */
[----:B------:R-:W4:Y:S03]  /*273a0*/  LDL.LU R27, [R1+0xa38] ;  /* 0x000a3800011b7983 */ /* 0x000f260000300800 */
[----:B------:R0:W-:Y:S01]  /*273b0*/  STS.U16 [R11+0x1b100], R13 ;  /* 0x01b1000d0b007388 */ /* 0x0001e20000000400 */
[----:B------:R-:W4:Y:S02]  /*273c0*/  LDL.LU R29, [R1+0xa34] ;  /* 0x000a3400011d7983 */ /* 0x000f240000300800 */
[----:B------:R1:W-:Y:S02]  /*273d0*/  STS.U16 [R11+0x1b200], R15 ;  /* 0x01b2000f0b007388 */ /* 0x0003e40000000400 */
[----:B------:R1:W-:Y:S01]  /*273e0*/  STS.U16 [R11+0x1b300], R2 ;  /* 0x01b300020b007388 */ /* 0x0003e20000000400 */
[----:B0-----:R-:W4:Y:S01]  /*273f0*/  LDL.LU R13, [R1+0xa30] ;  /* 0x000a3000010d7983 */ /* 0x001f220000300800 */
[----:B------:R-:W4:Y:S02]  /*27400*/  LDL.LU R21, [R1+0x9ac] ;  /* 0x0009ac0001157983 */ /* 0x000f240000300800 */
[----:B------:R-:W4:Y:S02]  /*27410*/  LDL.LU R22, [R1+0x9a8] ;  /* 0x0009a80001167983 */ /* 0x000f240000300800 */
[----:B------:R-:W4:Y:S01]  /*27420*/  LDL.LU R23, [R1+0x9a4] ;  /* 0x0009a40001177983 */ /* 0x000f220000300800 */
[----:B-1----:R-:W4:Y:S01]  /*27430*/  LDL.LU R15, [R1+0x9a0] ;  /* 0x0009a000010f7983 */ /* 0x002f220000300800 */
[----:B------:R-:W4:Y:S03]  /*27440*/  LDL.LU R2, [R1+0x91c] ;  /* 0x00091c0001027983 */ /* 0x000f260000300800 */
[----:B--2---:R0:W-:Y:S01]  /*27450*/  STS.U16 [R11+0x1d000], R3 ;  /* 0x01d000030b007388 */ /* 0x0041e20000000400 */
[----:B---3--:R1:W-:Y:S02]  /*27460*/  STS.U16 [R11+0x1d100], R4 ;  /* 0x01d100040b007388 */ /* 0x0083e40000000400 */
[----:B----4-:R2:W-:Y:S01]  /*27470*/  STS.U16 [R11+0x1d200], R5 ;  /* 0x01d200050b007388 */ /* 0x0105e20000000400 */
[----:B------:R3:W-:Y:S04]  /*27480*/  STS.U16 [R11+0x1d300], R0 ;  /* 0x01d300000b007388 */ /* 0x0007e80000000400 */
[----:B0-----:R-:W4:Y:S01]  /*27490*/  LDL.LU R3, [R1+0x918] ;  /* 0x0009180001037983 */ /* 0x001f220000300800 */
[----:B-1----:R-:W4:Y:S03]  /*274a0*/  LDL.LU R4, [R1+0x914] ;  /* 0x0009140001047983 */ /* 0x002f260000300800 */
[----:B--2---:R-:W2:Y:S01]  /*274b0*/  LDL.LU R5, [R1+0x910] ;  /* 0x0009100001057983 */ /* 0x004ea20000300800 */
[----:B---3--:R-:W3:Y:S02]  /*274c0*/  LDL.LU R0, [R1+0x898] ;  /* 0x0008980001007983 */ /* 0x008ee40000300800 */
[----:B------:R-:W-:Y:S01]  /*274d0*/  IMAD.SHL.U32 R18, R14, 0x2, RZ ;  /* 0x000000020e127824 */ /* 0x000fe200078e00ff */
[----:B------:R-:W-:Y:S01]  /*274e0*/  STS.U16 [R11+0x1f000], R9 ;  /* 0x01f000090b007388 */ /* 0x000fe20000000400 */
[----:B------:R-:W-:Y:S03]  /*274f0*/  STS.U16 [R11+0x1f100], R8 ;  /* 0x01f100080b007388 */ /* 0x000fe60000000400 */
[----:B------:R-:W-:Y:S01]  /*27500*/  LOP3.LUT R18, R18, 0x50, RZ, 0x3c, !PT ;  /* 0x0000005012127812 */ /* 0x000fe200078e3cff */
[----:B------:R-:W-:Y:S01]  /*27510*/  STS.U16 [R11+0x1f200], R7 ;  /* 0x01f200070b007388 */ /* 0x000fe20000000400 */
[----:B------:R-:W-:Y:S03]  /*27520*/  STS.U16 [R11+0x1f300], R6 ;  /* 0x01f300060b007388 */ /* 0x000fe60000000400 */
[----:B------:R-:W-:Y:S01]  /*27530*/  STS.U16 [R18+0x1400], R12 ;  /* 0x0014000c12007388 */ /* 0x000fe20000000400 */
[----:B------:R-:W-:Y:S02]  /*27540*/  STS.U16 [R18+0x1500], R16 ;  /* 0x0015001012007388 */ /* 0x000fe40000000400 */
[----:B------:R-:W-:Y:S02]  /*27550*/  STS.U16 [R18+0x1600], R17 ;  /* 0x0016001112007388 */ /* 0x000fe40000000400 */
[----:B------:R-:W-:Y:S01]  /*27560*/  STS.U16 [R18+0x1700], R19 ;  /* 0x0017001312007388 */ /* 0x000fe20000000400 */
[----:B------:R-:W-:Y:S01]  /*27570*/  STS.U16 [R18+0x3400], R20 ;  /* 0x0034001412007388 */ /* 0x000fe20000000400 */
[----:B------:R0:W-:Y:S02]  /*27580*/  STS.U16 [R18+0x3500], R24 ;  /* 0x0035001812007388 */ /* 0x0001e40000000400 */
[----:B------:R1:W-:Y:S02]  /*27590*/  STS.U16 [R18+0x3600], R28 ;  /* 0x0036001c12007388 */ /* 0x0003e40000000400 */
[----:B------:R1:W-:Y:S01]  /*275a0*/  STS.U16 [R18+0x3700], R25 ;  /* 0x0037001912007388 */ /* 0x0003e20000000400 */
[----:B------:R1:W-:Y:S01]  /*275b0*/  STS.U16 [R18+0x5400], R26 ;  /* 0x0054001a12007388 */ /* 0x0003e20000000400 */
[----:B------:R1:W-:Y:S02]  /*275c0*/  STS.U16 [R18+0x5500], R27 ;  /* 0x0055001b12007388 */ /* 0x0003e40000000400 */
[----:B------:R1:W-:Y:S01]  /*275d0*/  STS.U16 [R18+0x5600], R29 ;  /* 0x0056001d12007388 */ /* 0x0003e20000000400 */
[----:B0-----:R-:W3:Y:S04]  /*275e0*/  LDL.LU R24, [R1+0x894] ;  /* 0x0008940001187983 */ /* 0x001ee80000300800 */
[----:B------:R0:W-:Y:S01]  /*275f0*/  STS.U16 [R18+0x5700], R13 ;  /* 0x0057000d12007388 */ /* 0x0001e20000000400 */
[----:B-1----:R-:W3:Y:S02]  /*27600*/  LDL.LU R28, [R1+0x890] ;  /* 0x00089000011c7983 */ /* 0x002ee40000300800 */
[----:B------:R-:W-:Y:S01]  /*27610*/  STS.U16 [R18+0x7400], R21 ;  /* 0x0074001512007388 */ /* 0x000fe20000000400 */
[----:B------:R-:W3:Y:S04]  /*27620*/  LDL.LU R25, [R1+0x88c] ;  /* 0x00088c0001197983 */ /* 0x000ee80000300800 */
[----:B------:R-:W-:Y:S04]  /*27630*/  STS.U16 [R18+0x7500], R22 ;  /* 0x0075001612007388 */ /* 0x000fe80000000400 */
[----:B------:R-:W3:Y:S01]  /*27640*/  LDL.LU R26, [R1+0x818] ;  /* 0x00081800011a7983 */ /* 0x000ee20000300800 */
[----:B------:R-:W-:Y:S02]  /*27650*/  STS.U16 [R18+0x7600], R23 ;  /* 0x0076001712007388 */ /* 0x000fe40000000400 */
[----:B------:R-:W3:Y:S02]  /*27660*/  LDL.LU R27, [R1+0x814] ;  /* 0x00081400011b7983 */ /* 0x000ee40000300800 */
[----:B------:R1:W-:Y:S01]  /*27670*/  STS.U16 [R18+0x7700], R15 ;  /* 0x0077000f12007388 */ /* 0x0003e20000000400 */
[----:B------:R-:W3:Y:S04]  /*27680*/  LDL.LU R29, [R1+0x810] ;  /* 0x00081000011d7983 */ /* 0x000ee80000300800 */
[----:B------:R-:W-:Y:S01]  /*27690*/  STS.U16 [R18+0x9400], R2 ;  /* 0x0094000212007388 */ /* 0x000fe20000000400 */
[----:B0-----:R-:W3:Y:S02]  /*276a0*/  LDL.LU R13, [R1+0x80c] ;  /* 0x00080c00010d7983 */ /* 0x001ee40000300800 */
[----:B------:R-:W3:Y:S01]  /*276b0*/  LDL.LU R10, [R1+0x3ec] ;  /* 0x0003ec00010a7983 */ /* 0x000ee20000300800 */
[----:B-1----:R-:W3:Y:S01]  /*276c0*/  LDL.LU R15, [R1+0x3e8] ;  /* 0x0003e800010f7983 */ /* 0x002ee20000300800 */
[----:B------:R-:W3:Y:S03]  /*276d0*/  LDL.LU R11, [R1+0x3e4] ;  /* 0x0003e400010b7983 */ /* 0x000ee60000300800 */
[----:B----4-:R-:W-:Y:S01]  /*276e0*/  STS.U16 [R18+0x9500], R3 ;  /* 0x0095000312007388 */ /* 0x010fe20000000400 */
[----:B------:R-:W-:Y:S03]  /*276f0*/  STS.U16 [R18+0x9600], R4 ;  /* 0x0096000412007388 */ /* 0x000fe60000000400 */
[----:B--2---:R-:W-:Y:S01]  /*27700*/  STS.U16 [R18+0x9700], R5 ;  /* 0x0097000512007388 */ /* 0x004fe20000000400 */
[----:B---3--:R0:W-:Y:S03]  /*27710*/  STS.U16 [R18+0xb400], R0 ;  /* 0x00b4000012007388 */ /* 0x0081e60000000400 */
[----:B0-----:R-:W2:Y:S01]  /*27720*/  LDL.LU R0, [R1+0x3e0] ;  /* 0x0003e00001007983 */ /* 0x001ea20000300800 */
[----:B------:R-:W3:Y:S02]  /*27730*/  LDL.LU R12, [R1+0x32c] ;  /* 0x00032c00010c7983 */ /* 0x000ee40000300800 */
        /* <DEDUP_REMOVED lines=10> */
[----:B------:R-:W4:Y:S04]  /*277e0*/  LDL.LU R23, [R1+0x1e0] ;  /* 0x0001e00001177983 */ /* 0x000f280000300800 */
[----:B------:R0:W-:Y:S01]  /*277f0*/  STS.U16 [R18+0xb500], R24 ;  /* 0x00b5001812007388 */ /* 0x0001e20000000400 */
[----:B------:R1:W-:Y:S03]  /*27800*/  STS.U16 [R18+0xb600], R28 ;  /* 0x00b6001c12007388 */ /* 0x0003e60000000400 */
[----:B------:R1:W-:Y:S01]  /*27810*/  STS.U16 [R18+0xb700], R25 ;  /* 0x00b7001912007388 */ /* 0x0003e20000000400 */
[----:B------:R1:W-:Y:S03]  /*27820*/  STS.U16 [R18+0xd400], R26 ;  /* 0x00d4001a12007388 */ /* 0x0003e60000000400 */
[----:B------:R1:W-:Y:S01]  /*27830*/  STS.U16 [R18+0xd500], R27 ;  /* 0x00d5001b12007388 */ /* 0x0003e20000000400 */
[----:B------:R1:W-:Y:S03]  /*27840*/  STS.U16 [R18+0xd600], R29 ;  /* 0x00d6001d12007388 */ /* 0x0003e60000000400 */
[----:B0-----:R-:W4:Y:S04]  /*27850*/  LDL.LU R24, [R1+0x16c] ;  /* 0x00016c0001187983 */ /* 0x001f280000300800 */
[----:B------:R0:W-:Y:S01]  /*27860*/  STS.U16 [R18+0xd700], R13 ;  /* 0x00d7000d12007388 */ /* 0x0001e20000000400 */
[----:B-1----:R-:W4:Y:S02]  /*27870*/  LDL.LU R28, [R1+0x168] ;  /* 0x00016800011c7983 */ /* 0x002f240000300800 */
[----:B------:R-:W4:Y:S02]  /*27880*/  LDL.LU R25, [R1+0x158] ;  /* 0x0001580001197983 */ /* 0x000f240000300800 */
[----:B------:R1:W-:Y:S01]  /*27890*/  STS.U16 [R18+0xf400], R10 ;  /* 0x00f4000a12007388 */ /* 0x0003e20000000400 */
[----:B------:R-:W4:Y:S01]  /*278a0*/  LDL.LU R26, [R1+0x150] ;  /* 0x00015000011a7983 */ /* 0x000f220000300800 */
[----:B------:R-:W4:Y:S03]  /*278b0*/  LDL.LU R27, [R1+0xd4] ;  /* 0x0000d400011b7983 */ /* 0x000f260000300800 */
[----:B------:R1:W-:Y:S01]  /*278c0*/  STS.U16 [R18+0xf500], R15 ;  /* 0x00f5000f12007388 */ /* 0x0003e20000000400 */
[----:B------:R1:W-:Y:S03]  /*278d0*/  STS.U16 [R18+0xf600], R11 ;  /* 0x00f6000b12007388 */ /* 0x0003e60000000400 */
[----:B------:R-:W4:Y:S01]  /*278e0*/  LDL.LU R29, [R1+0xcc] ;  /* 0x0000cc00011d7983 */ /* 0x000f220000300800 */
[----:B0-----:R-:W4:Y:S03]  /*278f0*/  LDL.LU R13, [R1+0xc8] ;  /* 0x0000c800010d7983 */ /* 0x001f260000300800 */
[----:B-1----:R-:W4:Y:S04]  /*27900*/  LDL.LU R10, [R1+0x41e8] ;  /* 0x0041e800010a7983 */ /* 0x002f280000300800 */
[----:B------:R-:W4:Y:S01]  /*27910*/  LDL.LU R15, [R1+0xc0] ;  /* 0x0000c000010f7983 */ /* 0x000f220000300800 */
[----:B------:R-:W4:Y:S03]  /*27920*/  LDL.LU R11, [R1+0x41e4] ;  /* 0x0041e400010b7983 */ /* 0x000f260000300800 */
[----:B--2---:R0:W-:Y:S01]  /*27930*/  STS.U16 [R18+0xf700], R0 ;  /* 0x00f7000012007388 */ /* 0x0041e20000000400 */
[----:B---3--:R1:W-:Y:S02]  /*27940*/  STS.U16 [R18+0x11400], R12 ;  /* 0x0114000c12007388 */ /* 0x0083e40000000400 */
[----:B----4-:R2:W-:Y:S01]  /*27950*/  STS.U16 [R18+0x11500], R16 ;  /* 0x0115001012007388 */ /* 0x0105e20000000400 */
[----:B------:R3:W-:Y:S04]  /*27960*/  STS.U16 [R18+0x11600], R17 ;  /* 0x0116001112007388 */ /* 0x0007e80000000400 */
[----:B------:R-:W-:Y:S01]  /*27970*/  STS.U16 [R18+0x11700], R19 ;  /* 0x0117001312007388 */ /* 0x000fe20000000400 */
[----:B------:R-:W-:Y:S02]  /*27980*/  STS.U16 [R18+0x13400], R20 ;  /* 0x0134001412007388 */ /* 0x000fe40000000400 */
[----:B------:R-:W-:Y:S02]  /*27990*/  STS.U16 [R18+0x13500], R21 ;  /* 0x0135001512007388 */ /* 0x000fe40000000400 */
[----:B------:R-:W-:Y:S01]  /*279a0*/  STS.U16 [R18+0x13600], R22 ;  /* 0x0136001612007388 */ /* 0x000fe20000000400 */
[----:B0-----:R-:W4:Y:S01]  /*279b0*/  LDL.LU R0, [R1+0x41e0] ;  /* 0x0041e00001007983 */ /* 0x001f220000300800 */
[----:B-1----:R-:W4:Y:S03]  /*279c0*/  LDL.LU R12, [R1+0x68] ;  /* 0x00006800010c7983 */ /* 0x002f260000300800 */
[----:B--2---:R-:W2:Y:S04]  /*279d0*/  LDL.LU R16, [R1+0x64] ;  /* 0x0000640001107983 */ /* 0x004ea80000300800 */
[----:B------:R0:W-:Y:S01]  /*279e0*/  STS.U16 [R18+0x13700], R2 ;  /* 0x0137000212007388 */ /* 0x0001e20000000400 */
[----:B---3--:R-:W3:Y:S02]  /*279f0*/  LDL.LU R17, [R1+0x60] ;  /* 0x0000600001117983 */ /* 0x008ee40000300800 */
[----:B------:R1:W-:Y:S02]  /*27a00*/  STS.U16 [R18+0x15400], R3 ;  /* 0x0154000312007388 */ /* 0x0003e40000000400 */
[----:B------:R1:W-:Y:S01]  /*27a10*/  STS.U16 [R18+0x15500], R4 ;  /* 0x0155000412007388 */ /* 0x0003e20000000400 */
[----:B------:R1:W-:Y:S04]  /*27a20*/  STS.U16 [R18+0x15600], R5 ;  /* 0x0156000512007388 */ /* 0x0003e80000000400 */
[----:B0-----:R-:W3:Y:S01]  /*27a30*/  LDL.LU R2, [R1+0xc] ;  /* 0x00000c0001027983 */ /* 0x001ee20000300800 */
[----:B-1----:R-:W3:Y:S03]  /*27a40*/  LDL.LU R3, [R1+0x8] ;  /* 0x0000080001037983 */ /* 0x002ee60000300800 */
[----:B------:R-:W3:Y:S04]  /*27a50*/  LDL.LU R4, [R1+0x4] ;  /* 0x0000040001047983 */ /* 0x000ee80000300800 */
[----:B------:R-:W3:Y:S01]  /*27a60*/  LDL.LU R5, [R1] ;  /* 0x0000000001057983 */ /* 0x000ee20000300800 */
[----:B------:R-:W3:Y:S02]  /*27a70*/  LDL.LU R19, [R1+0xb38] ;  /* 0x000b380001137983 */ /* 0x000ee40000300800 */
[----:B------:R-:W3:Y:S02]  /*27a80*/  LDL.LU R20, [R1+0xb34] ;  /* 0x000b340001147983 */ /* 0x000ee40000300800 */
[----:B------:R0:W-:Y:S01]  /*27a90*/  STS.U16 [R18+0x15700], R23 ;  /* 0x0157001712007388 */ /* 0x0001e20000000400 */
[----:B------:R-:W3:Y:S04]  /*27aa0*/  LDL.LU R21, [R1+0xab8] ;  /* 0x000ab80001157983 */ /* 0x000ee80000300800 */
[----:B------:R1:W-:Y:S01]  /*27ab0*/  STS.U16 [R18+0x17400], R24 ;  /* 0x0174001812007388 */ /* 0x0003e20000000400 */
[----:B------:R-:W3:Y:S02]  /*27ac0*/  LDL.LU R22, [R1+0xab4] ;  /* 0x000ab40001167983 */ /* 0x000ee40000300800 */
[----:B------:R-:W-:Y:S02]  /*27ad0*/  STS.U16 [R18+0x17500], R28 ;  /* 0x0175001c12007388 */ /* 0x000fe40000000400 */
[----:B------:R1:W-:Y:S01]  /*27ae0*/  STS.U16 [R18+0x17600], R25 ;  /* 0x0176001912007388 */ /* 0x0003e20000000400 */
[----:B------:R1:W-:Y:S04]  /*27af0*/  STS.U16 [R18+0x17700], R26 ;  /* 0x0177001a12007388 */ /* 0x0003e80000000400 */
[----:B0-----:R-:W3:Y:S01]  /*27b00*/  LDL.LU R23, [R1+0xaac] ;  /* 0x000aac0001177983 */ /* 0x001ee20000300800 */
[----:B-1----:R-:W3:Y:S03]  /*27b10*/  LDL.LU R24, [R1+0xaa4] ;  /* 0x000aa40001187983 */ /* 0x002ee60000300800 */
[----:B------:R0:W-:Y:S04]  /*27b20*/  STS.U16 [R18+0x19400], R27 ;  /* 0x0194001b12007388 */ /* 0x0001e80000000400 */
[----:B------:R-:W3:Y:S01]  /*27b30*/  LDL.LU R25, [R1+0xa2c] ;  /* 0x000a2c0001197983 */ /* 0x000ee20000300800 */
[----:B------:R-:W3:Y:S02]  /*27b40*/  LDL.LU R28, [R1+0xa24] ;  /* 0x000a2400011c7983 */ /* 0x000ee40000300800 */
[----:B------:R-:W3:Y:S02]  /*27b50*/  LDL.LU R26, [R1+0xa1c] ;  /* 0x000a1c00011a7983 */ /* 0x000ee40000300800 */
[----:B------:R1:W-:Y:S01]  /*27b60*/  STS.U16 [R18+0x19500], R29 ;  /* 0x0195001d12007388 */ /* 0x0003e20000000400 */
[----:B------:R1:W-:Y:S04]  /*27b70*/  STS.U16 [R18+0x19600], R13 ;  /* 0x0196000d12007388 */ /* 0x0003e80000000400 */
[----:B0-----:R-:W3:Y:S01]  /*27b80*/  LDL.LU R27, [R1+0xa14] ;  /* 0x000a1400011b7983 */ /* 0x001ee20000300800 */
[----:B------:R0:W-:Y:S03]  /*27b90*/  STS.U16 [R18+0x19700], R15 ;  /* 0x0197000f12007388 */ /* 0x0001e60000000400 */
[----:B-1----:R-:W3:Y:S01]  /*27ba0*/  LDL.LU R29, [R1+0x99c] ;  /* 0x00099c00011d7983 */ /* 0x002ee20000300800 */
[----:B------:R-:W3:Y:S03]  /*27bb0*/  LDL.LU R13, [R1+0x994] ;  /* 0x00099400010d7983 */ /* 0x000ee60000300800 */
[----:B0-----:R-:W3:Y:S04]  /*27bc0*/  LDL.LU R15, [R1+0x98c] ;  /* 0x00098c00010f7983 */ /* 0x001ee80000300800 */
[----:B----4-:R0:W-:Y:S01]  /*27bd0*/  STS.U16 [R18+0x1b400], R0 ;  /* 0x01b4000012007388 */ /* 0x0101e20000000400 */
[----:B------:R1:W-:Y:S03]  /*27be0*/  STS.U16 [R18+0x1b500], R12 ;  /* 0x01b5000c12007388 */ /* 0x0003e60000000400 */
[----:B--2---:R2:W-:Y:S04]  /*27bf0*/  STS.U16 [R18+0x1b600], R16 ;  /* 0x01b6001012007388 */ /* 0x0045e80000000400 */
[----:B---3--:R3:W-:Y:S04]  /*27c00*/  STS.U16 [R18+0x1b700], R17 ;  /* 0x01b7001112007388 */ /* 0x0087e80000000400 */
[----:B0-----:R-:W4:Y:S01]  /*27c10*/  LDL.LU R0, [R1+0x984] ;  /* 0x0009840001007983 */ /* 0x001f220000300800 */
[----:B-1----:R-:W4:Y:S02]  /*27c20*/  LDL.LU R12, [R1+0x41dc] ;  /* 0x0041dc00010c7983 */ /* 0x002f240000300800 */
[----:B--2---:R-:W2:Y:S01]  /*27c30*/  LDL.LU R16, [R1+0x41d8] ;  /* 0x0041d80001107983 */ /* 0x004ea20000300800 */
[----:B------:R0:W-:Y:S04]  /*27c40*/  STS.U16 [R18+0x1d400], R2 ;  /* 0x01d4000212007388 */ /* 0x0001e80000000400 */
[----:B---3--:R-:W3:Y:S01]  /*27c50*/  LDL.LU R17, [R1+0x41d4] ;  /* 0x0041d40001117983 */ /* 0x008ee20000300800 */
[----:B------:R1:W-:Y:S02]  /*27c60*/  STS.U16 [R18+0x1d500], R3 ;  /* 0x01d5000312007388 */ /* 0x0003e40000000400 */
[----:B------:R1:W-:Y:S02]  /*27c70*/  STS.U16 [R18+0x1d600], R4 ;  /* 0x01d6000412007388 */ /* 0x0003e40000000400 */
[----:B------:R1:W-:Y:S01]  /*27c80*/  STS.U16 [R18+0x1d700], R5 ;  /* 0x01d7000512007388 */ /* 0x0003e20000000400 */
[----:B0-----:R-:W2:Y:S04]  /*27c90*/  LDL.LU R2, [R1+0x41d0] ;  /* 0x0041d00001027983 */ /* 0x001ea80000300800 */
[----:B-1----:R-:W2:Y:S01]  /*27ca0*/  LDL.LU R3, [R1+0x41cc] ;  /* 0x0041cc0001037983 */ /* 0x002ea20000300800 */
[----:B------:R-:W2:Y:S03]  /*27cb0*/  LDL.LU R4, [R1+0x41c8] ;  /* 0x0041c80001047983 */ /* 0x000ea60000300800 */
[----:B------:R-:W2:Y:S01]  /*27cc0*/  LDL.LU R5, [R1+0x41c4] ;  /* 0x0041c40001057983 */ /* 0x000ea20000300800 */
[----:B------:R-:W-:-:S03]  /*27cd0*/  IMAD.SHL.U32 R14, R14, 0x2, RZ ;  /* 0x000000020e0e7824 */ /* 0x000fc600078e00ff */
[----:B--2---:R0:W-:Y:S01]  /*27ce0*/  STS.U16 [R18+0x1f400], R5 ;  /* 0x01f4000512007388 */ /* 0x0041e20000000400 */
[----:B------:R1:W-:Y:S03]  /*27cf0*/  STS.U16 [R18+0x1f500], R4 ;  /* 0x01f5000412007388 */ /* 0x0003e60000000400 */
[----:B0-----:R-:W2:Y:S01]  /*27d00*/  LDL.LU R5, [R1+0xb2c] ;  /* 0x000b2c0001057983 */ /* 0x001ea20000300800 */
[----:B-1----:R-:W2:Y:S01]  /*27d10*/  LDL.LU R4, [R1+0xb30] ;  /* 0x000b300001047983 */ /* 0x002ea20000300800 */
[----:B------:R-:W-:Y:S01]  /*27d20*/  LOP3.LUT R14, R14, 0x60, RZ, 0x3c, !PT ;  /* 0x000000600e0e7812 */ /* 0x000fe200078e3cff */
[----:B------:R-:W-:Y:S01]  /*27d30*/  STS.U16 [R18+0x1f600], R3 ;  /* 0x01f6000312007388 */ /* 0x000fe20000000400 */
[----:B------:R0:W-:Y:S03]  /*27d40*/  STS.U16 [R18+0x1f700], R2 ;  /* 0x01f7000212007388 */ /* 0x0001e60000000400 */
[----:B------:R1:W-:Y:S02]  /*27d50*/  STS.U16 [R14+0x1800], R19 ;  /* 0x001800130e007388 */ /* 0x0003e40000000400 */
[----:B------:R3:W-:Y:S01]  /*27d60*/  STS.U16 [R14+0x1900], R20 ;  /* 0x001900140e007388 */ /* 0x0007e20000000400 */
[----:B0-----:R-:W4:Y:S01]  /*27d70*/  LDL.LU R18, [R1+0x41c0] ;  /* 0x0041c00001127983 */ /* 0x001f220000300800 */
[----:B-1----:R-:W4:Y:S02]  /*27d80*/  LDL.LU R19, [R1+0x41bc] ;  /* 0x0041bc0001137983 */ /* 0x002f240000300800 */
[----:B---3--:R-:W4:Y:S01]  /*27d90*/  LDL.LU R20, [R1+0x41b8] ;  /* 0x0041b80001147983 */ /* 0x008f220000300800 */
[----:B--2---:R0:W-:Y:S01]  /*27da0*/  STS.U16 [R14+0x1a00], R4 ;  /* 0x001a00040e007388 */ /* 0x0041e20000000400 */
[----:B------:R1:W-:Y:S02]  /*27db0*/  STS.U16 [R14+0x1b00], R5 ;  /* 0x001b00050e007388 */ /* 0x0003e40000000400 */
[----:B------:R2:W-:Y:S02]  /*27dc0*/  STS.U16 [R14+0x3800], R21 ;  /* 0x003800150e007388 */ /* 0x0005e40000000400 */
[----:B------:R2:W-:Y:S01]  /*27dd0*/  STS.U16 [R14+0x3900], R22 ;  /* 0x003900160e007388 */ /* 0x0005e20000000400 */
[----:B------:R4:W-:Y:S01]  /*27de0*/  STS.U16 [R14+0x3a00], R23 ;  /* 0x003a00170e007388 */ /* 0x0009e20000000400 */
[----:B------:R4:W-:Y:S02]  /*27df0*/  STS.U16 [R14+0x3b00], R24 ;  /* 0x003b00180e007388 */ /* 0x0009e40000000400 */
[----:B------:R4:W-:Y:S01]  /*27e00*/  STS.U16 [R14+0x5800], R25 ;  /* 0x005800190e007388 */ /* 0x0009e20000000400 */
[----:B0-----:R-:W3:Y:S04]  /*27e10*/  LDL R4, [R1+0x1da8] ;  /* 0x001da80001047983 */ /* 0x001ee80000100800 */
[----:B-1----:R-:W3:Y:S01]  /*27e20*/  LDL R5, [R1+0x1da0] ;  /* 0x001da00001057983 */ /* 0x002ee20000100800 */
[----:B--2---:R-:W2:Y:S02]  /*27e30*/  LDL.LU R21, [R1+0x41b4] ;  /* 0x0041b40001157983 */ /* 0x004ea40000300800 */
[----:B------:R-:W2:Y:S02]  /*27e40*/  LDL.LU R22, [R1+0x41b0] ;  /* 0x0041b00001167983 */ /* 0x000ea40000300800 */
[----:B----4-:R-:W4:Y:S01]  /*27e50*/  LDL.LU R23, [R1+0x41ac] ;  /* 0x0041ac0001177983 */ /* 0x010f220000300800 */
[----:B------:R-:W2:Y:S01]  /*27e60*/  LDL.LU R24, [R1+0x41a8] ;  /* 0x0041a80001187983 */ /* 0x000ea20000300800 */
[----:B------:R-:W2:Y:S03]  /*27e70*/  LDL.LU R25, [R1+0x41a4] ;  /* 0x0041a40001197983 */ /* 0x000ea60000300800 */
[----:B------:R0:W-:Y:S01]  /*27e80*/  STS.U16 [R14+0x5900], R28 ;  /* 0x0059001c0e007388 */ /* 0x0001e20000000400 */
[----:B------:R1:W-:Y:S02]  /*27e90*/  STS.U16 [R14+0x5a00], R26 ;  /* 0x005a001a0e007388 */ /* 0x0003e40000000400 */
[----:B------:R1:W-:Y:S02]  /*27ea0*/  STS.U16 [R14+0x5b00], R27 ;  /* 0x005b001b0e007388 */ /* 0x0003e40000000400 */
[----:B------:R1:W-:Y:S01]  /*27eb0*/  STS.U16 [R14+0x7800], R29 ;  /* 0x0078001d0e007388 */ /* 0x0003e20000000400 */
[----:B------:R1:W-:Y:S01]  /*27ec0*/  STS.U16 [R14+0x7900], R13 ;  /* 0x0079000d0e007388 */ /* 0x0003e20000000400 */
[----:B------:R1:W-:Y:S03]  /*27ed0*/  STS.U16 [R14+0x7a00], R15 ;  /* 0x007a000f0e007388 */ /* 0x0003e60000000400 */
[----:B0-----:R-:W2:Y:S01]  /*27ee0*/  LDL.LU R28, [R1+0x41a0] ;  /* 0x0041a000011c7983 */ /* 0x001ea20000300800 */
[----:B-1----:R-:W2:Y:S03]  /*27ef0*/  LDL.LU R26, [R1+0x419c] ;  /* 0x00419c00011a7983 */ /* 0x002ea60000300800 */
[----:B------:R-:W2:Y:S01]  /*27f00*/  LDL.LU R27, [R1+0x4198] ;  /* 0x00419800011b7983 */ /* 0x000ea20000300800 */
[----:B------:R-:W2:Y:S03]  /*27f10*/  LDL.LU R29, [R1+0x4194] ;  /* 0x00419400011d7983 */ /* 0x000ea60000300800 */
[----:B------:R-:W2:Y:S01]  /*27f20*/  LDL.LU R13, [R1+0x4190] ;  /* 0x00419000010d7983 */ /* 0x000ea20000300800 */
[----:B------:R-:W2:Y:S03]  /*27f30*/  LDL.LU R15, [R1+0x418c] ;  /* 0x00418c00010f7983 */ /* 0x000ea60000300800 */
[----:B------:R0:W-:Y:S04]  /*27f40*/  STS.U16 [R14+0x7b00], R0 ;  /* 0x007b00000e007388 */ /* 0x0001e80000000400 */
[----:B0-----:R-:W2:Y:S01]  /*27f50*/  LDL.LU R0, [R1+0x4188] ;  /* 0x0041880001007983 */ /* 0x001ea20000300800 */
[----:B------:R-:W-:-:S06]  /*27f60*/  PRMT R2, RZ, 0x7610, R2 ;  /* 0x00007610ff027816 */ /* 0x000fcc0000000002 */
[----:B---3--:R0:W3:Y:S04]  /*27f70*/  @!P0 LDG.E.U16 R2, [R4.64] ;  /* 0x0000000604028981 */ /* 0x0080e8000c1e1500 */
[----:B--2---:R1:W-:Y:S04]  /*27f80*/  STS.U16 [R14+0x9800], R0 ;  /* 0x009800000e007388 */ /* 0x0043e80000000400 */
[----:B-1----:R-:W2:Y:S01]  /*27f90*/  LDL.LU R14, [R1+0x4184] ;  /* 0x00418400010e7983 */ /* 0x002ea20000300800 */
[----:B------:R-:W2:Y:S02]  /*27fa0*/  LDL.LU R0, [R1+0x4180] ;  /* 0x0041800001007983 */ /* 0x000ea40000300800 */
[----:B0-----:R-:W2:Y:S02]  /*27fb0*/  LDL R4, [R1+0x1bb8] ;  /* 0x001bb80001047983 */ /* 0x001ea40000100800 */
[----:B------:R-:W2:Y:S02]  /*27fc0*/  LDL R5, [R1+0x1bdc] ;  /* 0x001bdc0001057983 */ /* 0x000ea40000100800 */
[----:B--2---:R-:W-:-:S02]  /*27fd0*/  @!P0 LOP3.LUT R5, R5, R4, RZ, 0x3c, !PT ;  /* 0x0000000405058212 */ /* 0x004fc400078e3cff */
[----:B------:R-:W-:Y:S02]  /*27fe0*/  PRMT R0, RZ, 0x7610, R0 ;  /* 0x00007610ff007816 */ /* 0x000fe40000000000 */
[----:B------:R-:W-:-:S04]  /*27ff0*/  @!P0 LOP3.LUT R4, R5, R4, RZ, 0x3c, !PT ;  /* 0x0000000405048212 */ /* 0x000fc800078e3cff */
[----:B------:R-:W-:-:S05]  /*28000*/  @!P0 LOP3.LUT R5, R5, R4, RZ, 0x3c, !PT ;  /* 0x0000000405058212 */ /* 0x000fca00078e3cff */
[----:B------:R-:W2:Y:S04]  /*28010*/  @!P0 LDG.E.U16 R0, [R4.64] ;  /* 0x0000000604008981 */ /* 0x000ea8000c1e1500 */
[----:B---3--:R-:W-:Y:S04]  /*28020*/  STL [R1+0x40b0], R2 ;  /* 0x0040b00201007387 */ /* 0x008fe80000100800 */
[----:B--2---:R0:W-:Y:S04]  /*28030*/  STL [R1+0x98], R0 ;  /* 0x0000980001007387 */ /* 0x0041e80000100800 */
[----:B0-----:R-:W2:Y:S01]  /*28040*/  LDL.LU R0, [R1+0x417c] ;  /* 0x00417c0001007983 */ /* 0x001ea20000300800 */
[----:B------:R-:W3:Y:S02]  /*28050*/  LDL R4, [R1+0x1c04] ;  /* 0x001c040001047983 */ /* 0x000ee40000100800 */
[----:B------:R-:W3:Y:S01]  /*28060*/  LDL R5, [R1+0x1c08] ;  /* 0x001c080001057983 */ /* 0x000ee20000100800 */
[----:B------:R-:W-:-:S02]  /*28070*/  PRMT R14, RZ, 0x7610, R14 ;  /* 0x00007610ff0e7816 */ /* 0x000fc4000000000e */
[----:B---3--:R-:W-:-:S04]  /*28080*/  @!P0 LOP3.LUT R5, R5, R4, RZ, 0x3c, !PT ;  /* 0x0000000405058212 */ /* 0x008fc800078e3cff */
[----:B------:R-:W-:-:S04]  /*28090*/  @!P0 LOP3.LUT R4, R5, R4, RZ, 0x3c, !PT ;  /* 0x0000000405048212 */ /* 0x000fc800078e3cff */
[----:B------:R-:W-:-:S05]  /*280a0*/  @!P0 LOP3.LUT R5, R5, R4, RZ, 0x3c, !PT ;  /* 0x0000000405058212 */ /* 0x000fca00078e3cff */
[----:B------:R-:W3:Y:S04]  /*280b0*/  @!P0 LDG.E.U16 R14, [R4.64] ;  /* 0x00000006040e8981 */ /* 0x000ee8000c1e1500 */
[----:B---3--:R0:W-:Y:S04]  /*280c0*/  STL [R1+0x90], R14 ;  /* 0x0000900e01007387 */ /* 0x0081e80000100800 */
[----:B0-----:R-:W3:Y:S01]  /*280d0*/  LDL.LU R14, [R1+0x4178] ;  /* 0x00417800010e7983 */ /* 0x001ee20000300800 */
[----:B------:R-:W3:Y:S02]  /*280e0*/  LDL R4, [R1+0x1be0] ;  /* 0x001be00001047983 */ /* 0x000ee40000100800 */
[----:B------:R-:W3:Y:S01]  /*280f0*/  LDL R5, [R1+0x1c64] ;  /* 0x001c640001057983 */ /* 0x000ee20000100800 */
[----:B--2---:R-:W-:-:S02]  /*28100*/  PRMT R0, RZ, 0x7610, R0 ;  /* 0x00007610ff007816 */ /* 0x004fc40000000000 */
[----:B---3--:R-:W-:-:S04]  /*28110*/  @!P0 LOP3.LUT R5, R5, R4, RZ, 0x3c, !PT ;  /* 0x0000000405058212 */ /* 0x008fc800078e3cff */
[----:B------:R-:W-:-:S04]  /*28120*/  @!P0 LOP3.LUT R4, R5, R4, RZ, 0x3c, !PT ;  /* 0x0000000405048212 */ /* 0x000fc800078e3cff */
[----:B------:R-:W-:-:S05]  /*28130*/  @!P0 LOP3.LUT R5, R5, R4, RZ, 0x3c, !PT ;  /* 0x0000000405058212 */ /* 0x000fca00078e3cff */
[----:B------:R-:W2:Y:S04]  /*28140*/  @!P0 LDG.E.U16 R0, [R4.64] ;  /* 0x0000000604008981 */ /* 0x000ea8000c1e1500 */
        /* <DEDUP_REMOVED lines=62> */
[----:B------:R0:W3:Y:S04]  /*28530*/  @!P0 LDG.E.U16 R12, [R4.64] ;  /* 0x00000006040c8981 */ /* 0x0000e8000c1e1500 */
[----:B0-----:R-:W2:Y:S04]  /*28540*/  LDL R4, [R1+0x1c30] ;  /* 0x001c300001047983 */ /* 0x001ea80000100800 */
[----:B------:R-:W2:Y:S01]  /*28550*/  LDL R5, [R1+0x1c6c] ;  /* 0x001c6c0001057983 */ /* 0x000ea20000100800 */
[----:B------:R-:W-:Y:S02]  /*28560*/  PRMT R14, RZ, 0x7610, R14 ;  /* 0x00007610ff0e7816 */ /* 0x000fe4000000000e */
[----:B--2---:R-:W-:-:S04]  /*28570*/  @!P0 LOP3.LUT R5, R5, R4, RZ, 0x3c, !PT ;  /* 0x0000000405058212 */ /* 0x004fc800078e3cff */
        /* <DEDUP_REMOVED lines=39> */
[----:B------:R0:W2:Y:S04]  /*287f0*/  @!P0 LDG.E.U16 R14, [R4.64] ;  /* 0x00000006040e8981 */ /* 0x0000a8000c1e1500 */
[----:B0-----:R-:W3:Y:S04]  /*28800*/  LDL R4, [R1+0x1bd4] ;  /* 0x001bd40001047983 */ /* 0x001ee80000100800 */
[----:B------:R-:W3:Y:S01]  /*28810*/  LDL R5, [R1+0x1c28] ;  /* 0x001c280001057983 */ /* 0x000ee20000100800 */
[----:B------:R-:W-:Y:S02]  /*28820*/  PRMT R15, RZ, 0x7610, R15 ;  /* 0x00007610ff0f7816 */ /* 0x000fe4000000000f */
[----:B---3--:R-:W-:-:S04]  /*28830*/  @!P0 LOP3.LUT R5, R5, R4, RZ, 0x3c, !PT ;  /* 0x0000000405058212 */ /* 0x008fc800078e3cff */
[----:B------:R-:W-:-:S04]  /*28840*/  @!P0 LOP3.LUT R4, R5, R4, RZ, 0x3c, !PT ;  /* 0x0000000405048212 */ /* 0x000fc800078e3cff */
[----:B------:R-:W-:-:S05]  /*28850*/  @!P0 LOP3.LUT R5, R5, R4, RZ, 0x3c, !PT ;  /* 0x0000000405058212 */ /* 0x000fca00078e3cff */
[----:B------:R-:W3:Y:S04]  /*28860*/  @!P0 LDG.E.U16 R15, [R4.64] ;  /* 0x00000006040f8981 */ /* 0x000ee8000c1e1500 */
[----:B--2---:R0:W-:Y:S04]  /*28870*/  STL [R1], R14 ;  /* 0x0000000e01007387 */ /* 0x0041e80000100800 */
[----:B0-----:R-:W2:Y:S04]  /*28880*/  LDL R14, [R1+0x1cf4] ;  /* 0x001cf400010e7983 */ /* 0x001ea80000100800 */
[----:B---3--:R0:W-:Y:S04]  /*28890*/  STL [R1+0x7c], R15 ;  /* 0x00007c0f01007387 */ /* 0x0081e80000100800 */
[----:B0-----:R-:W3:Y:S01]  /*288a0*/  LDL.LU R15, [R1+0x4148] ;  /* 0x00414800010f7983 */ /* 0x001ee20000300800 */
[----:B------:R-:W2:Y:S02]  /*288b0*/  LDL R4, [R1+0x1bf8] ;  /* 0x001bf80001047983 */ /* 0x000ea40000100800 */
[----:B------:R-:W2:Y:S01]  /*288c0*/  LDL R5, [R1+0x1c34] ;  /* 0x001c340001057983 */ /* 0x000ea20000100800 */
[----:B------:R-:W-:-:S02]  /*288d0*/  PRMT R0, RZ, 0x7610, R0 ;  /* 0x00007610ff007816 */ /* 0x000fc40000000000 */
[----:B--2---:R-:W-:-:S04]  /*288e0*/  @!P0 LOP3.LUT R5, R5, R4, RZ, 0x3c, !PT ;  /* 0x0000000405058212 */ /* 0x004fc800078e3cff */
[----:B------:R-:W-:-:S04]  /*288f0*/  @!P0 LOP3.LUT R4, R5, R4, RZ, 0x3c, !PT ;  /* 0x0000000405048212 */ /* 0x000fc800078e3cff */
[----:B------:R-:W-:-:S05]  /*28900*/  @!P0 LOP3.LUT R5, R5, R4, RZ, 0x3c, !PT ;  /* 0x0000000405058212 */ /* 0x000fca00078e3cff */
[----:B------:R-:W2:Y:S04]  /*28910*/  @!P0 LDG.E.U16 R0, [R4.64] ;  /* 0x0000000604008981 */ /* 0x000ea8000c1e1500 */
[----:B--2---:R0:W-:Y:S04]  /*28920*/  STL [R1+0x78], R0 ;  /* 0x0000780001007387 */ /* 0x0041e80000100800 */
[----:B0-----:R-:W2:Y:S01]  /*28930*/  LDL.LU R0, [R1+0x4144] ;  /* 0x0041440001007983 */ /* 0x001ea20000300800 */
[----:B------:R-:W2:Y:S02]  /*28940*/  LDL R4, [R1+0x1d70] ;  /* 0x001d700001047983 */ /* 0x000ea40000100800 */
[----:B------:R-:W2:Y:S01]  /*28950*/  LDL R5, [R1+0x1dc0] ;  /* 0x001dc00001057983 */ /* 0x000ea20000100800 */
[----:B------:R-:W-:-:S02]  /*28960*/  PRMT R11, RZ, 0x7610, R11 ;  /* 0x00007610ff0b7816 */ /* 0x000fc4000000000b */
[----:B--2---:R-:W-:-:S04]  /*28970*/  @!P0 LOP3.LUT R5, R5, R4, RZ, 0x3c, !PT ;  /* 0x0000000405058212 */ /* 0x004fc800078e3cff */
[----:B------:R-:W-:-:S04]  /*28980*/  @!P0 LOP3.LUT R4, R5, R4, RZ, 0x3c, !PT ;  /* 0x0000000405048212 */ /* 0x000fc800078e3cff */
[----:B------:R-:W-:-:S05]  /*28990*/  @!P0 LOP3.LUT R5, R5, R4, RZ, 0x3c, !PT ;  /* 0x0000000405058212 */ /* 0x000fca00078e3cff */
[----:B------:R0:W2:Y:S04]  /*289a0*/  @!P0 LDG.E.U16 R11, [R4.64] ;  /* 0x00000006040b8981 */ /* 0x0000a8000c1e1500 */
[----:B0-----:R-:W2:Y:S04]  /*289b0*/  LDL R4, [R1+0x1c38] ;  /* 0x001c380001047983 */ /* 0x001ea80000100800 */
[----:B------:R-:W2:Y:S01]  /*289c0*/  LDL R5, [R1+0x1c74] ;  /* 0x001c740001057983 */ /* 0x000ea20000100800 */
[----:B---3--:R-:W-:Y:S02]  /*289d0*/  PRMT R15, RZ, 0x7610, R15 ;  /* 0x00007610ff0f7816 */ /* 0x008fe4000000000f */
[----:B--2---:R-:W-:-:S04]  /*289e0*/  @!P0 LOP3.LUT R5, R5, R4, RZ, 0x3c, !PT ;  /* 0x0000000405058212 */ /* 0x004fc800078e3cff */
[----:B------:R-:W-:-:S04]  /*289f0*/  @!P0 LOP3.LUT R4, R5, R4, RZ, 0x3c, !PT ;  /* 0x0000000405048212 */ /* 0x000fc800078e3cff */
[----:B------:R-:W-:-:S05]  /*28a00*/  @!P0 LOP3.LUT R5, R5, R4, RZ, 0x3c, !PT ;  /* 0x0000000405058212 */ /* 0x000fca00078e3cff */
[----:B------:R-:W2:Y:S04]  /*28a10*/  @!P0 LDG.E.U16 R15, [R4.64] ;  /* 0x00000006040f8981 */ /* 0x000ea8000c1e1500 */
[----:B------:R-:W-:Y:S04]  /*28a20*/  STL [R1+0x4100], R11 ;  /* 0x0041000b01007387 */ /* 0x000fe80000100800 */
        /* <DEDUP_REMOVED lines=8> */
[----:B------:R-:W3:Y:S01]  /*28ab0*/  @!P0 LDG.E.U16 R0, [R4.64] ;  /* 0x0000000604008981 */ /* 0x000ee2000c1e1500 */
[----:B--2---:R-:W-:-:S03]  /*28ac0*/  PRMT R15, RZ, 0x7610, R15 ;  /* 0x00007610ff0f7816 */ /* 0x004fc6000000000f */
[----:B---3--:R0:W-:Y:S04]  /*28ad0*/  STL [R1+0x6c], R0 ;  /* 0x00006c0001007387 */ /* 0x0081e80000100800 */
[----:B0-----:R-:W2:Y:S01]  /*28ae0*/  LDL.LU R0, [R1+0x413c] ;  /* 0x00413c0001007983 */ /* 0x001ea20000300800 */
[----:B------:R-:W3:Y:S02]  /*28af0*/  LDL R5, [R1+0x1cb8] ;  /* 0x001cb80001057983 */ /* 0x000ee40000100800 */
[----:B------:R-:W-:Y:S02]  /*28b00*/  @!P0 IMAD.MOV.U32 R4, RZ, RZ, R14 ;  /* 0x000000ffff048224 */ /* 0x000fe400078e000e */
[----:B------:R-:W2:Y:S04]  /*28b10*/  LDL R14, [R1+0x1dbc] ;  /* 0x001dbc00010e7983 */ /* 0x000ea80000100800 */
[----:B---3--:R-:W3:Y:S04]  /*28b20*/  @!P0 LDG.E.U16 R15, [R4.64] ;  /* 0x00000006040f8981 */ /* 0x008ee8000c1e1500 */
        /* <DEDUP_REMOVED lines=25> */
[----:B---3--:R0:W-:Y:S04]  /*28cc0*/  STL [R1+0x40e4], R19 ;  /* 0x0040e41301007387 */ /* 0x0081e80000100800 */
[----:B0-----:R-:W3:Y:S04]  /*28cd0*/  LDL R19, [R1+0x1cfc] ;  /* 0x001cfc0001137983 */ /* 0x001ee80000100800 */
        /* <DEDUP_REMOVED lines=8> */
[----:B------:R-:W2:Y:S01]  /*28d60*/  @!P0 LDG.E.U16 R0, [R4.64] ;  /* 0x0000000604008981 */ /* 0x000ea2000c1e1500 */
[----:B------:R-:W-:-:S03]  /*28d70*/  PRMT R10, RZ, 0x7610, R10 ;  /* 0x00007610ff0a7816 */ /* 0x000fc6000000000a */
[----:B--2---:R0:W-:Y:S04]  /*28d80*/  STL [R1+0x5c], R0 ;  /* 0x00005c0001007387 */ /* 0x0041e80000100800 */
[----:B0-----:R-:W2:Y:S01]  /*28d90*/  LDL.LU R0, [R1+0x412c] ;  /* 0x00412c0001007983 */ /* 0x001ea20000300800 */
[----:B------:R-:W2:Y:S02]  /*28da0*/  LDL R5, [R1+0x1d78] ;  /* 0x001d780001057983 */ /* 0x000ea40000100800 */
[----:B------:R-:W-:Y:S01]  /*28db0*/  @!P0 IMAD.MOV.U32 R4, RZ, RZ, R14 ;  /* 0x000000ffff048224 */ /* 0x000fe200078e000e */
[----:B------:R-:W-:Y:S01]  /*28dc0*/  PRMT R15, RZ, 0x7610, R15 ;  /* 0x00007610ff0f7816 */ /* 0x000fe2000000000f */
[----:B------:R-:W3:Y:S04]  /*28dd0*/  LDL R14, [R1+0x1d7c] ;  /* 0x001d7c00010e7983 */ /* 0x000ee80000100800 */
[----:B--2---:R0:W2:Y:S04]  /*28de0*/  @!P0 LDG.E.U16 R10, [R4.64] ;  /* 0x00000006040a8981 */ /* 0x0040a8000c1e1500 */
[----:B0-----:R-:W2:Y:S04]  /*28df0*/  LDL R4, [R1+0x1c40] ;  /* 0x001c400001047983 */ /* 0x001ea80000100800 */
[----:B------:R-:W2:Y:S02]  /*28e00*/  LDL R5, [R1+0x1c7c] ;  /* 0x001c7c0001057983 */ /* 0x000ea40000100800 */
[----:B--2---:R-:W-:-:S04]  /*28e10*/  @!P0 LOP3.LUT R5, R5, R4, RZ, 0x3c, !PT ;  /* 0x0000000405058212 */ /* 0x004fc800078e3cff */
[----:B------:R-:W-:-:S04]  /*28e20*/  @!P0 LOP3.LUT R4, R5, R4, RZ, 0x3c, !PT ;  /* 0x0000000405048212 */ /* 0x000fc800078e3cff */
[----:B------:R-:W-:-:S05]  /*28e30*/  @!P0 LOP3.LUT R5, R5, R4, RZ, 0x3c, !PT ;  /* 0x0000000405058212 */ /* 0x000fca00078e3cff */
[----:B------:R-:W2:Y:S04]  /*28e40*/  @!P0 LDG.E.U16 R15, [R4.64] ;  /* 0x00000006040f8981 */ /* 0x000ea8000c1e1500 */
[----:B------:R-:W-:Y:S04]  /*28e50*/  STL [R1+0x40e8], R10 ;  /* 0x0040e80a01007387 */ /* 0x000fe80000100800 */
        /* <DEDUP_REMOVED lines=13> */
[----:B---3--:R-:W-:Y:S02]  /*28f30*/  @!P0 IMAD.MOV.U32 R4, RZ, RZ, R19 ;  /* 0x000000ffff048224 */ /* 0x008fe400078e0013 */
[----:B------:R-:W3:Y:S04]  /*28f40*/  LDL R19, [R1+0x1db8] ;  /* 0x001db80001137983 */ /* 0x000ee80000100800 */
[----:B--2---:R-:W2:Y:S04]  /*28f50*/  @!P0 LDG.E.U16 R15, [R4.64] ;  /* 0x00000006040f8981 */ /* 0x004ea8000c1e1500 */
        /* <DEDUP_REMOVED lines=37> */
[----:B---3--:R-:W-:Y:S01]  /*291b0*/  @!P0 IMAD.MOV.U32 R4, RZ, RZ, R19 ;  /* 0x000000ffff048224 */ /* 0x008fe200078e0013 */
[----:B------:R-:W-:Y:S01]  /*291c0*/  PRMT R15, RZ, 0x7610, R15 ;  /* 0x00007610ff0f7816 */ /* 0x000fe2000000000f */
[----:B------:R-:W3:Y:S04]  /*291d0*/  LDL R19, [R1+0x1d84] ;  /* 0x001d840001137983 */ /* 0x000ee80000100800 */
[----:B--2---:R0:W2:Y:S04]  /*291e0*/  @!P0 LDG.E.U16 R8, [R4.64] ;  /* 0x0000000604088981 */ /* 0x0040a8000c1e1500 */
[----:B0-----:R-:W2:Y:S04]  /*291f0*/  LDL R4, [R1+0x1c48] ;  /* 0x001c480001047983 */ /* 0x001ea80000100800 */
[----:B------:R-:W2:Y:S02]  /*29200*/  LDL R5, [R1+0x1c84] ;  /* 0x001c840001057983 */ /* 0x000ea40000100800 */
[----:B--2---:R-:W-:-:S04]  /*29210*/  @!P0 LOP3.LUT R5, R5, R4, RZ, 0x3c, !PT ;  /* 0x0000000405058212 */ /* 0x004fc800078e3cff */
[----:B------:R-:W-:-:S04]  /*29220*/  @!P0 LOP3.LUT R4, R5, R4, RZ, 0x3c, !PT ;  /* 0x0000000405048212 */ /* 0x000fc800078e3cff */
[----:B------:R-:W-:Y:S01]  /*29230*/  @!P0 LOP3.LUT R5, R5, R4, RZ, 0x3c, !PT ;  /* 0x0000000405058212 */ /* 0x000fe200078e3cff */
[----:B------:R-:W-:Y:S04]  /*29240*/  STL [R1+0x40d0], R8 ;  /* 0x0040d00801007387 */ /* 0x000fe80000100800 */
[----:B------:R0:W2:Y:S04]  /*29250*/  @!P0 LDG.E.U16 R15, [R4.64] ;  /* 0x00000006040f8981 */ /* 0x0000a8000c1e1500 */
[----:B0-----:R-:W3:Y:S01]  /*29260*/  LDL R5, [R1+0x1c88] ;  /* 0x001c880001057983 */ /* 0x001ee20000100800 */
[----:B------:R-:W-:Y:S01]  /*29270*/  PRMT R10, RZ, 0x7610, R10 ;  /* 0x00007610ff0a7816 */ /* 0x000fe2000000000a */
[----:B------:R-:W-:-:S02]  /*29280*/  @!P0 IMAD.MOV.U32 R4, RZ, RZ, R14 ;  /* 0x000000ffff048224 */ /* 0x000fc400078e000e */
[----:B--2---:R0:W-:Y:S01]  /*29290*/  STL [R1+0x34], R15 ;  /* 0x0000340f01007387 */ /* 0x0041e20000100800 */
[----:B------:R-:W-:Y:S01]  /*292a0*/  PRMT R0, RZ, 0x7610, R0 ;  /* 0x00007610ff007816 */ /* 0x000fe20000000000 */
[----:B------:R-:W2:Y:S02]  /*292b0*/  LDL R14, [R1+0x1d88] ;  /* 0x001d8800010e7983 */ /* 0x000ea40000100800 */
[----:B---3--:R1:W3:Y:S04]  /*292c0*/  @!P0 LDG.E.U16 R10, [R4.64] ;  /* 0x00000006040a8981 */ /* 0x0082e8000c1e1500 */
[----:B0-----:R-:W2:Y:S04]  /*292d0*/  LDL R15, [R1+0x1c1c] ;  /* 0x001c1c00010f7983 */ /* 0x001ea80000100800 */
[----:B-1----:R-:W2:Y:S04]  /*292e0*/  LDL R4, [R1+0x1cc8] ;  /* 0x001cc80001047983 */ /* 0x002ea80000100800 */
[----:B------:R-:W2:Y:S02]  /*292f0*/  LDL R5, [R1+0x1d04] ;  /* 0x001d040001057983 */ /* 0x000ea40000100800 */
        /* <DEDUP_REMOVED lines=16> */
[----:B--2---:R-:W-:Y:S01]  /*29400*/  STL [R1+0x24], R28 ;  /* 0x0000241c01007387 */ /* 0x004fe20000100800 */
[----:B------:R-:W2:Y:S02]  /*29410*/  LDL R5, [R1+0x1d48] ;  /* 0x001d480001057983 */ /* 0x000ea40000100800 */
[----:B------:R-:W-:Y:S01]  /*29420*/  @!P0 IMAD.MOV.U32 R4, RZ, RZ, R19 ;  /* 0x000000ffff048224 */ /* 0x000fe200078e0013 */
[----:B------:R-:W-:Y:S02]  /*29430*/  PRMT R11, RZ, 0x7610, R11 ;  /* 0x00007610ff0b7816 */ /* 0x000fe4000000000b */
[----:B------:R-:W-:Y:S01]  /*29440*/  PRMT R6, RZ, 0x7610, R6 ;  /* 0x00007610ff067816 */ /* 0x000fe20000000006 */
[----:B------:R-:W3:Y:S04]  /*29450*/  LDL R19, [R1+0x1c8c] ;  /* 0x001c8c0001137983 */ /* 0x000ee80000100800 */
[----:B--2---:R0:W2:Y:S04]  /*29460*/  @!P0 LDG.E.U16 R7, [R4.64] ;  /* 0x0000000604078981 */ /* 0x0040a8000c1e1500 */
[----:B0-----:R-:W2:Y:S01]  /*29470*/  LDL R5, [R1+0x1bc8] ;  /* 0x001bc80001057983 */ /* 0x001ea20000100800 */
[----:B------:R-:W-:-:S05]  /*29480*/  @!P0 IMAD.MOV.U32 R4, RZ, RZ, R15 ;  /* 0x000000ffff048224 */ /* 0x000fca00078e000f */
[----:B--2---:R3:W2:Y:S04]  /*29490*/  @!P0 LDG.E.U16 R11, [R4.64] ;  /* 0x00000006040b8981 */ /* 0x0046a8000c1e1500 */
[----:B------:R-:W-:Y:S01]  /*294a0*/  STL [R1+0x40b4], R7 ;  /* 0x0040b40701007387 */ /* 0x000fe20000100800 */
[----:B------:R-:W4:Y:S02]  /*294b0*/  LDL R15, [R1+0x1c90] ;  /* 0x001c9000010f7983 */ /* 0x000f240000100800 */
[----:B---3--:R-:W-:Y:S02]  /*294c0*/  @!P0 IMAD.MOV.U32 R4, RZ, RZ, R10 ;  /* 0x000000ffff048224 */ /* 0x008fe400078e000a */
[----:B------:R-:W-:-:S05]  /*294d0*/  @!P0 IMAD.MOV.U32 R5, RZ, RZ, R14 ;  /* 0x000000ffff058224 */ /* 0x000fca00078e000e */
[----:B------:R0:W3:Y:S04]  /*294e0*/  @!P0 LDG.E.U16 R6, [R4.64] ;  /* 0x0000000604068981 */ /* 0x0000e8000c1e1500 */
[----:B--2---:R1:W-:Y:S01]  /*294f0*/  STL [R1+0x20], R11 ;  /* 0x0000200b01007387 */ /* 0x0043e20000100800 */
[----:B0-----:R-:W2:Y:S02]  /*29500*/  LDL R4, [R1+0x1bec] ;  /* 0x001bec0001047983 */ /* 0x001ea40000100800 */
[----:B------:R-:W2:Y:S01]  /*29510*/  LDL R5, [R1+0x1c4c] ;  /* 0x001c4c0001057983 */ /* 0x000ea20000100800 */
[----:B------:R-:W-:Y:S01]  /*29520*/  PRMT R8, RZ, 0x7610, R8 ;  /* 0x00007610ff087816 */ /* 0x000fe20000000008 */
[----:B------:R-:W4:Y:S04]  /*29530*/  LDL R14, [R1+0x1cd0] ;  /* 0x001cd000010e7983 */ /* 0x000f280000100800 */
[----:B------:R-:W4:Y:S04]  /*29540*/  LDL R10, [R1+0x1d0c] ;  /* 0x001d0c00010a7983 */ /* 0x000f280000100800 */
[----:B-1----:R-:W4:Y:S04]  /*29550*/  LDL R11, [R1+0x1ccc] ;  /* 0x001ccc00010b7983 */ /* 0x002f280000100800 */
[----:B---3--:R0:W-:Y:S01]  /*29560*/  STL [R1+0x40b8], R6 ;  /* 0x0040b80601007387 */ /* 0x0081e20000100800 */
[----:B--2---:R-:W-:-:S04]  /*29570*/  @!P0 LOP3.LUT R5, R5, R4, RZ, 0x3c, !PT ;  /* 0x0000000405058212 */ /* 0x004fc800078e3cff */
[----:B------:R-:W-:-:S04]  /*29580*/  @!P0 LOP3.LUT R4, R5, R4, RZ, 0x3c, !PT ;  /* 0x0000000405048212 */ /* 0x000fc800078e3cff */
[----:B------:R-:W-:-:S05]  /*29590*/  @!P0 LOP3.LUT R5, R5, R4, RZ, 0x3c, !PT ;  /* 0x0000000405058212 */ /* 0x000fca00078e3cff */
[----:B------:R1:W2:Y:S04]  /*295a0*/  @!P0 LDG.E.U16 R8, [R4.64] ;  /* 0x0000000604088981 */ /* 0x0002a8000c1e1500 */
[----:B-1----:R-:W3:Y:S01]  /*295b0*/  LDL R5, [R1+0x1c50] ;  /* 0x001c500001057983 */ /* 0x002ee20000100800 */
[----:B------:R-:W-:Y:S01]  /*295c0*/  PRMT R12, RZ, 0x7610, R12 ;  /* 0x00007610ff0c7816 */ /* 0x000fe2000000000c */
[----:B------:R-:W-:-:S05]  /*295d0*/  @!P0 IMAD.MOV.U32 R4, RZ, RZ, R19 ;  /* 0x000000ffff048224 */ /* 0x000fca00078e0013 */
[----:B---3--:R4:W3:Y:S04]  /*295e0*/  @!P0 LDG.E.U16 R12, [R4.64] ;  /* 0x00000006040c8981 */ /* 0x0088e8000c1e1500 */
[----:B--2---:R1:W-:Y:S01]  /*295f0*/  STL [R1+0x1c], R8 ;  /* 0x00001c0801007387 */ /* 0x0043e20000100800 */
[----:B0-----:R-:W2:Y:S01]  /*29600*/  LDL R6, [R1+0x1d4c] ;  /* 0x001d4c0001067983 */ /* 0x001ea20000100800 */
[----:B------:R-:W-:Y:S01]  /*29610*/  PRMT R7, RZ, 0x7610, R7 ;  /* 0x00007610ff077816 */ /* 0x000fe20000000007 */
[----:B------:R-:W2:Y:S01]  /*29620*/  LDL R19, [R1+0x1d50] ;  /* 0x001d500001137983 */ /* 0x000ea20000100800 */
[----:B-1----:R-:W2:Y:S01]  /*29630*/  LDL R8, [R1+0x1d10] ;  /* 0x001d100001087983 */ /* 0x002ea20000100800 */
[----:B----4-:R-:W-:Y:S02]  /*29640*/  @!P0 IMAD.MOV.U32 R4, RZ, RZ, R11 ;  /* 0x000000ffff048224 */ /* 0x010fe400078e000b */
[----:B------:R-:W-:-:S05]  /*29650*/  @!P0 IMAD.MOV.U32 R5, RZ, RZ, R15 ;  /* 0x000000ffff058224 */ /* 0x000fca00078e000f */
[----:B------:R0:W4:Y:S01]  /*29660*/  @!P0 LDG.E.U16 R7, [R4.64] ;  /* 0x0000000604078981 */ /* 0x000122000c1e1500 */
[----:B------:R-:W-:Y:S01]  /*29670*/  PRMT R9, RZ, 0x7610, R9 ;  /* 0x00007610ff097816 */ /* 0x000fe20000000009 */
[----:B0-----:R-:W-:Y:S02]  /*29680*/  @!P0 IMAD.MOV.U32 R4, RZ, RZ, R10 ;  /* 0x000000ffff048224 */ /* 0x001fe400078e000a */
[----:B------:R-:W-:-:S05]  /*29690*/  @!P0 IMAD.MOV.U32 R5, RZ, RZ, R14 ;  /* 0x000000ffff058224 */ /* 0x000fca00078e000e */
[----:B------:R0:W4:Y:S04]  /*296a0*/  @!P0 LDG.E.U16 R9, [R4.64] ;  /* 0x0000000604098981 */ /* 0x000128000c1e1500 */
[----:B---3--:R1:W-:Y:S01]  /*296b0*/  STL [R1+0x18], R12 ;  /* 0x0000180c01007387 */ /* 0x0083e20000100800 */
[----:B------:R-:W-:Y:S01]  /*296c0*/  PRMT R2, RZ, 0x7610, R2 ;  /* 0x00007610ff027816 */ /* 0x000fe20000000002 */
[----:B--2---:R-:W-:Y:S01]  /*296d0*/  @!P0 IMAD.MOV.U32 R14, RZ, RZ, R6 ;  /* 0x000000ffff0e8224 */ /* 0x004fe200078e0006 */
[----:B0-----:R-:W-:Y:S01]  /*296e0*/  PRMT R5, RZ, 0x7610, R5 ;  /* 0x00007610ff057816 */ /* 0x001fe20000000005 */
[----:B------:R-:W2:Y:S04]  /*296f0*/  LDL R11, [R1+0x1c14] ;  /* 0x001c1400010b7983 */ /* 0x000ea80000100800 */
[----:B-1----:R-:W3:Y:S01]  /*29700*/  LDL R12, [R1+0x1d8c] ;  /* 0x001d8c00010c7983 */ /* 0x002ee20000100800 */
[----:B------:R-:W-:-:S05]  /*29710*/  @!P0 IMAD.MOV.U32 R15, RZ, RZ, R8 ;  /* 0x000000ffff0f8224 */ /* 0x000fca00078e0008 */
[----:B------:R0:W2:Y:S04]  /*29720*/  @!P0 LDG.E.U16 R2, [R14.64] ;  /* 0x000000060e028981 */ /* 0x0000a8000c1e1500 */
[----:B----4-:R1:W-:Y:S01]  /*29730*/  STL [R1+0x14], R7 ;  /* 0x0000140701007387 */ /* 0x0103e20000100800 */
[----:B------:R-:W4:Y:S02]  /*29740*/  LDL R10, [R1+0x1d90] ;  /* 0x001d9000010a7983 */ /* 0x000f240000100800 */
[----:B0-----:R-:W-:Y:S01]  /*29750*/  @!P0 IMAD.MOV.U32 R15, RZ, RZ, R19 ;  /* 0x000000ffff0f8224 */ /* 0x001fe200078e0013 */
[----:B-1----:R-:W4:Y:S04]  /*29760*/  LDL R7, [R1+0x1c18] ;  /* 0x001c180001077983 */ /* 0x002f280000100800 */
[----:B------:R0:W-:Y:S01]  /*29770*/  STL [R1+0x10], R9 ;  /* 0x0000100901007387 */ /* 0x0001e20000100800 */
[----:B------:R-:W4:Y:S02]  /*29780*/  LDL R8, [R1+0x1be8] ;  /* 0x001be80001087983 */ /* 0x000f240000100800 */
[----:B------:R-:W4:Y:S01]  /*29790*/  LDL R6, [R1+0x1c54] ;  /* 0x001c540001067983 */ /* 0x000f220000100800 */
[----:B0-----:R-:W4:Y:S01]  /*297a0*/  LDL R9, [R1+0x1db0] ;  /* 0x001db00001097983 */ /* 0x001f220000100800 */
[----:B---3--:R-:W-:-:S05]  /*297b0*/  @!P0 IMAD.MOV.U32 R14, RZ, RZ, R12 ;  /* 0x000000ffff0e8224 */ /* 0x008fca00078e000c */
[----:B------:R0:W3:Y:S04]  /*297c0*/  @!P0 LDG.E.U16 R5, [R14.64] ;  /* 0x000000060e058981 */ /* 0x0000e8000c1e1500 */
[----:B--2---:R-:W-:Y:S01]  /*297d0*/  STL [R1+0x40bc], R2 ;  /* 0x0040bc0201007387 */ /* 0x004fe20000100800 */
[----:B------:R-:W-:Y:S01]  /*297e0*/  PRMT R0, RZ, 0x7610, R0 ;  /* 0x00007610ff007816 */ /* 0x000fe20000000000 */
[----:B0-----:R-:W-:Y:S02]  /*297f0*/  @!P0 IMAD.MOV.U32 R15, RZ, RZ, R11 ;  /* 0x000000ffff0f8224 */ /* 0x001fe400078e000b */
[----:B----4-:R-:W-:-:S05]  /*29800*/  @!P0 IMAD.MOV.U32 R14, RZ, RZ, R7 ;  /* 0x000000ffff0e8224 */ /* 0x010fca00078e0007 */
[----:B------:R0:W2:Y:S01]  /*29810*/  @!P0 LDG.E.U16 R0, [R14.64] ;  /* 0x000000060e008981 */ /* 0x0000a2000c1e1500 */
[----:B------:R-:W-:Y:S01]  /*29820*/  PRMT R4, RZ, 0x7610, R4 ;  /* 0x00007610ff047816 */ /* 0x000fe20000000004 */
[----:B0-----:R-:W-:Y:S02]  /*29830*/  @!P0 IMAD.MOV.U32 R15, RZ, RZ, R10 ;  /* 0x000000ffff0f8224 */ /* 0x001fe400078e000a */
[----:B------:R-:W-:-:S05]  /*29840*/  @!P0 IMAD.MOV.U32 R14, RZ, RZ, R9 ;  /* 0x000000ffff0e8224 */ /* 0x000fca00078e0009 */
[----:B------:R0:W4:Y:S01]  /*29850*/  @!P0 LDG.E.U16 R4, [R14.64] ;  /* 0x000000060e048981 */ /* 0x000122000c1e1500 */
[----:B------:R-:W-:Y:S01]  /*29860*/  PRMT R29, RZ, 0x7610, R29 ;  /* 0x00007610ff1d7816 */ /* 0x000fe2000000001d */
[----:B0-----:R-:W-:Y:S02]  /*29870*/  @!P0 IMAD.MOV.U32 R14, RZ, RZ, R6 ;  /* 0x000000ffff0e8224 */ /* 0x001fe400078e0006 */
[----:B------:R-:W-:-:S05]  /*29880*/  @!P0 IMAD.MOV.U32 R15, RZ, RZ, R8 ;  /* 0x000000ffff0f8224 */ /* 0x000fca00078e0008 */
[----:B------:R-:W4:Y:S04]  /*29890*/  @!P0 LDG.E.U16 R29, [R14.64] ;  /* 0x000000060e1d8981 */ /* 0x000f28000c1e1500 */
[----:B---3--:R0:W-:Y:S01]  /*298a0*/  STL [R1+0x40c0], R5 ;  /* 0x0040c00501007387 */ /* 0x0081e20000100800 */
[----:B------:R-:W3:Y:S03]  /*298b0*/  LDL R7, [R1+0x1c58] ;  /* 0x001c580001077983 */ /* 0x000ee60000100800 */
[----:B0-----:R-:W3:Y:S01]  /*298c0*/  LDL R5, [R1+0x1c94] ;  /* 0x001c940001057983 */ /* 0x001ee20000100800 */
[----:B------:R-:W-:-:S03]  /*298d0*/  PRMT R27, RZ, 0x7610, R27 ;  /* 0x00007610ff1b7816 */ /* 0x000fc6000000001b */
[----:B--2---:R0:W-:Y:S01]  /*298e0*/  STL [R1+0x40c4], R0 ;  /* 0x0040c40001007387 */ /* 0x0041e20000100800 */
[----:B------:R-:W2:Y:S02]  /*298f0*/  LDL R2, [R1+0x1cd4] ;  /* 0x001cd40001027983 */ /* 0x000ea40000100800 */
[----:B------:R-:W2:Y:S01]  /*29900*/  LDL R10, [R1+0x1c98] ;  /* 0x001c9800010a7983 */ /* 0x000ea20000100800 */
[----:B----4-:R1:W-:Y:S01]  /*29910*/  STL [R1+0x40c8], R4 ;  /* 0x0040c80401007387 */ /* 0x0103e20000100800 */
[----:B------:R-:W4:Y:S02]  /*29920*/  LDL R9, [R1+0x1cd8] ;  /* 0x001cd80001097983 */ /* 0x000f240000100800 */
[----:B------:R-:W4:Y:S02]  /*29930*/  LDL R8, [R1+0x1d14] ;  /* 0x001d140001087983 */ /* 0x000f240000100800 */
[----:B------:R-:W4:Y:S01]  /*29940*/  LDL R6, [R1+0x1d18] ;  /* 0x001d180001067983 */ /* 0x000f220000100800 */
[----:B0-----:R-:W4:Y:S04]  /*29950*/  LDL R0, [R1+0x1d54] ;  /* 0x001d540001007983 */ /* 0x001f280000100800 */
[----:B------:R-:W-:Y:S01]  /*29960*/  STL [R1+0x40d4], R29 ;  /* 0x0040d41d01007387 */ /* 0x000fe20000100800 */
[----:B---3--:R-:W-:-:S03]  /*29970*/  @!P0 IMAD.MOV.U32 R15, RZ, RZ, R7 ;  /* 0x000000ffff0f8224 */ /* 0x008fc600078e0007 */
[----:B------:R-:W3:Y:S01]  /*29980*/  LDL R7, [R1+0x1d58] ;  /* 0x001d580001077983 */ /* 0x000ee20000100800 */
[----:B------:R-:W-:-:S03]  /*29990*/  @!P0 IMAD.MOV.U32 R14, RZ, RZ, R5 ;  /* 0x000000ffff0e8224 */ /* 0x000fc600078e0005 */
[----:B------:R-:W3:Y:S04]  /*299a0*/  LDL R5, [R1+0x1d94] ;  /* 0x001d940001057983 */ /* 0x000ee80000100800 */
[----:B------:R2:W3:Y:S02]  /*299b0*/  @!P0 LDG.E.U16 R27, [R14.64] ;  /* 0x000000060e1b8981 */ /* 0x0004e4000c1e1500 */
[----:B--2---:R-:W-:Y:S01]  /*299c0*/  @!P0 IMAD.MOV.U32 R14, RZ, RZ, R2 ;  /* 0x000000ffff0e8224 */ /* 0x004fe200078e0002 */
[----:B------:R-:W-:Y:S01]  /*299d0*/  PRMT R26, RZ, 0x7610, R26 ;  /* 0x00007610ff1a7816 */ /* 0x000fe2000000001a */
[----:B------:R-:W-:Y:S01]  /*299e0*/  @!P0 IMAD.MOV.U32 R15, RZ, RZ, R10 ;  /* 0x000000ffff0f8224 */ /* 0x000fe200078e000a */
[----:B------:R-:W-:-:S04]  /*299f0*/  PRMT R25, RZ, 0x7610, R25 ;  /* 0x00007610ff197816 */ /* 0x000fc80000000019 */
[----:B------:R4:W2:Y:S01]  /*29a00*/  @!P0 LDG.E.U16 R26, [R14.64] ;  /* 0x000000060e1a8981 */ /* 0x0008a2000c1e1500 */
[----:B------:R-:W-:Y:S01]  /*29a10*/  PRMT R21, RZ, 0x7610, R21 ;  /* 0x00007610ff157816 */ /* 0x000fe20000000015 */
[----:B----4-:R-:W-:Y:S02]  /*29a20*/  @!P0 IMAD.MOV.U32 R14, RZ, RZ, R8 ;  /* 0x000000ffff0e8224 */ /* 0x010fe400078e0008 */
[----:B------:R-:W-:-:S05]  /*29a30*/  @!P0 IMAD.MOV.U32 R15, RZ, RZ, R9 ;  /* 0x000000ffff0f8224 */ /* 0x000fca00078e0009 */
[----:B------:R0:W4:Y:S01]  /*29a40*/  @!P0 LDG.E.U16 R25, [R14.64] ;  /* 0x000000060e198981 */ /* 0x000122000c1e1500 */
[----:B------:R-:W-:Y:S01]  /*29a50*/  PRMT R3, RZ, 0x7610, R3 ;  /* 0x00007610ff037816 */ /* 0x000fe20000000003 */
[----:B0-----:R-:W-:Y:S02]  /*29a60*/  @!P0 IMAD.MOV.U32 R14, RZ, RZ, R0 ;  /* 0x000000ffff0e8224 */ /* 0x001fe400078e0000 */
[----:B------:R-:W-:-:S05]  /*29a70*/  @!P0 IMAD.MOV.U32 R15, RZ, RZ, R6 ;  /* 0x000000ffff0f8224 */ /* 0x000fca00078e0006 */
[----:B------:R0:W4:Y:S04]  /*29a80*/  @!P0 LDG.E.U16 R21, [R14.64] ;  /* 0x000000060e158981 */ /* 0x000128000c1e1500 */
[----:B---3--:R-:W-:Y:S01]  /*29a90*/  STL [R1+0x40d8], R27 ;  /* 0x0040d81b01007387 */ /* 0x008fe20000100800 */
[----:B-1----:R-:W3:Y:S02]  /*29aa0*/  LDL R4, [R1+0x1c0c] ;  /* 0x001c0c0001047983 */ /* 0x002ee40000100800 */
[----:B------:R-:W3:Y:S02]  /*29ab0*/  LDL R2, [R1+0x1c10] ;  /* 0x001c100001027983 */ /* 0x000ee40000100800 */
[----:B0-----:R-:W-:Y:S02]  /*29ac0*/  @!P0 IMAD.MOV.U32 R14, RZ, RZ, R5 ;  /* 0x000000ffff0e8224 */ /* 0x001fe400078e0005 */
[----:B------:R-:W-:-:S05]  /*29ad0*/  @!P0 IMAD.MOV.U32 R15, RZ, RZ, R7 ;  /* 0x000000ffff0f8224 */ /* 0x000fca00078e0007 */
[----:B------:R3:W3:Y:S01]  /*29ae0*/  @!P0 LDG.E.U16 R3, [R14.64] ;  /* 0x000000060e038981 */ /* 0x0006e2000c1e1500 */
[----:B------:R-:W-:-:S03]  /*29af0*/  PRMT R16, RZ, 0x7610, R16 ;  /* 0x00007610ff107816 */ /* 0x000fc60000000010 */
[----:B--2---:R-:W-:Y:S04]  /*29b00*/  STL [R1+0x40dc], R26 ;  /* 0x0040dc1a01007387 */ /* 0x004fe80000100800 */
[----:B----4-:R-:W-:Y:S01]  /*29b10*/  STL [R1+0x40e0], R25 ;  /* 0x0040e01901007387 */ /* 0x010fe20000100800 */
[----:B------:R-:W2:Y:S02]  /*29b20*/  LDL R6, [R1+0x1d98] ;  /* 0x001d980001067983 */ /* 0x000ea40000100800 */
[----:B------:R-:W4:Y:S01]  /*29b30*/  LDL R0, [R1+0x1dac] ;  /* 0x001dac0001007983 */ /* 0x000f220000100800 */
[----:B------:R-:W-:Y:S01]  /*29b40*/  STL [R1+0x40ec], R21 ;  /* 0x0040ec1501007387 */ /* 0x000fe20000100800 */
[----:B------:R-:W4:Y:S02]  /*29b50*/  LDL R8, [R1+0x1be4] ;  /* 0x001be40001087983 */ /* 0x000f240000100800 */
[----:B------:R-:W4:Y:S02]  /*29b60*/  LDL R7, [R1+0x1c5c] ;  /* 0x001c5c0001077983 */ /* 0x000f240000100800 */
[----:B---3--:R-:W-:-:S02]  /*29b70*/  @!P0 IMAD.MOV.U32 R15, RZ, RZ, R4 ;  /* 0x000000ffff0f8224 */ /* 0x008fc400078e0004 */
[----:B------:R-:W-:-:S05]  /*29b80*/  @!P0 IMAD.MOV.U32 R14, RZ, RZ, R2 ;  /* 0x000000ffff0e8224 */ /* 0x000fca00078e0002 */
[----:B------:R2:W3:Y:S04]  /*29b90*/  @!P0 LDG.E.U16 R16, [R14.64] ;  /* 0x000000060e108981 */ /* 0x0004e8000c1e1500 */
[----:B------:R0:W-:Y:S01]  /*29ba0*/  STL [R1+0x40f0], R3 ;  /* 0x0040f00301007387 */ /* 0x0001e20000100800 */
[----:B------:R-:W3:Y:S02]  /*29bb0*/  LDL R5, [R1+0x1c60] ;  /* 0x001c600001057983 */ /* 0x000ee40000100800 */
[----:B------:R-:W3:Y:S02]  /*29bc0*/  LDL R4, [R1+0x1c9c] ;  /* 0x001c9c0001047983 */ /* 0x000ee40000100800 */
[----:B------:R-:W3:Y:S01]  /*29bd0*/  LDL R2, [R1+0x1cdc] ;  /* 0x001cdc0001027983 */ /* 0x000ee20000100800 */
[----:B------:R-:W-:-:S02]  /*29be0*/  PRMT R13, RZ, 0x7610, R13 ;  /* 0x00007610ff0d7816 */ /* 0x000fc4000000000d */
[----:B------:R-:W-:Y:S02]  /*29bf0*/  PRMT R17, RZ, 0x7610, R17 ;  /* 0x00007610ff117816 */ /* 0x000fe40000000011 */
[----:B------:R-:W-:Y:S01]  /*29c00*/  PRMT R18, RZ, 0x7610, R18 ;  /* 0x00007610ff127816 */ /* 0x000fe20000000012 */
[----:B--2---:R-:W-:Y:S02]  /*29c10*/  @!P0 IMAD.MOV.U32 R15, RZ, RZ, R6 ;  /* 0x000000ffff0f8224 */ /* 0x004fe400078e0006 */
[----:B----4-:R-:W-:-:S05]  /*29c20*/  @!P0 IMAD.MOV.U32 R14, RZ, RZ, R0 ;  /* 0x000000ffff0e8224 */ /* 0x010fca00078e0000 */
[----:B------:R1:W2:Y:S02]  /*29c30*/  @!P0 LDG.E.U16 R13, [R14.64] ;  /* 0x000000060e0d8981 */ /* 0x0002a4000c1e1500 */
[----:B-1----:R-:W-:Y:S02]  /*29c40*/  @!P0 IMAD.MOV.U32 R15, RZ, RZ, R8 ;  /* 0x000000ffff0f8224 */ /* 0x002fe400078e0008 */
[----:B------:R-:W-:-:S05]  /*29c50*/  @!P0 IMAD.MOV.U32 R14, RZ, RZ, R7 ;  /* 0x000000ffff0e8224 */ /* 0x000fca00078e0007 */
[----:B------:R1:W4:Y:S04]  /*29c60*/  @!P0 LDG.E.U16 R17, [R14.64] ;  /* 0x000000060e118981 */ /* 0x000328000c1e1500 */
[----:B---3--:R-:W-:Y:S01]  /*29c70*/  STL [R1+0x40f4], R16 ;  /* 0x0040f41001007387 */ /* 0x008fe20000100800 */
[----:B0-----:R-:W3:Y:S02]  /*29c80*/  LDL R3, [R1+0x1ca0] ;  /* 0x001ca00001037983 */ /* 0x001ee40000100800 */
[----:B-1----:R-:W-:Y:S02]  /*29c90*/  @!P0 IMAD.MOV.U32 R15, RZ, RZ, R5 ;  /* 0x000000ffff0f8224 */ /* 0x002fe400078e0005 */
[----:B------:R-:W-:Y:S01]  /*29ca0*/  @!P0 IMAD.MOV.U32 R14, RZ, RZ, R4 ;  /* 0x000000ffff0e8224 */ /* 0x000fe200078e0004 */
[----:B------:R-:W-:Y:S01]  /*29cb0*/  PRMT R20, RZ, 0x7610, R20 ;  /* 0x00007610ff147816 */ /* 0x000fe20000000014 */
[----:B------:R-:W3:Y:S04]  /*29cc0*/  LDL R0, [R1+0x1d1c] ;  /* 0x001d1c0001007983 */ /* 0x000ee80000100800 */
[----:B------:R0:W3:Y:S04]  /*29cd0*/  @!P0 LDG.E.U16 R18, [R14.64] ;  /* 0x000000060e128981 */ /* 0x0000e8000c1e1500 */
[----:B------:R-:W3:Y:S01]  /*29ce0*/  LDL R6, [R1+0x1ce0] ;  /* 0x001ce00001067983 */ /* 0x000ee20000100800 */
[----:B0-----:R-:W-:-:S03]  /*29cf0*/  @!P0 IMAD.MOV.U32 R14, RZ, RZ, R2 ;  /* 0x000000ffff0e8224 */ /* 0x001fc600078e0002 */
[----:B--2---:R-:W-:Y:S01]  /*29d00*/  STL [R1+0x40f8], R13 ;  /* 0x0040f80d01007387 */ /* 0x004fe20000100800 */
[----:B------:R-:W2:Y:S02]  /*29d10*/  LDL.LU R7, [R1+0xab0] ;  /* 0x000ab00001077983 */ /* 0x000ea40000300800 */
[----:B------:R-:W2:Y:S01]  /*29d20*/  LDL.LU R10, [R1+0xaa8] ;  /* 0x000aa800010a7983 */ /* 0x000ea20000300800 */
[----:B----4-:R-:W-:Y:S01]  /*29d30*/  STL [R1+0x4104], R17 ;  /* 0x0041041101007387 */ /* 0x010fe20000100800 */
[----:B------:R-:W4:Y:S02]  /*29d40*/  LDL R5, [R1+0x1d20] ;  /* 0x001d200001057983 */ /* 0x000f240000100800 */
[----:B------:R-:W2:Y:S02]  /*29d50*/  LDL R4, [R1+0x1d5c] ;  /* 0x001d5c0001047983 */ /* 0x000ea40000100800 */
[----:B---3--:R-:W-:-:S05]  /*29d60*/  @!P0 IMAD.MOV.U32 R15, RZ, RZ, R3 ;  /* 0x000000ffff0f8224 */ /* 0x008fca00078e0003 */
[----:B------:R0:W3:Y:S04]  /*29d70*/  @!P0 LDG.E.U16 R20, [R14.64] ;  /* 0x000000060e148981 */ /* 0x0000e8000c1e1500 */
[----:B------:R-:W-:Y:S01]  /*29d80*/  STL [R1+0x4108], R18 ;  /* 0x0041081201007387 */ /* 0x000fe20000100800 */
[----:B------:R-:W3:Y:S02]  /*29d90*/  LDL R2, [R1+0x1d9c] ;  /* 0x001d9c0001027983 */ /* 0x000ee40000100800 */
[----:B------:R-:W3:Y:S02]  /*29da0*/  LDL R3, [R1+0x1d60] ;  /* 0x001d600001037983 */ /* 0x000ee40000100800 */
[----:B0-----:R-:W-:Y:S01]  /*29db0*/  @!P0 IMAD.MOV.U32 R14, RZ, RZ, R0 ;  /* 0x000000ffff0e8224 */ /* 0x001fe200078e0000 */
[----:B------:R-:W0:Y:S01]  /*29dc0*/  S2R R28, SR_TID.X ;  /* 0x00000000001c7919 */ /* 0x000e220000002100 */
[----:B------:R-:W-:Y:S01]  /*29dd0*/  PRMT R22, RZ, 0x7610, R22 ;  /* 0x00007610ff167816 */ /* 0x000fe20000000016 */
[----:B------:R-:W-:Y:S01]  /*29de0*/  @!P0 IMAD.MOV.U32 R15, RZ, RZ, R6 ;  /* 0x000000ffff0f8224 */ /* 0x000fe200078e0006 */
[----:B------:R-:W-:-:S04]  /*29df0*/  PRMT R23, RZ, 0x7610, R23 ;  /* 0x00007610ff177816 */ /* 0x000fc80000000017 */
[----:B------:R4:W3:Y:S01]  /*29e00*/  @!P0 LDG.E.U16 R22, [R14.64] ;  /* 0x000000060e168981 */ /* 0x0008e2000c1e1500 */
[----:B------:R-:W-:Y:S02]  /*29e10*/  PRMT R24, RZ, 0x7610, R24 ;  /* 0x00007610ff187816 */ /* 0x000fe40000000018 */
[----:B0-----:R-:W-:Y:S01]  /*29e20*/  LOP3.LUT R28, R28, 0x7f, RZ, 0xc0, !PT ;  /* 0x0000007f1c1c7812 */ /* 0x001fe200078ec0ff */
[----:B----4-:R-:W-:Y:S02]  /*29e30*/  @!P0 IMAD.MOV.U32 R15, RZ, RZ, R5 ;  /* 0x000000ffff0f8224 */ /* 0x010fe400078e0005 */
[----:B--2---:R-:W-:-:S05]  /*29e40*/  @!P0 IMAD.MOV.U32 R14, RZ, RZ, R4 ;  /* 0x000000ffff0e8224 */ /* 0x004fca00078e0004 */
[----:B------:R0:W2:Y:S04]  /*29e50*/  @!P0 LDG.E.U16 R23, [R14.64] ;  /* 0x000000060e178981 */ /* 0x0000a8000c1e1500 */
[----:B---3--:R1:W-:Y:S04]  /*29e60*/  STL [R1+0x410c], R20 ;  /* 0x00410c1401007387 */ /* 0x0083e80000100800 */
[----:B-1----:R-:W3:Y:S01]  /*29e70*/  LDL.LU R20, [R1+0xaa0] ;  /* 0x000aa00001147983 */ /* 0x002ee20000300800 */
[----:B------:R-:W4:Y:S02]  /*29e80*/  LDL.LU R18, [R1+0xa28] ;  /* 0x000a280001127983 */ /* 0x000f240000300800 */
[----:B------:R-:W2:Y:S02]  /*29e90*/  LDL.LU R17, [R1+0xa20] ;  /* 0x000a200001117983 */ /* 0x000ea40000300800 */
[----:B------:R-:W2:Y:S01]  /*29ea0*/  LDL.LU R13, [R1+0xa18] ;  /* 0x000a1800010d7983 */ /* 0x000ea20000300800 */
[----:B------:R-:W2:Y:S01]  /*29eb0*/  LDL.LU R16, [R1+0xa10] ;  /* 0x000a100001107983 */ /* 0x000ea20000300800 */
[----:B------:R-:W2:Y:S02]  /*29ec0*/  LDL.LU R0, [R1+0x998] ;  /* 0x0009980001007983 */ /* 0x000ea40000300800 */
[----:B------:R-:W2:Y:S02]  /*29ed0*/  LDL.LU R8, [R1+0x990] ;  /* 0x0009900001087983 */ /* 0x000ea40000300800 */
[----:B------:R-:W2:Y:S01]  /*29ee0*/  LDL.LU R19, [R1+0x988] ;  /* 0x0009880001137983 */ /* 0x000ea20000300800 */
[----:B------:R-:W2:Y:S01]  /*29ef0*/  LDL.LU R11, [R1+0x980] ;  /* 0x00098000010b7983 */ /* 0x000ea20000300800 */
[----:B0-----:R-:W-:-:S02]  /*29f00*/  @!P0 IMAD.MOV.U32 R14, RZ, RZ, R2 ;  /* 0x000000ffff0e8224 */ /* 0x001fc400078e0002 */
[----:B------:R-:W2:Y:S02]  /*29f10*/  LDL.LU R2, [R1+0x908] ;  /* 0x0009080001027983 */ /* 0x000ea40000300800 */
[----:B------:R-:W2:Y:S02]  /*29f20*/  LDL.LU R12, [R1+0x904] ;  /* 0x00090400010c7983 */ /* 0x000ea40000300800 */
[----:B------:R-:W-:Y:S02]  /*29f30*/  @!P0 IMAD.MOV.U32 R15, RZ, RZ, R3 ;  /* 0x000000ffff0f8224 */ /* 0x000fe400078e0003 */
[----:B------:R-:W-:Y:S01]  /*29f40*/  IMAD.SHL.U32 R28, R28, 0x2, RZ ;  /* 0x000000021c1c7824 */ /* 0x000fe200078e00ff */
[----:B------:R-:W2:Y:S01]  /*29f50*/  LDL.LU R6, [R1+0x900] ;  /* 0x0009000001067983 */ /* 0x000ea20000300800 */
[----:B------:R-:W2:Y:S02]  /*29f60*/  LDL.LU R9, [R1+0x8fc] ;  /* 0x0008fc0001097983 */ /* 0x000ea40000300800 */
[----:B------:R-:W2:Y:S01]  /*29f70*/  LDL.LU R3, [R1+0x888] ;  /* 0x0008880001037983 */ /* 0x000ea20000300800 */
[----:B------:R0:W2:Y:S01]  /*29f80*/  @!P0 LDG.E.U16 R24, [R14.64] ;  /* 0x000000060e188981 */ /* 0x0000a2000c1e1500 */
[----:B------:R-:W2:Y:S02]  /*29f90*/  LDL.LU R21, [R1+0x884] ;  /* 0x0008840001157983 */ /* 0x000ea40000300800 */
[----:B------:R-:W2:Y:S02]  /*29fa0*/  LDL.LU R25, [R1+0x880] ;  /* 0x0008800001197983 */ /* 0x000ea40000300800 */
[----:B------:R-:W2:Y:S01]  /*29fb0*/  LDL.LU R26, [R1+0x87c] ;  /* 0x00087c00011a7983 */ /* 0x000ea20000300800 */
[----:B------:R-:W2:Y:S01]  /*29fc0*/  LDL.LU R27, [R1+0x808] ;  /* 0x00080800011b7983 */ /* 0x000ea20000300800 */
[----:B------:R-:W2:Y:S02]  /*29fd0*/  LDL.LU R29, [R1+0x804] ;  /* 0x00080400011d7983 */ /* 0x000ea40000300800 */
[----:B------:R-:W2:Y:S02]  /*29fe0*/  LDL.LU R4, [R1+0x800] ;  /* 0x0008000001047983 */ /* 0x000ea40000300800 */
[----:B------:R-:W2:Y:S01]  /*29ff0*/  LDL.LU R5, [R1+0x7fc] ;  /* 0x0007fc0001057983 */ /* 0x000ea20000300800 */
[----:B0-----:R-:W-:-:S05]  /*2a000*/  LOP3.LUT R14, R28, 0x60, RZ, 0x3c, !PT ;  /* 0x000000601c0e7812 */ /* 0x001fca00078e3cff */
[----:B------:R0:W-:Y:S04]  /*2a010*/  STS.U16 [R14+0x9900], R7 ;  /* 0x009900070e007388 */ /* 0x0001e80000000400 */
[----:B0-----:R-:W2:Y:S01]  /*2a020*/  LDL.LU R7, [R1+0x3dc] ;  /* 0x0003dc0001077983 */ /* 0x001ea20000300800 */
[----:B------:R0:W-:Y:S03]  /*2a030*/  STS.U16 [R14+0x9a00], R10 ;  /* 0x009a000a0e007388 */ /* 0x0001e60000000400 */
[----:B0-----:R-:W2:Y:S04]  /*2a040*/  LDL.LU R10, [R1+0x3d8] ;  /* 0x0003d800010a7983 */ /* 0x001ea80000300800 */
[----:B---3--:R-:W-:Y:S01]  /*2a050*/  STS.U16 [R14+0x9b00], R20 ;  /* 0x009b00140e007388 */ /* 0x008fe20000000400 */
[----:B----4-:R-:W-:Y:S02]  /*2a060*/  STS.U16 [R14+0xb800], R18 ;  /* 0x00b800120e007388 */ /* 0x010fe40000000400 */
[----:B--2---:R-:W-:Y:S01]  /*2a070*/  STS.U16 [R14+0xb900], R17 ;  /* 0x00b900110e007388 */ /* 0x004fe20000000400 */
[----:B------:R-:W-:Y:S04]  /*2a080*/  STS.U16 [R14+0xba00], R13 ;  /* 0x00ba000d0e007388 */ /* 0x000fe80000000400 */
[----:B------:R-:W-:Y:S01]  /*2a090*/  STS.U16 [R14+0xbb00], R16 ;  /* 0x00bb00100e007388 */ /* 0x000fe20000000400 */
[----:B------:R0:W-:Y:S02]  /*2a0a0*/  STS.U16 [R14+0xd800], R0 ;  /* 0x00d800000e007388 */ /* 0x0001e40000000400 */
[----:B------:R1:W-:Y:S02]  /*2a0b0*/  STS.U16 [R14+0xd900], R8 ;  /* 0x00d900080e007388 */ /* 0x0003e40000000400 */
[----:B------:R2:W-:Y:S01]  /*2a0c0*/  STS.U16 [R14+0xda00], R19 ;  /* 0x00da00130e007388 */ /* 0x0005e20000000400 */
[----:B0-----:R-:W3:Y:S01]  /*2a0d0*/  LDL.LU R0, [R1+0x3d4] ;  /* 0x0003d40001007983 */ /* 0x001ee20000300800 */
[----:B-1----:R-:W4:Y:S02]  /*2a0e0*/  LDL.LU R8, [R1+0x3d0] ;  /* 0x0003d00001087983 */ /* 0x002f240000300800 */
[----:B--2---:R-:W2:Y:S01]  /*2a0f0*/  LDL.LU R19, [R1+0x31c] ;  /* 0x00031c0001137983 */ /* 0x004ea20000300800 */
[----:B------:R0:W-:Y:S01]  /*2a100*/  STS.U16 [R14+0xdb00], R11 ;  /* 0x00db000b0e007388 */ /* 0x0001e20000000400 */
[----:B------:R-:W-:Y:S02]  /*2a110*/  STS.U16 [R14+0xf800], R2 ;  /* 0x00f800020e007388 */ /* 0x000fe40000000400 */
[----:B------:R1:W-:Y:S02]  /*2a120*/  STS.U16 [R14+0xf900], R12 ;  /* 0x00f9000c0e007388 */ /* 0x0003e40000000400 */
[----:B------:R1:W-:Y:S01]  /*2a130*/  STS.U16 [R14+0xfa00], R6 ;  /* 0x00fa00060e007388 */ /* 0x0003e20000000400 */
[----:B------:R1:W-:Y:S04]  /*2a140*/  STS.U16 [R14+0xfb00], R9 ;  /* 0x00fb00090e007388 */ /* 0x0003e80000000400 */
[----:B0-----:R-:W2:Y:S01]  /*2a150*/  LDL.LU R11, [R1+0x318] ;  /* 0x00031800010b7983 */ /* 0x001ea20000300800 */
[----:B-1----:R-:W2:Y:S03]  /*2a160*/  LDL.LU R12, [R1+0x314] ;  /* 0x00031400010c7983 */ /* 0x002ea60000300800 */
[----:B------:R-:W2:Y:S01]  /*2a170*/  LDL.LU R2, [R1+0x310] ;  /* 0x0003100001027983 */ /* 0x000ea20000300800 */
[----:B------:R-:W-:Y:S03]  /*2a180*/  STS.U16 [R14+0x11800], R3 ;  /* 0x011800030e007388 */ /* 0x000fe60000000400 */
[----:B------:R-:W2:Y:S04]  /*2a190*/  LDL.LU R6, [R1+0x29c] ;  /* 0x00029c0001067983 */ /* 0x000ea80000300800 */
[----:B------:R-:W-:Y:S01]  /*2a1a0*/  STS.U16 [R14+0x11900], R21 ;  /* 0x011900150e007388 */ /* 0x000fe20000000400 */
[----:B------:R-:W2:Y:S02]  /*2a1b0*/  LDL.LU R9, [R1+0x298] ;  /* 0x0002980001097983 */ /* 0x000ea40000300800 */
[----:B------:R-:W-:Y:S02]  /*2a1c0*/  STS.U16 [R14+0x11a00], R25 ;  /* 0x011a00190e007388 */ /* 0x000fe40000000400 */
[----:B------:R-:W-:Y:S01]  /*2a1d0*/  STS.U16 [R14+0x11b00], R26 ;  /* 0x011b001a0e007388 */ /* 0x000fe20000000400 */
[----:B------:R-:W2:Y:S04]  /*2a1e0*/  LDL.LU R20, [R1+0x294] ;  /* 0x0002940001147983 */ /* 0x000ea80000300800 */
[----:B------:R-:W-:Y:S01]  /*2a1f0*/  STS.U16 [R14+0x13800], R27 ;  /* 0x0138001b0e007388 */ /* 0x000fe20000000400 */
[----:B------:R-:W2:Y:S02]  /*2a200*/  LDL.LU R18, [R1+0x290] ;  /* 0x0002900001127983 */ /* 0x000ea40000300800 */
[----:B------:R-:W-:Y:S02]  /*2a210*/  STS.U16 [R14+0x13900], R29 ;  /* 0x0139001d0e007388 */ /* 0x000fe40000000400 */
[----:B------:R-:W2:Y:S01]  /*2a220*/  LDL.LU R17, [R1+0x1dc] ;  /* 0x0001dc0001117983 */ /* 0x000ea20000300800 */
[----:B------:R-:W-:Y:S04]  /*2a230*/  STS.U16 [R14+0x13a00], R4 ;  /* 0x013a00040e007388 */ /* 0x000fe80000000400 */
[----:B------:R-:W2:Y:S01]  /*2a240*/  LDL.LU R13, [R1+0x1d8] ;  /* 0x0001d800010d7983 */ /* 0x000ea20000300800 */
[----:B------:R0:W-:Y:S02]  /*2a250*/  STS.U16 [R14+0x13b00], R5 ;  /* 0x013b00050e007388 */ /* 0x0001e40000000400 */
[----:B------:R-:W2:Y:S02]  /*2a260*/  LDL.LU R16, [R1+0x1d4] ;  /* 0x0001d40001107983 */ /* 0x000ea40000300800 */
[----:B------:R1:W-:Y:S01]  /*2a270*/  STS.U16 [R14+0x15800], R7 ;  /* 0x015800070e007388 */ /* 0x0003e20000000400 */
[----:B0-----:R-:W2:Y:S01]  /*2a280*/  LDL.LU R5, [R1+0x1d0] ;  /* 0x0001d00001057983 */ /* 0x001ea20000300800 */
[----:B-1----:R-:W2:Y:S03]  /*2a290*/  LDL.LU R7, [R1+0x164] ;  /* 0x0001640001077983 */ /* 0x002ea60000300800 */
[----:B------:R0:W-:Y:S04]  /*2a2a0*/  STS.U16 [R14+0x15900], R10 ;  /* 0x0159000a0e007388 */ /* 0x0001e80000000400 */
[----:B0-----:R-:W2:Y:S04]  /*2a2b0*/  LDL.LU R10, [R1+0x160] ;  /* 0x00016000010a7983 */ /* 0x001ea80000300800 */
[----:B---3--:R-:W-:Y:S01]  /*2a2c0*/  STS.U16 [R14+0x15a00], R0 ;  /* 0x015a00000e007388 */ /* 0x008fe20000000400 */
[----:B----4-:R-:W-:Y:S02]  /*2a2d0*/  STS.U16 [R14+0x15b00], R8 ;  /* 0x015b00080e007388 */ /* 0x010fe40000000400 */
[----:B--2---:R0:W-:Y:S02]  /*2a2e0*/  STS.U16 [R14+0x17800], R19 ;  /* 0x017800130e007388 */ /* 0x0041e40000000400 */
[----:B0-----:R-:W2:Y:S01]  /*2a2f0*/  LDL.LU R19, [R1+0x15c] ;  /* 0x00015c0001137983 */ /* 0x001ea20000300800 */
[----:B------:R-:W3:Y:S03]  /*2a300*/  LDL.LU R3, [R1+0x154] ;  /* 0x0001540001037983 */ /* 0x000ee60000300800 */
[----:B------:R0:W-:Y:S01]  /*2a310*/  STS.U16 [R14+0x17900], R11 ;  /* 0x0179000b0e007388 */ /* 0x0001e20000000400 */
[----:B------:R-:W4:Y:S02]  /*2a320*/  LDL.LU R8, [R1+0xf4] ;  /* 0x0000f40001087983 */ /* 0x000f240000300800 */
[----:B------:R1:W-:Y:S02]  /*2a330*/  STS.U16 [R14+0x17a00], R12 ;  /* 0x017a000c0e007388 */ /* 0x0003e40000000400 */
[----:B------:R1:W-:Y:S01]  /*2a340*/  STS.U16 [R14+0x17b00], R2 ;  /* 0x017b00020e007388 */ /* 0x0003e20000000400 */
[----:B0-----:R-:W4:Y:S01]  /*2a350*/  LDL.LU R11, [R1+0xf0] ;  /* 0x0000f000010b7983 */ /* 0x001f220000300800 */
[----:B-1----:R-:W4:Y:S02]  /*2a360*/  LDL.LU R12, [R1+0xec] ;  /* 0x0000ec00010c7983 */ /* 0x002f240000300800 */
[----:B------:R-:W4:Y:S02]  /*2a370*/  LDL.LU R21, [R1+0xe8] ;  /* 0x0000e80001157983 */ /* 0x000f240000300800 */
[----:B------:R-:W4:Y:S01]  /*2a380*/  LDL.LU R25, [R1+0xbc8] ;  /* 0x000bc80001197983 */ /* 0x000f220000300800 */
[----:B------:R-:W4:Y:S01]  /*2a390*/  LDL.LU R26, [R1+0xbc4] ;  /* 0x000bc400011a7983 */ /* 0x000f220000300800 */
[----:B------:R-:W4:Y:S02]  /*2a3a0*/  LDL.LU R27, [R1+0xbc0] ;  /* 0x000bc000011b7983 */ /* 0x000f240000300800 */
[----:B------:R-:W4:Y:S01]  /*2a3b0*/  LDL.LU R29, [R1+0xbbc] ;  /* 0x000bbc00011d7983 */ /* 0x000f220000300800 */
[----:B------:R0:W-:Y:S01]  /*2a3c0*/  STS.U16 [R14+0x19800], R6 ;  /* 0x019800060e007388 */ /* 0x0001e20000000400 */
[----:B------:R-:W4:Y:S02]  /*2a3d0*/  LDL.LU R4, [R1+0xbb8] ;  /* 0x000bb80001047983 */ /* 0x000f240000300800 */
[----:B------:R1:W-:Y:S02]  /*2a3e0*/  STS.U16 [R14+0x19900], R9 ;  /* 0x019900090e007388 */ /* 0x0003e40000000400 */
[----:B------:R-:W4:Y:S01]  /*2a3f0*/  LDL.LU R0, [R1+0xbb4] ;  /* 0x000bb40001007983 */ /* 0x000f220000300800 */
[----:B------:R-:W4:Y:S04]  /*2a400*/  LDL.LU R2, [R1+0xbb0] ;  /* 0x000bb00001027983 */ /* 0x000f280000300800 */
[----:B------:R-:W-:Y:S01]  /*2a410*/  STS.U16 [R14+0x19a00], R20 ;  /* 0x019a00140e007388 */ /* 0x000fe20000000400 */
[----:B------:R-:W-:Y:S02]  /*2a420*/  STS.U16 [R14+0x19b00], R18 ;  /* 0x019b00120e007388 */ /* 0x000fe40000000400 */
[----:B------:R-:W-:Y:S02]  /*2a430*/  STS.U16 [R14+0x1b800], R17 ;  /* 0x01b800110e007388 */ /* 0x000fe40000000400 */
[----:B------:R-:W-:Y:S01]  /*2a440*/  STS.U16 [R14+0x1b900], R13 ;  /* 0x01b9000d0e007388 */ /* 0x000fe20000000400 */
[----:B0-----:R-:W4:Y:S01]  /*2a450*/  LDL.LU R6, [R1+0xbac] ;  /* 0x000bac0001067983 */ /* 0x001f220000300800 */
[----:B-1----:R-:W4:Y:S03]  /*2a460*/  LDL.LU R9, [R1+0xba8] ;  /* 0x000ba80001097983 */ /* 0x002f260000300800 */
[----:B------:R-:W-:Y:S01]  /*2a470*/  STS.U16 [R14+0x1ba00], R16 ;  /* 0x01ba00100e007388 */ /* 0x000fe20000000400 */
[----:B------:R0:W-:Y:S02]  /*2a480*/  STS.U16 [R14+0x1bb00], R5 ;  /* 0x01bb00050e007388 */ /* 0x0001e40000000400 */
[----:B------:R1:W-:Y:S01]  /*2a490*/  STS.U16 [R14+0x1d800], R7 ;  /* 0x01d800070e007388 */ /* 0x0003e20000000400 */
[----:B0-----:R-:W4:Y:S01]  /*2a4a0*/  LDL.LU R5, [R1+0xba4] ;  /* 0x000ba40001057983 */ /* 0x001f220000300800 */
[----:B-1----:R-:W4:Y:S03]  /*2a4b0*/  LDL.LU R7, [R1+0xba0] ;  /* 0x000ba00001077983 */ /* 0x002f260000300800 */
[----:B------:R0:W-:Y:S04]  /*2a4c0*/  STS.U16 [R14+0x1d900], R10 ;  /* 0x01d9000a0e007388 */ /* 0x0001e80000000400 */
[----:B0-----:R-:W4:Y:S04]  /*2a4d0*/  LDL.LU R10, [R1+0xb9c] ;  /* 0x000b9c00010a7983 */ /* 0x001f280000300800 */
[----:B--2---:R0:W-:Y:S04]  /*2a4e0*/  STS.U16 [R14+0x1da00], R19 ;  /* 0x01da00130e007388 */ /* 0x0041e80000000400 */
[----:B0-----:R-:W2:Y:S01]  /*2a4f0*/  LDL.LU R19, [R1+0xb28] ;  /* 0x000b280001137983 */ /* 0x001ea20000300800 */
[----:B---3--:R0:W-:Y:S02]  /*2a500*/  STS.U16 [R14+0x1db00], R3 ;  /* 0x01db00030e007388 */ /* 0x0081e40000000400 */
[----:B----4-:R1:W-:Y:S01]  /*2a510*/  STS.U16 [R14+0x1f800], R8 ;  /* 0x01f800080e007388 */ /* 0x0103e20000000400 */
[----:B------:R3:W-:Y:S04]  /*2a520*/  STS.U16 [R14+0x1f900], R11 ;  /* 0x01f9000b0e007388 */ /* 0x0007e80000000400 */
[----:B------:R4:W-:Y:S01]  /*2a530*/  STS.U16 [R14+0x1fa00], R12 ;  /* 0x01fa000c0e007388 */ /* 0x0009e20000000400 */
[----:B------:R-:W-:Y:S01]  /*2a540*/  STS.U16 [R14+0x1fb00], R21 ;  /* 0x01fb00150e007388 */ /* 0x000fe20000000400 */
[----:B0-----:R-:W-:-:S02]  /*2a550*/  LOP3.LUT R3, R28, 0x70, RZ, 0x3c, !PT ;  /* 0x000000701c037812 */ /* 0x001fc400078e3cff */
[----:B-1----:R-:W2:Y:S01]  /*2a560*/  LDL.LU R8, [R1+0xb24] ;  /* 0x000b240001087983 */ /* 0x002ea20000300800 */
[----:B---3--:R-:W3:Y:S02]  /*2a570*/  LDL.LU R11, [R1+0xb20] ;  /* 0x000b2000010b7983 */ /* 0x008ee40000300800 */
[----:B----4-:R-:W4:Y:S02]  /*2a580*/  LDL.LU R12, [R1+0xb1c] ;  /* 0x000b1c00010c7983 */ /* 0x010f240000300800 */
[----:B------:R-:W3:Y:S01]  /*2a590*/  LDL.LU R28, [R1+0xa9c] ;  /* 0x000a9c00011c7983 */ /* 0x000ee20000300800 */
[----:B------:R-:W-:Y:S01]  /*2a5a0*/  STS.U16 [R3+0x1c00], R25 ;  /* 0x001c001903007388 */ /* 0x000fe20000000400 */
[----:B------:R-:W-:Y:S02]  /*2a5b0*/  STS.U16 [R3+0x1d00], R26 ;  /* 0x001d001a03007388 */ /* 0x000fe40000000400 */
[----:B------:R-:W-:Y:S02]  /*2a5c0*/  STS.U16 [R3+0x1e00], R27 ;  /* 0x001e001b03007388 */ /* 0x000fe40000000400 */
[----:B------:R-:W-:Y:S01]  /*2a5d0*/  STS.U16 [R3+0x1f00], R29 ;  /* 0x001f001d03007388 */ /* 0x000fe20000000400 */
[----:B------:R-:W4:Y:S04]  /*2a5e0*/  LDL.LU R15, [R1+0xa98] ;  /* 0x000a9800010f7983 */ /* 0x000f280000300800 */
[----:B------:R-:W-:Y:S01]  /*2a5f0*/  STS.U16 [R3+0x3c00], R4 ;  /* 0x003c000403007388 */ /* 0x000fe20000000400 */
[----:B------:R-:W4:Y:S02]  /*2a600*/  LDL.LU R20, [R1+0xa94] ;  /* 0x000a940001147983 */ /* 0x000f240000300800 */
[----:B------:R-:W-:Y:S02]  /*2a610*/  STS.U16 [R3+0x3d00], R0 ;  /* 0x003d000003007388 */ /* 0x000fe40000000400 */
[----:B------:R-:W4:Y:S01]  /*2a620*/  LDL.LU R18, [R1+0xa90] ;  /* 0x000a900001127983 */ /* 0x000f220000300800 */
[----:B------:R0:W-:Y:S04]  /*2a630*/  STS.U16 [R3+0x3e00], R2 ;  /* 0x003e000203007388 */ /* 0x0001e80000000400 */
[----:B------:R-:W4:Y:S01]  /*2a640*/  LDL.LU R17, [R1+0xa0c] ;  /* 0x000a0c0001117983 */ /* 0x000f220000300800 */
[----:B------:R1:W-:Y:S02]  /*2a650*/  STS.U16 [R3+0x3f00], R6 ;  /* 0x003f000603007388 */ /* 0x0003e40000000400 */
[----:B------:R1:W-:Y:S01]  /*2a660*/  STS.U16 [R3+0x5c00], R9 ;  /* 0x005c000903007388 */ /* 0x0003e20000000400 */
[----:B0-----:R-:W4:Y:S01]  /*2a670*/  LDL.LU R2, [R1+0xa08] ;  /* 0x000a080001027983 */ /* 0x001f220000300800 */
[----:B-1----:R-:W4:Y:S02]  /*2a680*/  LDL.LU R6, [R1+0xa04] ;  /* 0x000a040001067983 */ /* 0x002f240000300800 */
[----:B------:R-:W4:Y:S01]  /*2a690*/  LDL.LU R9, [R1+0xa00] ;  /* 0x000a000001097983 */ /* 0x000f220000300800 */
[----:B------:R-:W-:Y:S01]  /*2a6a0*/  STS.U16 [R3+0x5d00], R5 ;  /* 0x005d000503007388 */ /* 0x000fe20000000400 */
[----:B------:R0:W-:Y:S03]  /*2a6b0*/  STS.U16 [R3+0x5e00], R7 ;  /* 0x005e000703007388 */ /* 0x0001e60000000400 */
[----:B0-----:R-:W4:Y:S01]  /*2a6c0*/  LDL.LU R7, [R1+0x97c] ;  /* 0x00097c0001077983 */ /* 0x001f220000300800 */
[----:B------:R-:W4:Y:S02]  /*2a6d0*/  LDL.LU R13, [R1+0x978] ;  /* 0x00097800010d7983 */ /* 0x000f240000300800 */
[----:B------:R-:W4:Y:S01]  /*2a6e0*/  LDL.LU R16, [R1+0x974] ;  /* 0x0009740001107983 */ /* 0x000f220000300800 */
[----:B------:R0:W-:Y:S01]  /*2a6f0*/  STS.U16 [R3+0x5f00], R10 ;  /* 0x005f000a03007388 */ /* 0x0001e20000000400 */
[----:B------:R-:W4:Y:S03]  /*2a700*/  LDL.LU R4, [R1+0x970] ;  /* 0x0009700001047983 */ /* 0x000f260000300800 */
[----:B0-----:R-:W4:Y:S04]  /*2a710*/  LDL.LU R10, [R1+0x8f8] ;  /* 0x0008f800010a7983 */ /* 0x001f280000300800 */
[----:B--2---:R0:W-:Y:S04]  /*2a720*/  STS.U16 [R3+0x7c00], R19 ;  /* 0x007c001303007388 */ /* 0x0041e80000000400 */
[----:B0-----:R-:W2:Y:S01]  /*2a730*/  LDL.LU R19, [R1+0x8f4] ;  /* 0x0008f40001137983 */ /* 0x001ea20000300800 */
[----:B------:R-:W2:Y:S02]  /*2a740*/  LDL.LU R21, [R1+0x8f0] ;  /* 0x0008f00001157983 */ /* 0x000ea40000300800 */
[----:B------:R-:W2:Y:S01]  /*2a750*/  LDL.LU R25, [R1+0x8ec] ;  /* 0x0008ec0001197983 */ /* 0x000ea20000300800 */
[----:B------:R0:W-:Y:S01]  /*2a760*/  STS.U16 [R3+0x7d00], R8 ;  /* 0x007d000803007388 */ /* 0x0001e20000000400 */
[----:B------:R-:W2:Y:S02]  /*2a770*/  LDL.LU R26, [R1+0x878] ;  /* 0x00087800011a7983 */ /* 0x000ea40000300800 */
[----:B---3--:R1:W-:Y:S02]  /*2a780*/  STS.U16 [R3+0x7e00], R11 ;  /* 0x007e000b03007388 */ /* 0x0083e40000000400 */
[----:B------:R-:W3:Y:S01]  /*2a790*/  LDL.LU R27, [R1+0x874] ;  /* 0x00087400011b7983 */ /* 0x000ee20000300800 */
[----:B----4-:R4:W-:Y:S04]  /*2a7a0*/  STS.U16 [R3+0x7f00], R12 ;  /* 0x007f000c03007388 */ /* 0x0109e80000000400 */
[----:B------:R-:W3:Y:S01]  /*2a7b0*/  LDL.LU R29, [R1+0x870] ;  /* 0x00087000011d7983 */ /* 0x000ee20000300800 */
[----:B------:R-:W3:Y:S02]  /*2a7c0*/  LDL.LU R0, [R1+0x86c] ;  /* 0x00086c0001007983 */ /* 0x000ee40000300800 */
[----:B------:R-:W-:Y:S02]  /*2a7d0*/  STS.U16 [R3+0x9c00], R28 ;  /* 0x009c001c03007388 */ /* 0x000fe40000000400 */
[----:B------:R-:W3:Y:S01]  /*2a7e0*/  LDL.LU R5, [R1+0x7f8] ;  /* 0x0007f80001057983 */ /* 0x000ee20000300800 */
[----:B------:R-:W-:Y:S04]  /*2a7f0*/  STS.U16 [R3+0x9d00], R15 ;  /* 0x009d000f03007388 */ /* 0x000fe80000000400 */
[----:B0-----:R-:W3:Y:S01]  /*2a800*/  LDL.LU R8, [R1+0x7f4] ;  /* 0x0007f40001087983 */ /* 0x001ee20000300800 */
[----:B------:R-:W-:Y:S02]  /*2a810*/  STS.U16 [R3+0x9e00], R20 ;  /* 0x009e001403007388 */ /* 0x000fe40000000400 */
[----:B-1----:R-:W3:Y:S02]  /*2a820*/  LDL.LU R11, [R1+0x7f0] ;  /* 0x0007f000010b7983 */ /* 0x002ee40000300800 */
[----:B------:R-:W-:Y:S01]  /*2a830*/  STS.U16 [R3+0x9f00], R18 ;  /* 0x009f001203007388 */ /* 0x000fe20000000400 */
[----:B----4-:R-:W4:Y:S04]  /*2a840*/  LDL.LU R12, [R1+0x7ec] ;  /* 0x0007ec00010c7983 */ /* 0x010f280000300800 */
[----:B------:R-:W-:Y:S04]  /*2a850*/  STS.U16 [R3+0xbc00], R17 ;  /* 0x00bc001103007388 */ /* 0x000fe80000000400 */
[----:B------:R0:W-:Y:S01]  /*2a860*/  STS.U16 [R3+0xbd00], R2 ;  /* 0x00bd000203007388 */ /* 0x0001e20000000400 */
[----:B------:R1:W-:Y:S02]  /*2a870*/  STS.U16 [R3+0xbe00], R6 ;  /* 0x00be000603007388 */ /* 0x0003e40000000400 */
[----:B------:R1:W-:Y:S01]  /*2a880*/  STS.U16 [R3+0xbf00], R9 ;  /* 0x00bf000903007388 */ /* 0x0003e20000000400 */
[----:B0-----:R-:W4:Y:S01]  /*2a890*/  LDL.LU R2, [R1+0x3cc] ;  /* 0x0003cc0001027983 */ /* 0x001f220000300800 */
[----:B-1----:R-:W4:Y:S02]  /*2a8a0*/  LDL.LU R6, [R1+0x3c8] ;  /* 0x0003c80001067983 */ /* 0x002f240000300800 */
[----:B------:R-:W4:Y:S01]  /*2a8b0*/  LDL.LU R9, [R1+0x3c4] ;  /* 0x0003c40001097983 */ /* 0x000f220000300800 */
[----:B------:R0:W-:Y:S04]  /*2a8c0*/  STS.U16 [R3+0xdc00], R7 ;  /* 0x00dc000703007388 */ /* 0x0001e80000000400 */
[----:B0-----:R-:W4:Y:S01]  /*2a8d0*/  LDL.LU R7, [R1+0x3c0] ;  /* 0x0003c00001077983 */ /* 0x001f220000300800 */
[----:B------:R-:W-:Y:S02]  /*2a8e0*/  STS.U16 [R3+0xdd00], R13 ;  /* 0x00dd000d03007388 */ /* 0x000fe40000000400 */
[----:B------:R-:W-:Y:S02]  /*2a8f0*/  STS.U16 [R3+0xde00], R16 ;  /* 0x00de001003007388 */ /* 0x000fe40000000400 */
[----:B------:R0:W-:Y:S01]  /*2a900*/  STS.U16 [R3+0xdf00], R4 ;  /* 0x00df000403007388 */ /* 0x0001e20000000400 */
[----:B------:R1:W-:Y:S04]  /*2a910*/  STS.U16 [R3+0xfc00], R10 ;  /* 0x00fc000a03007388 */ /* 0x0003e80000000400 */
[----:B0-----:R-:W4:Y:S01]  /*2a920*/  LDL.LU R4, [R1+0x30c] ;  /* 0x00030c0001047983 */ /* 0x001f220000300800 */
[----:B-1----:R-:W4:Y:S03]  /*2a930*/  LDL.LU R10, [R1+0x308] ;  /* 0x00030800010a7983 */ /* 0x002f260000300800 */
[----:B--2---:R0:W-:Y:S04]  /*2a940*/  STS.U16 [R3+0xfd00], R19 ;  /* 0x00fd001303007388 */ /* 0x0041e80000000400 */
[----:B0-----:R-:W2:Y:S01]  /*2a950*/  LDL.LU R19, [R1+0x304] ;  /* 0x0003040001137983 */ /* 0x001ea20000300800 */
[----:B------:R-:W-:Y:S02]  /*2a960*/  STS.U16 [R3+0xfe00], R21 ;  /* 0x00fe001503007388 */ /* 0x000fe40000000400 */
[----:B------:R-:W-:Y:S02]  /*2a970*/  STS.U16 [R3+0xff00], R25 ;  /* 0x00ff001903007388 */ /* 0x000fe40000000400 */
[----:B------:R-:W-:Y:S01]  /*2a980*/  STS.U16 [R3+0x11c00], R26 ;  /* 0x011c001a03007388 */ /* 0x000fe20000000400 */
[----:B---3--:R-:W-:Y:S04]  /*2a990*/  STS.U16 [R3+0x11d00], R27 ;  /* 0x011d001b03007388 */ /* 0x008fe80000000400 */
[----:B------:R-:W-:Y:S01]  /*2a9a0*/  STS.U16 [R3+0x11e00], R29 ;  /* 0x011e001d03007388 */ /* 0x000fe20000000400 */
[----:B------:R-:W-:Y:S02]  /*2a9b0*/  STS.U16 [R3+0x11f00], R0 ;  /* 0x011f000003007388 */ /* 0x000fe40000000400 */
[----:B------:R-:W-:Y:S01]  /*2a9c0*/  STS.U16 [R3+0x13c00], R5 ;  /* 0x013c000503007388 */ /* 0x000fe20000000400 */
[----:B------:R-:W3:Y:S04]  /*2a9d0*/  LDL.LU R20, [R1+0x300] ;  /* 0x0003000001147983 */ /* 0x000ee80000300800 */
[----:B------:R-:W-:Y:S01]  /*2a9e0*/  STS.U16 [R3+0x13d00], R8 ;  /* 0x013d000803007388 */ /* 0x000fe20000000400 */
[----:B------:R-:W3:Y:S02]  /*2a9f0*/  LDL.LU R18, [R1+0x28c] ;  /* 0x00028c0001127983 */ /* 0x000ee40000300800 */
[----:B------:R0:W-:Y:S02]  /*2aa00*/  STS.U16 [R3+0x13e00], R11 ;  /* 0x013e000b03007388 */ /* 0x0001e40000000400 */
[----:B------:R-:W3:Y:S01]  /*2aa10*/  LDL.LU R17, [R1+0x288] ;  /* 0x0002880001117983 */ /* 0x000ee20000300800 */
[----:B----4-:R1:W-:Y:S04]  /*2aa20*/  STS.U16 [R3+0x13f00], R12 ;  /* 0x013f000c03007388 */ /* 0x0103e80000000400 */
[----:B0-----:R-:W4:Y:S04]  /*2aa30*/  LDL.LU R11, [R1+0x284] ;  /* 0x00028400010b7983 */ /* 0x001f280000300800 */
[----:B-1----:R-:W4:Y:S01]  /*2aa40*/  LDL.LU R12, [R1+0x27c] ;  /* 0x00027c00010c7983 */ /* 0x002f220000300800 */
[----:B------:R-:W4:Y:S02]  /*2aa50*/  LDL.LU R0, [R1+0x1cc] ;  /* 0x0001cc0001007983 */ /* 0x000f240000300800 */
[----:B------:R-:W4:Y:S01]  /*2aa60*/  LDL.LU R5, [R1+0x1c8] ;  /* 0x0001c80001057983 */ /* 0x000f220000300800 */
[----:B------:R-:W-:Y:S01]  /*2aa70*/  STS.U16 [R3+0x15c00], R2 ;  /* 0x015c000203007388 */ /* 0x000fe20000000400 */
[----:B------:R-:W-:Y:S03]  /*2aa80*/  STS.U16 [R3+0x15d00], R6 ;  /* 0x015d000603007388 */ /* 0x000fe60000000400 */
[----:B------:R-:W4:Y:S01]  /*2aa90*/  LDL.LU R8, [R1+0x1c4] ;  /* 0x0001c40001087983 */ /* 0x000f220000300800 */
[----:B------:R0:W-:Y:S03]  /*2aaa0*/  STS.U16 [R3+0x15e00], R9 ;  /* 0x015e000903007388 */ /* 0x0001e60000000400 */
[----:B0-----:R-:W4:Y:S01]  /*2aab0*/  LDL.LU R9, [R1+0x1bc] ;  /* 0x0001bc0001097983 */ /* 0x001f220000300800 */
[----:B------:R-:W4:Y:S02]  /*2aac0*/  LDL.LU R28, [R1+0x14c] ;  /* 0x00014c00011c7983 */ /* 0x000f240000300800 */
[----:B------:R-:W4:Y:S02]  /*2aad0*/  LDL.LU R15, [R1+0x144] ;  /* 0x00014400010f7983 */ /* 0x000f240000300800 */
[----:B------:R-:W4:Y:S01]  /*2aae0*/  LDL.LU R2, [R1+0x12c] ;  /* 0x00012c0001027983 */ /* 0x000f220000300800 */
[----:B------:R0:W-:Y:S04]  /*2aaf0*/  STS.U16 [R3+0x15f00], R7 ;  /* 0x015f000703007388 */ /* 0x0001e80000000400 */
[----:B------:R-:W4:Y:S04]  /*2ab00*/  LDL.LU R6, [R1+0x124] ;  /* 0x0001240001067983 */ /* 0x000f280000300800 */
[----:B0-----:R-:W4:Y:S01]  /*2ab10*/  LDL.LU R7, [R1+0xe4] ;  /* 0x0000e40001077983 */ /* 0x001f220000300800 */
[----:B------:R-:W4:Y:S02]  /*2ab20*/  LDL.LU R13, [R1+0xdc] ;  /* 0x0000dc00010d7983 */ /* 0x000f240000300800 */
[----:B------:R-:W4:Y:S02]  /*2ab30*/  LDL.LU R16, [R1+0xd0] ;  /* 0x0000d00001107983 */ /* 0x000f240000300800 */
[----:B------:R-:W4:Y:S01]  /*2ab40*/  LDL.LU R21, [R1+0xc4] ;  /* 0x0000c40001157983 */ /* 0x000f220000300800 */
[----:B------:R-:W4:Y:S01]  /*2ab50*/  LDL.LU R25, [R1+0x98] ;  /* 0x0000980001197983 */ /* 0x000f220000300800 */
[----:B------:R-:W4:Y:S02]  /*2ab60*/  LDL.LU R26, [R1+0x90] ;  /* 0x00009000011a7983 */ /* 0x000f240000300800 */
[----:B------:R-:W4:Y:S01]  /*2ab70*/  LDL.LU R27, [R1+0x88] ;  /* 0x00008800011b7983 */ /* 0x000f220000300800 */
[----:B------:R0:W-:Y:S01]  /*2ab80*/  STS.U16 [R3+0x17c00], R4 ;  /* 0x017c000403007388 */ /* 0x0001e20000000400 */
[----:B------:R-:W4:Y:S02]  /*2ab90*/  LDL.LU R29, [R1+0x80] ;  /* 0x00008000011d7983 */ /* 0x000f240000300800 */
[----:B------:R1:W-:Y:S01]  /*2aba0*/  STS.U16 [R3+0x17d00], R10 ;  /* 0x017d000a03007388 */ /* 0x0003e20000000400 */
[----:B0-----:R-:W4:Y:S01]  /*2abb0*/  LDL.LU R4, [R1+0x68] ;  /* 0x0000680001047983 */ /* 0x001f220000300800 */
[----:B-1----:R-:W4:Y:S03]  /*2abc0*/  LDL.LU R10, [R1+0x48] ;  /* 0x00004800010a7983 */ /* 0x002f260000300800 */
[----:B--2---:R0:W-:Y:S04]  /*2abd0*/  STS.U16 [R3+0x17e00], R19 ;  /* 0x017e001303007388 */ /* 0x0041e80000000400 */
[----:B0-----:R-:W2:Y:S04]  /*2abe0*/  LDL.LU R19, [R1+0x8] ;  /* 0x0000080001137983 */ /* 0x001ea80000300800 */
[----:B---3--:R0:W-:Y:S01]  /*2abf0*/  STS.U16 [R3+0x17f00], R20 ;  /* 0x017f001403007388 */ /* 0x0081e20000000400 */
[----:B------:R1:W-:Y:S03]  /*2ac00*/  STS.U16 [R3+0x19c00], R18 ;  /* 0x019c001203007388 */ /* 0x0003e60000000400 */
[----:B------:R3:W-:Y:S04]  /*2ac10*/  STS.U16 [R3+0x19d00], R17 ;  /* 0x019d001103007388 */ /* 0x0007e80000000400 */
[----:B0-----:R-:W2:Y:S04]  /*2ac20*/  LDL.LU R20, [R1+0x410c] ;  /* 0x00410c0001147983 */ /* 0x001ea80000300800 */
[----:B----4-:R0:W-:Y:S01]  /*2ac30*/  STS.U16 [R3+0x19e00], R11 ;  /* 0x019e000b03007388 */ /* 0x0101e20000000400 */
[----:B-1----:R-:W4:Y:S02]  /*2ac40*/  LDL.LU R18, [R1+0x4108] ;  /* 0x0041080001127983 */ /* 0x002f240000300800 */
[----:B------:R1:W-:Y:S02]  /*2ac50*/  STS.U16 [R3+0x19f00], R12 ;  /* 0x019f000c03007388 */ /* 0x0003e40000000400 */
[----:B---3--:R-:W3:Y:S01]  /*2ac60*/  LDL.LU R17, [R1+0x4104] ;  /* 0x0041040001117983 */ /* 0x008ee20000300800 */
[----:B------:R1:W-:Y:S01]  /*2ac70*/  STS.U16 [R3+0x1bc00], R0 ;  /* 0x01bc000003007388 */ /* 0x0003e20000000400 */
[----:B------:R1:W-:Y:S02]  /*2ac80*/  STS.U16 [R3+0x1bd00], R5 ;  /* 0x01bd000503007388 */ /* 0x0003e40000000400 */
[----:B------:R1:W-:Y:S01]  /*2ac90*/  STS.U16 [R3+0x1be00], R8 ;  /* 0x01be000803007388 */ /* 0x0003e20000000400 */
[----:B0-----:R-:W3:Y:S01]  /*2aca0*/  LDL.LU R11, [R1+0x4100] ;  /* 0x00410000010b7983 */ /* 0x001ee20000300800 */
[----:B-1----:R-:W3:Y:S03]  /*2acb0*/  LDL.LU R12, [R1+0x40fc] ;  /* 0x0040fc00010c7983 */ /* 0x002ee60000300800 */
[----:B------:R-:W4:Y:S04]  /*2acc0*/  LDL.LU R0, [R1+0x94] ;  /* 0x0000940001007983 */ /* 0x000f280000300800 */
[----:B------:R0:W-:Y:S01]  /*2acd0*/  STS.U16 [R3+0x1bf00], R9 ;  /* 0x01bf000903007388 */ /* 0x0001e20000000400 */
[----:B------:R-:W4:Y:S02]  /*2ace0*/  LDL.LU R5, [R1+0x8c] ;  /* 0x00008c0001057983 */ /* 0x000f240000300800 */
[----:B------:R-:W-:Y:S02]  /*2acf0*/  STS.U16 [R3+0x1dc00], R28 ;  /* 0x01dc001c03007388 */ /* 0x000fe40000000400 */
[----:B------:R-:W4:Y:S01]  /*2ad00*/  LDL.LU R8, [R1+0x84] ;  /* 0x0000840001087983 */ /* 0x000f220000300800 */
[----:B------:R-:W-:Y:S01]  /*2ad10*/  STS.U16 [R3+0x1dd00], R15 ;  /* 0x01dd000f03007388 */ /* 0x000fe20000000400 */
[----:B------:R1:W-:Y:S02]  /*2ad20*/  STS.U16 [R3+0x1de00], R2 ;  /* 0x01de000203007388 */ /* 0x0003e40000000400 */
[----:B------:R1:W-:Y:S01]  /*2ad30*/  STS.U16 [R3+0x1df00], R6 ;  /* 0x01df000603007388 */ /* 0x0003e20000000400 */
[----:B0-----:R-:W4:Y:S04]  /*2ad40*/  LDL.LU R9, [R1+0x74] ;  /* 0x0000740001097983 */ /* 0x001f280000300800 */
[----:B-1----:R-:W4:Y:S04]  /*2ad50*/  LDL.LU R2, [R1+0x64] ;  /* 0x0000640001027983 */ /* 0x002f280000300800 */
[----:B------:R0:W-:Y:S01]  /*2ad60*/  STS.U16 [R3+0x1fc00], R7 ;  /* 0x01fc000703007388 */ /* 0x0001e20000000400 */
[----:B------:R-:W4:Y:S03]  /*2ad70*/  LDL.LU R6, [R1+0x44] ;  /* 0x0000440001067983 */ /* 0x000f260000300800 */
[----:B0-----:R-:W4:Y:S04]  /*2ad80*/  LDL.LU R7, [R1] ;  /* 0x0000000001077983 */ /* 0x001f280000300800 */
[----:B------:R-:W0:Y:S01]  /*2ad90*/  S2R R28, SR_TID.X ;  /* 0x00000000001c7919 */ /* 0x000e220000002100 */
[----:B------:R1:W-:Y:S02]  /*2ada0*/  STS.U16 [R3+0x1fd00], R13 ;  /* 0x01fd000d03007388 */ /* 0x0003e40000000400 */
[----:B------:R1:W-:Y:S02]  /*2adb0*/  STS.U16 [R3+0x1fe00], R16 ;  /* 0x01fe001003007388 */ /* 0x0003e40000000400 */
[----:B------:R1:W-:Y:S02]  /*2adc0*/  STS.U16 [R3+0x1ff00], R21 ;  /* 0x01ff001503007388 */ /* 0x0003e40000000400 */
[----:B-1----:R-:W4:Y:S01]  /*2add0*/  LDL.LU R13, [R1+0x7c] ;  /* 0x00007c00010d7983 */ /* 0x002f220000300800 */
[----:B------:R-:W4:Y:S02]  /*2ade0*/  LDL.LU R16, [R1+0x78] ;  /* 0x0000780001107983 */ /* 0x000f240000300800 */
[----:B------:R-:W4:Y:S02]  /*2adf0*/  LDL.LU R3, [R1+0x70] ;  /* 0x0000700001037983 */ /* 0x000f240000300800 */
[----:B------:R-:W4:Y:S01]  /*2ae00*/  LDL.LU R21, [R1+0x6c] ;  /* 0x00006c0001157983 */ /* 0x000f220000300800 */
[----:B0-----:R-:W-:-:S05]  /*2ae10*/  LOP3.LUT R28, R28, 0x7f, RZ, 0xc0, !PT ;  /* 0x0000007f1c1c7812 */ /* 0x001fca00078ec0ff */
[----:B------:R-:W-:-:S05]  /*2ae20*/  IMAD.SHL.U32 R28, R28, 0x2, RZ ;  /* 0x000000021c1c7824 */ /* 0x000fca00078e00ff */
[----:B------:R0:W-:Y:S04]  /*2ae30*/  STS.U16 [R28+0x22800], R10 ;  /* 0x0228000a1c007388 */ /* 0x0001e80000000400 */
[----:B0-----:R-:W4:Y:S04]  /*2ae40*/  LDL.LU R10, [R1+0x58] ;  /* 0x00005800010a7983 */ /* 0x001f280000300800 */
[----:B--2---:R0:W-:Y:S04]  /*2ae50*/  STS.U16 [R28+0x23000], R19 ;  /* 0x023000131c007388 */ /* 0x0041e80000000400 */
[----:B0-----:R-:W2:Y:S04]  /*2ae60*/  LDL.LU R19, [R1+0x38] ;  /* 0x0000380001137983 */ /* 0x001ea80000300800 */
[----:B------:R0:W-:Y:S04]  /*2ae70*/  STS.U16 [R28+0x20000], R25 ;  /* 0x020000191c007388 */ /* 0x0001e80000000400 */
[----:B------:R1:W-:Y:S04]  /*2ae80*/  STS.U16 [R28+0x20800], R26 ;  /* 0x0208001a1c007388 */ /* 0x0003e80000000400 */
[----:B------:R3:W-:Y:S04]  /*2ae90*/  STS.U16 [R28+0x21000], R27 ;  /* 0x0210001b1c007388 */ /* 0x0007e80000000400 */
[----:B------:R4:W-:Y:S04]  /*2aea0*/  STS.U16 [R28+0x21800], R29 ;  /* 0x0218001d1c007388 */ /* 0x0009e80000000400 */
[----:B------:R-:W-:Y:S01]  /*2aeb0*/  STS.U16 [R28+0x22000], R4 ;  /* 0x022000041c007388 */ /* 0x000fe20000000400 */
[----:B------:R-:W2:Y:S01]  /*2aec0*/  LDL.LU R15, [R1+0x60] ;  /* 0x00006000010f7983 */ /* 0x000ea20000300800 */
[----:B0-----:R-:W-:-:S02]  /*2aed0*/  LOP3.LUT R25, R28, 0x10, RZ, 0x3c, !PT ;  /* 0x000000101c197812 */ /* 0x001fc400078e3cff */
[----:B-1----:R-:W2:Y:S04]  /*2aee0*/  LDL.LU R26, [R1+0x5c] ;  /* 0x00005c00011a7983 */ /* 0x002ea80000300800 */
[----:B---3--:R-:W-:Y:S01]  /*2aef0*/  STS.U16 [R28+0x23800], R12 ;  /* 0x0238000c1c007388 */ /* 0x008fe20000000400 */
[----:B----4-:R-:W-:Y:S03]  /*2af00*/  STS.U16 [R25+0x20100], R0 ;  /* 0x0201000019007388 */ /* 0x010fe60000000400 */
[----:B------:R-:W3:Y:S01]  /*2af10*/  LDL.LU R27, [R1+0x54] ;  /* 0x00005400011b7983 */ /* 0x000ee20000300800 */
[----:B------:R-:W4:Y:S03]  /*2af20*/  LDL.LU R29, [R1+0x50] ;  /* 0x00005000011d7983 */ /* 0x000f260000300800 */
[----:B------:R-:W-:Y:S01]  /*2af30*/  STS.U16 [R25+0x20900], R5 ;  /* 0x0209000519007388 */ /* 0x000fe20000000400 */
[----:B------:R0:W-:Y:S03]  /*2af40*/  STS.U16 [R25+0x21100], R8 ;  /* 0x0211000819007388 */ /* 0x0001e60000000400 */
[----:B------:R1:W-:Y:S04]  /*2af50*/  STS.U16 [R25+0x21900], R9 ;  /* 0x0219000919007388 */ /* 0x0003e80000000400 */
[----:B0-----:R-:W3:Y:S04]  /*2af60*/  LDL.LU R8, [R1+0x4c] ;  /* 0x00004c0001087983 */ /* 0x001ee80000300800 */
[----:B------:R0:W-:Y:S01]  /*2af70*/  STS.U16 [R25+0x22100], R2 ;  /* 0x0221000219007388 */ /* 0x0001e20000000400 */
[----:B------:R0:W-:Y:S03]  /*2af80*/  STS.U16 [R25+0x22900], R6 ;  /* 0x0229000619007388 */ /* 0x0001e60000000400 */
[----:B-1----:R-:W3:Y:S01]  /*2af90*/  LDL.LU R9, [R1+0x28] ;  /* 0x0000280001097983 */ /* 0x002ee20000300800 */
[----:B------:R-:W3:Y:S02]  /*2afa0*/  LDL.LU R0, [R1+0x40] ;  /* 0x0000400001007983 */ /* 0x000ee40000300800 */
[----:B------:R-:W3:Y:S01]  /*2afb0*/  LDL.LU R5, [R1+0x3c] ;  /* 0x00003c0001057983 */ /* 0x000ee20000300800 */
[----:B0-----:R-:W3:Y:S04]  /*2afc0*/  LDL.LU R2, [R1+0x34] ;  /* 0x0000340001027983 */ /* 0x001ee80000300800 */
[----:B------:R0:W-:Y:S01]  /*2afd0*/  STS.U16 [R25+0x23100], R7 ;  /* 0x0231000719007388 */ /* 0x0001e20000000400 */
[----:B------:R-:W3:Y:S03]  /*2afe0*/  LDL.LU R6, [R1+0x30] ;  /* 0x0000300001067983 */ /* 0x000ee60000300800 */
[----:B0-----:R-:W0:Y:S01]  /*2aff0*/  S2R R7, SR_TID.X ;  /* 0x0000000000077919 */ /* 0x001e220000002100 */
[----:B------:R1:W-:Y:S01]  /*2b000*/  STS.U16 [R25+0x23900], R11 ;  /* 0x0239000b19007388 */ /* 0x0003e20000000400 */
[----:B0-----:R-:W-:-:S02]  /*2b010*/  LOP3.LUT R4, R7, 0x7f, RZ, 0xc0, !PT ;  /* 0x0000007f07047812 */ /* 0x001fc400078ec0ff */
[----:B------:R-:W3:Y:S01]  /*2b020*/  LDL.LU R7, [R1+0x2c] ;  /* 0x00002c0001077983 */ /* 0x000ee20000300800 */
[----:B-1----:R-:W3:Y:S02]  /*2b030*/  LDL.LU R11, [R1+0x18] ;  /* 0x00001800010b7983 */ /* 0x002ee40000300800 */
[----:B------:R-:W3:Y:S02]  /*2b040*/  LDL.LU R12, [R1+0x14] ;  /* 0x00001400010c7983 */ /* 0x000ee40000300800 */
[----:B------:R-:W-:Y:S01]  /*2b050*/  IMAD.SHL.U32 R25, R4, 0x2, RZ ;  /* 0x0000000204197824 */ /* 0x000fe200078e00ff */
[----:B------:R-:W3:Y:S04]  /*2b060*/  LDL.LU R28, [R1+0x10] ;  /* 0x00001000011c7983 */ /* 0x000ee80000300800 */
[----:B------:R-:W-:-:S05]  /*2b070*/  LOP3.LUT R25, R25, 0x20, RZ, 0x3c, !PT ;  /* 0x0000002019197812 */ /* 0x000fca00078e3cff */
[----:B------:R0:W-:Y:S01]  /*2b080*/  STS.U16 [R25+0x20200], R13 ;  /* 0x0202000d19007388 */ /* 0x0001e20000000400 */
[----:B------:R1:W-:Y:S02]  /*2b090*/  STS.U16 [R25+0x20a00], R16 ;  /* 0x020a001019007388 */ /* 0x0003e40000000400 */
[----:B------:R1:W-:Y:S02]  /*2b0a0*/  STS.U16 [R25+0x21200], R3 ;  /* 0x0212000319007388 */ /* 0x0003e40000000400 */
[----:B------:R1:W-:Y:S01]  /*2b0b0*/  STS.U16 [R25+0x21a00], R21 ;  /* 0x021a001519007388 */ /* 0x0003e20000000400 */
[----:B------:R1:W-:Y:S04]  /*2b0c0*/  STS.U16 [R25+0x22200], R10 ;  /* 0x0222000a19007388 */ /* 0x0003e80000000400 */
[----:B0-----:R-:W3:Y:S01]  /*2b0d0*/  LDL.LU R13, [R1+0x40f8] ;  /* 0x0040f800010d7983 */ /* 0x001ee20000300800 */
[----:B-1----:R-:W3:Y:S03]  /*2b0e0*/  LDL.LU R16, [R1+0x40f4] ;  /* 0x0040f40001107983 */ /* 0x002ee60000300800 */
[----:B------:R-:W3:Y:S01]  /*2b0f0*/  LDL.LU R3, [R1+0x40f0] ;  /* 0x0040f00001037983 */ /* 0x000ee20000300800 */
[----:B------:R-:W3:Y:S03]  /*2b100*/  LDL.LU R21, [R1+0x40ec] ;  /* 0x0040ec0001157983 */ /* 0x000ee60000300800 */
[----:B------:R-:W3:Y:S04]  /*2b110*/  LDL.LU R10, [R1+0x40e8] ;  /* 0x0040e800010a7983 */ /* 0x000ee80000300800 */
[----:B--2---:R0:W-:Y:S04]  /*2b120*/  STS.U16 [R25+0x22a00], R19 ;  /* 0x022a001319007388 */ /* 0x0041e80000000400 */
[----:B0-----:R-:W2:Y:S01]  /*2b130*/  LDL.LU R19, [R1+0x40e4] ;  /* 0x0040e40001137983 */ /* 0x001ea20000300800 */
[----:B------:R-:W-:-:S05]  /*2b140*/  IMAD.SHL.U32 R4, R4, 0x2, RZ ;  /* 0x0000000204047824 */ /* 0x000fca00078e00ff */
[----:B------:R-:W-:Y:S01]  /*2b150*/  LOP3.LUT R4, R4, 0x30, RZ, 0x3c, !PT ;  /* 0x0000003004047812 */ /* 0x000fe200078e3cff */
[----:B--2---:R0:W-:Y:S01]  /*2b160*/  STS.U16 [R25+0x23200], R19 ;  /* 0x0232001319007388 */ /* 0x0041e20000000400 */
[----:B---3--:R1:W-:Y:S03]  /*2b170*/  STS.U16 [R25+0x23a00], R10 ;  /* 0x023a000a19007388 */ /* 0x0083e60000000400 */
[----:B------:R-:W-:Y:S02]  /*2b180*/  STS.U16 [R4+0x20300], R15 ;  /* 0x0203000f04007388 */ /* 0x000fe40000000400 */
[----:B------:R2:W-:Y:S01]  /*2b190*/  STS.U16 [R4+0x20b00], R26 ;  /* 0x020b001a04007388 */ /* 0x0005e20000000400 */
[----:B------:R3:W-:Y:S01]  /*2b1a0*/  STS.U16 [R4+0x21300], R27 ;  /* 0x0213001b04007388 */ /* 0x0007e20000000400 */
[----:B----4-:R3:W-:Y:S03]  /*2b1b0*/  STS.U16 [R4+0x21b00], R29 ;  /* 0x021b001d04007388 */ /* 0x0107e60000000400 */
[----:B0-----:R-:W4:Y:S01]  /*2b1c0*/  LDL.LU R19, [R1+0x1c] ;  /* 0x00001c0001137983 */ /* 0x001f220000300800 */
[----:B-1----:R-:W4:Y:S02]  /*2b1d0*/  LDL.LU R25, [R1+0x40e0] ;  /* 0x0040e00001197983 */ /* 0x002f240000300800 */
[----:B------:R-:W4:Y:S02]  /*2b1e0*/  LDL.LU R10, [R1+0x20] ;  /* 0x00002000010a7983 */ /* 0x000f240000300800 */
[----:B--2---:R-:W2:Y:S01]  /*2b1f0*/  LDL.LU R26, [R1+0x40dc] ;  /* 0x0040dc00011a7983 */ /* 0x004ea20000300800 */
[----:B---3--:R-:W3:Y:S01]  /*2b200*/  LDL.LU R27, [R1+0x40d8] ;  /* 0x0040d800011b7983 */ /* 0x008ee20000300800 */
[----:B------:R-:W2:Y:S03]  /*2b210*/  LDL.LU R29, [R1+0x40d4] ;  /* 0x0040d400011d7983 */ /* 0x000ea60000300800 */
[----:B------:R0:W-:Y:S01]  /*2b220*/  STS.U16 [R4+0x22300], R8 ;  /* 0x0223000804007388 */ /* 0x0001e20000000400 */
[----:B------:R1:W-:Y:S03]  /*2b230*/  STS.U16 [R4+0x22b00], R9 ;  /* 0x022b000904007388 */ /* 0x0003e60000000400 */
[----:B0-----:R-:W2:Y:S01]  /*2b240*/  LDL.LU R8, [R1+0x40d0] ;  /* 0x0040d00001087983 */ /* 0x001ea20000300800 */
[----:B-1----:R-:W2:Y:S03]  /*2b250*/  LDL.LU R9, [R1+0x40cc] ;  /* 0x0040cc0001097983 */ /* 0x002ea60000300800 */
[----:B------:R-:W0:Y:S02]  /*2b260*/  S2R R15, SR_TID.X ;  /* 0x00000000000f7919 */ /* 0x000e240000002100 */
[----:B0-----:R-:W-:-:S02]  /*2b270*/  LOP3.LUT R15, R15, 0x7f, RZ, 0xc0, !PT ;  /* 0x0000007f0f0f7812 */ /* 0x001fc400078ec0ff */
[----:B--2---:R0:W-:Y:S01]  /*2b280*/  STS.U16 [R4+0x23300], R9 ;  /* 0x0233000904007388 */ /* 0x0041e20000000400 */
[----:B------:R1:W-:Y:S02]  /*2b290*/  STS.U16 [R4+0x23b00], R8 ;  /* 0x023b000804007388 */ /* 0x0003e40000000400 */
[----:B0-----:R-:W-:Y:S01]  /*2b2a0*/  IMAD.SHL.U32 R9, R15, 0x2, RZ ;  /* 0x000000020f097824 */ /* 0x001fe200078e00ff */
[----:B-1----:R-:W2:Y:S01]  /*2b2b0*/  LDL.LU R4, [R1+0x40c8] ;  /* 0x0040c80001047983 */ /* 0x002ea20000300800 */
[----:B------:R-:W2:Y:S03]  /*2b2c0*/  LDL.LU R8, [R1+0x24] ;  /* 0x0000240001087983 */ /* 0x000ea60000300800 */
[----:B------:R-:W-:-:S05]  /*2b2d0*/  LOP3.LUT R9, R9, 0x40, RZ, 0x3c, !PT ;  /* 0x0000004009097812 */ /* 0x000fca00078e3cff */
[----:B------:R0:W-:Y:S01]  /*2b2e0*/  STS.U16 [R9+0x20400], R0 ;  /* 0x0204000009007388 */ /* 0x0001e20000000400 */
[----:B------:R1:W-:Y:S02]  /*2b2f0*/  STS.U16 [R9+0x20c00], R5 ;  /* 0x020c000509007388 */ /* 0x0003e40000000400 */
[----:B------:R3:W-:Y:S02]  /*2b300*/  STS.U16 [R9+0x21400], R2 ;  /* 0x0214000209007388 */ /* 0x0007e40000000400 */
[----:B------:R4:W-:Y:S01]  /*2b310*/  STS.U16 [R9+0x21c00], R6 ;  /* 0x021c000609007388 */ /* 0x0009e20000000400 */
[----:B------:R4:W-:Y:S04]  /*2b320*/  STS.U16 [R9+0x22400], R7 ;  /* 0x0224000709007388 */ /* 0x0009e80000000400 */
[----:B0-----:R-:W2:Y:S01]  /*2b330*/  LDL.LU R0, [R1+0x40c4] ;  /* 0x0040c40001007983 */ /* 0x001ea20000300800 */
[----:B-1----:R-:W2:Y:S02]  /*2b340*/  LDL.LU R5, [R1+0x40c0] ;  /* 0x0040c00001057983 */ /* 0x002ea40000300800 */
[----:B---3--:R-:W3:Y:S02]  /*2b350*/  LDL.LU R2, [R1+0x40bc] ;  /* 0x0040bc0001027983 */ /* 0x008ee40000300800 */
[----:B----4-:R-:W4:Y:S01]  /*2b360*/  LDL.LU R6, [R1+0x40b8] ;  /* 0x0040b80001067983 */ /* 0x010f220000300800 */
[----:B------:R-:W3:Y:S01]  /*2b370*/  LDL.LU R7, [R1+0x40b4] ;  /* 0x0040b40001077983 */ /* 0x000ee20000300800 */
[----:B------:R-:W-:-:S05]  /*2b380*/  IMAD.SHL.U32 R15, R15, 0x2, RZ ;  /* 0x000000020f0f7824 */ /* 0x000fca00078e00ff */
[----:B------:R-:W-:Y:S01]  /*2b390*/  LOP3.LUT R15, R15, 0x50, RZ, 0x3c, !PT ;  /* 0x000000500f0f7812 */ /* 0x000fe200078e3cff */
[----:B--2---:R-:W-:Y:S04]  /*2b3a0*/  STS.U16 [R9+0x22c00], R8 ;  /* 0x022c000809007388 */ /* 0x004fe80000000400 */
[----:B---3--:R-:W-:Y:S01]  /*2b3b0*/  STS.U16 [R9+0x23400], R7 ;  /* 0x0234000709007388 */ /* 0x008fe20000000400 */
[----:B----4-:R-:W-:Y:S02]  /*2b3c0*/  STS.U16 [R9+0x23c00], R6 ;  /* 0x023c000609007388 */ /* 0x010fe40000000400 */
[----:B------:R-:W-:Y:S02]  /*2b3d0*/  STS.U16 [R15+0x20500], R10 ;  /* 0x0205000a0f007388 */ /* 0x000fe40000000400 */
[----:B------:R-:W-:Y:S01]  /*2b3e0*/  STS.U16 [R15+0x20d00], R19 ;  /* 0x020d00130f007388 */ /* 0x000fe20000000400 */
[----:B------:R-:W-:Y:S01]  /*2b3f0*/  STS.U16 [R15+0x21500], R11 ;  /* 0x0215000b0f007388 */ /* 0x000fe20000000400 */
[----:B------:R-:W-:Y:S02]  /*2b400*/  STS.U16 [R15+0x21d00], R12 ;  /* 0x021d000c0f007388 */ /* 0x000fe40000000400 */
[----:B------:R-:W-:Y:S02]  /*2b410*/  STS.U16 [R15+0x22500], R28 ;  /* 0x0225001c0f007388 */ /* 0x000fe40000000400 */
[----:B------:R0:W-:Y:S01]  /*2b420*/  STS.U16 [R15+0x22d00], R2 ;  /* 0x022d00020f007388 */ /* 0x0001e20000000400 */
[----:B------:R-:W-:Y:S01]  /*2b430*/  STS.U16 [R15+0x23500], R5 ;  /* 0x023500050f007388 */ /* 0x000fe20000000400 */
[----:B------:R1:W-:Y:S03]  /*2b440*/  STS.U16 [R15+0x23d00], R4 ;  /* 0x023d00040f007388 */ /* 0x0003e60000000400 */
[----:B0-----:R-:W2:Y:S04]  /*2b450*/  LDL.LU R2, [R1+0x40b0] ;  /* 0x0040b00001027983 */ /* 0x001ea80000300800 */
[----:B-1----:R-:W0:Y:S01]  /*2b460*/  S2R R15, SR_TID.X ;  /* 0x00000000000f7919 */ /* 0x002e220000002100 */
[----:B------:R1:W-:Y:S02]  /*2b470*/  STS.U16 [R14+0x20600], R0 ;  /* 0x020600000e007388 */ /* 0x0003e40000000400 */
[----:B------:R-:W-:Y:S02]  /*2b480*/  STS.U16 [R14+0x20e00], R29 ;  /* 0x020e001d0e007388 */ /* 0x000fe40000000400 */
[----:B------:R-:W-:Y:S01]  /*2b490*/  STS.U16 [R14+0x21600], R27 ;  /* 0x0216001b0e007388 */ /* 0x000fe20000000400 */
[----:B------:R-:W-:Y:S01]  /*2b4a0*/  STS.U16 [R14+0x21e00], R26 ;  /* 0x021e001a0e007388 */ /* 0x000fe20000000400 */
[----:B------:R-:W-:Y:S02]  /*2b4b0*/  STS.U16 [R14+0x22600], R25 ;  /* 0x022600190e007388 */ /* 0x000fe40000000400 */
[----:B------:R-:W-:Y:S02]  /*2b4c0*/  STS.U16 [R14+0x22e00], R21 ;  /* 0x022e00150e007388 */ /* 0x000fe40000000400 */
[----:B------:R-:W-:Y:S01]  /*2b4d0*/  STS.U16 [R14+0x23600], R3 ;  /* 0x023600030e007388 */ /* 0x000fe20000000400 */
[----:B------:R3:W-:Y:S04]  /*2b4e0*/  STS.U16 [R14+0x23e00], R13 ;  /* 0x023e000d0e007388 */ /* 0x0007e80000000400 */
[----:B-1----:R-:W4:Y:S04]  /*2b4f0*/  LDL R0, [R1+0x510] ;  /* 0x0005100001007983 */ /* 0x002f280000100800 */
[----:B---3--:R-:W3:Y:S01]  /*2b500*/  LDL.LU.64 R12, [R1+0x750] ;  /* 0x00075000010c7983 */ /* 0x008ee20000300a00 */
[----:B0-----:R-:W-:-:S03]  /*2b510*/  LOP3.LUT R28, R15, 0x7f, RZ, 0xc0, !PT ;  /* 0x0000007f0f1c7812 */ /* 0x001fc600078ec0ff */
[----:B------:R-:W2:Y:S02]  /*2b520*/  LDL.LU.64 R14, [R1+0x758] ;  /* 0x00075800010e7983 */ /* 0x000ea40000300a00 */
[----:B------:R-:W-:Y:S02]  /*2b530*/  IMAD.SHL.U32 R11, R28, 0x2, RZ ;  /* 0x000000021c0b7824 */ /* 0x000fe400078e00ff */
[----:B------:R-:W0:Y:S03]  /*2b540*/  S2R R28, SR_TID.X ;  /* 0x00000000001c7919 */ /* 0x000e260000002100 */
[----:B------:R-:W-:Y:S01]  /*2b550*/  LOP3.LUT R11, R11, 0x70, RZ, 0x3c, !PT ;  /* 0x000000700b0b7812 */ /* 0x000fe200078e3cff */
[----:B------:R-:W1:Y:S04]  /*2b560*/  S2R R19, SR_TID.X ;  /* 0x0000000000137919 */ /* 0x000e680000002100 */
[----:B------:R-:W-:Y:S01]  /*2b570*/  STS.U16 [R11+0x20700], R16 ;  /* 0x020700100b007388 */ /* 0x000fe20000000400 */
[----:B0-----:R-:W-:Y:S01]  /*2b580*/  LOP3.LUT R28, R28, 0x7, RZ, 0xc0, !PT ;  /* 0x000000071c1c7812 */ /* 0x001fe200078ec0ff */
[----:B-1----:R-:W-:-:S04]  /*2b590*/  IMAD.SHL.U32 R19, R19, 0x2, RZ ;  /* 0x0000000213137824 */ /* 0x002fc800078e00ff */
[----:B------:R-:W-:-:S05]  /*2b5a0*/  IMAD R28, R28, 0x110, RZ ;  /* 0x000001101c1c7824 */ /* 0x000fca00078e02ff */
[----:B------:R-:W-:Y:S01]  /*2b5b0*/  LOP3.LUT R28, R28, 0x30, R19, 0x78, !PT ;  /* 0x000000301c1c7812 */ /* 0x000fe200078e7813 */
[----:B--2---:R-:W-:Y:S01]  /*2b5c0*/  STL.64 [R1+0x40a8], R14 ;  /* 0x0040a80e01007387 */ /* 0x004fe20000100a00 */
[----:B---3--:R0:W-:Y:S03]  /*2b5d0*/  STL.64 [R1+0x40a0], R12 ;  /* 0x0040a00c01007387 */ /* 0x0081e60000100a00 */
[----:B0-----:R-:W2:Y:S01]  /*2b5e0*/  LDL.LU.64 R12, [R1+0x760] ;  /* 0x00076000010c7983 */ /* 0x001ea20000300a00 */
[----:B------:R-:W2:Y:S03]  /*2b5f0*/  LDL.LU.64 R14, [R1+0x768] ;  /* 0x00076800010e7983 */ /* 0x000ea60000300a00 */
[----:B------:R-:W-:Y:S01]  /*2b600*/  STS.U16 [R11+0x23f00], R2 ;  /* 0x023f00020b007388 */ /* 0x000fe20000000400 */
[----:B------:R-:W-:Y:S02]  /*2b610*/  STS.U16 [R11+0x20f00], R17 ;  /* 0x020f00110b007388 */ /* 0x000fe40000000400 */
[----:B------:R-:W-:Y:S02]  /*2b620*/  STS.U16 [R11+0x21700], R18 ;  /* 0x021700120b007388 */ /* 0x000fe40000000400 */
[----:B------:R-:W-:Y:S01]  /*2b630*/  STS.U16 [R11+0x21f00], R20 ;  /* 0x021f00140b007388 */ /* 0x000fe20000000400 */
[----:B------:R-:W-:Y:S01]  /*2b640*/  STS.U16 [R11+0x22700], R22 ;  /* 0x022700160b007388 */ /* 0x000fe20000000400 */
[----:B------:R-:W-:Y:S02]  /*2b650*/  STS.U16 [R11+0x22f00], R23 ;  /* 0x022f00170b007388 */ /* 0x000fe40000000400 */
[----:B------:R-:W-:Y:S02]  /*2b660*/  STS.U16 [R11+0x23700], R24 ;  /* 0x023700180b007388 */ /* 0x000fe40000000400 */
[----:B------:R-:W-:Y:S06]  /*2b670*/  BAR.SYNC.DEFER_BLOCKING 0x0 ;  /* 0x0000000000007b1d */ /* 0x000fec0000010000 */
[----:B------:R-:W0:Y:S04]  /*2b680*/  LDSM.16.M88.4 R20, [R28+0x20000] ;  /* 0x020000001c14783b */ /* 0x000e280000000200 */
[----:B------:R-:W1:Y:S04]  /*2b690*/  LDSM.16.M88.4 R16, [R28+0x21000] ;  /* 0x021000001c10783b */ /* 0x000e680000000200 */
[----:B------:R-:W3:Y:S04]  /*2b6a0*/  LDSM.16.M88.4 R24, [R28+0x21800] ;  /* 0x021800001c18783b */ /* 0x000ee80000000200 */
[----:B------:R-:W3:Y:S04]  /*2b6b0*/  LDSM.16.M88.4 R8, [R28+0x20800] ;  /* 0x020800001c08783b */ /* 0x000ee80000000200 */
[----:B----4-:R-:W-:Y:S04]  /*2b6c0*/  LDSM.16.MT88.4 R4, [R0] ;  /* 0x000000000004783b */ /* 0x010fe80000004200 */
[----:B0-----:R-:W-:Y:S01]  /*2b6d0*/  STL.64 [R1+0x20], R20 ;  /* 0x0000201401007387 */ /* 0x001fe20000100a00 */
[----:B-1----:R-:W-:Y:S02]  /*2b6e0*/  STL.64 [R1], R16 ;  /* 0x0000001001007387 */ /* 0x002fe40000100a00 */
[----:B------:R-:W-:Y:S02]  /*2b6f0*/  STL.64 [R1+0x8], R18 ;  /* 0x0000081201007387 */ /* 0x000fe40000100a00 */
[----:B------:R-:W0:Y:S04]  /*2b700*/  LDSM.16.M88.4 R16, [R28+0x22000] ;  /* 0x022000001c10783b */ /* 0x000e280000000200 */
[----:B------:R2:W-:Y:S01]  /*2b710*/  STL.64 [R1+0x28], R22 ;  /* 0x0000281601007387 */ /* 0x0005e20000100a00 */
[----:B---3--:R-:W-:Y:S02]  /*2b720*/  STL [R1+0x3db4], R26 ;  /* 0x003db41a01007387 */ /* 0x008fe40000100800 */
[----:B------:R-:W-:Y:S02]  /*2b730*/  STL.64 [R1+0x10], R8 ;  /* 0x0000100801007387 */ /* 0x000fe40000100a00 */
[----:B------:R1:W-:Y:S01]  /*2b740*/  STL.64 [R1+0x18], R10 ;  /* 0x0000180a01007387 */ /* 0x0003e20000100a00 */
[----:B------:R3:W-:Y:S04]  /*2b750*/  STL [R1+0x3db0], R27 ;  /* 0x003db01b01007387 */ /* 0x0007e80000100800 */
[----:B0-----:R-:W-:Y:S01]  /*2b760*/  STL.64 [R1+0x30], R16 ;  /* 0x0000301001007387 */ /* 0x001fe20000100a00 */
[----:B------:R-:W-:Y:S02]  /*2b770*/  STL.64 [R1+0x38], R18 ;  /* 0x0000381201007387 */ /* 0x000fe40000100a00 */
[----:B------:R-:W-:Y:S01]  /*2b780*/  LDSM.16.M88.4 R16, [R28+0x22800] ;  /* 0x022800001c10783b */ /* 0x000fe20000000200 */
[C---:B--2---:R-:W-:Y:S01]  /*2b790*/  HMMA.16816.F32 R20, R4.reuse, R20, R12 ;  /* 0x000000140414723c */ /* 0x044fe2000000180c */
[----:B------:R-:W1:Y:S02]  /*2b7a0*/  LDL.LU.64 R14, [R1+0x40a8] ;  /* 0x0040a800010e7983 */ /* 0x000e640000300a00 */
[----:B------:R-:W1:Y:S11]  /*2b7b0*/  LDL.LU.64 R12, [R1+0x40a0] ;  /* 0x0040a000010c7983 */ /* 0x000e760000300a00 */
[----:B------:R-:W-:Y:S09]  /*2b7c0*/  @!UPT UIADD3 URZ, URZ, URZ, URZ ;  /* 0x0000003f3f3ff290 */ /* 0x000ff2000fffe03f */
[----:B------:R-:W-:Y:S01]  /*2b7d0*/  STL.64 [R1+0x320], R20 ;  /* 0x0003201401007387 */ /* 0x000fe20000100a00 */
[----:B------:R-:W-:Y:S02]  /*2b7e0*/  STL.64 [R1+0x328], R22 ;  /* 0x0003281601007387 */ /* 0x000fe40000100a00 */
[----:B------:R-:W-:Y:S01]  /*2b7f0*/  LDSM.16.M88.4 R20, [R28+0x23000] ;  /* 0x023000001c14783b */ /* 0x000fe20000000200 */
[----:B-1----:R-:W-:Y:S11]  /*2b800*/  HMMA.16816.F32 R8, R4, R8, R12 ;  /* 0x000000080408723c */ /* 0x002ff6000000180c */
[----:B------:R-:W-:Y:S11]  /*2b810*/  @!UPT UIADD3 URZ, URZ, URZ, URZ ;  /* 0x0000003f3f3ff290 */ /* 0x000ff6000fffe03f */
[----:B------:R-:W-:Y:S01]  /*2b820*/  @!UPT UIADD3 URZ, URZ, URZ, URZ ;  /* 0x0000003f3f3ff290 */ /* 0x000fe2000fffe03f */
[----:B------:R0:W-:Y:S01]  /*2b830*/  STL.64 [R1+0x310], R8 ;  /* 0x0003100801007387 */ /* 0x0001e20000100a00 */
[----:B------:R-:W-:Y:S02]  /*2b840*/  STL.64 [R1+0x4098], R6 ;  /* 0x0040980601007387 */ /* 0x000fe40000100a00 */
[----:B------:R-:W-:Y:S02]  /*2b850*/  STL.64 [R1+0x4090], R4 ;  /* 0x0040900401007387 */ /* 0x000fe40000100a00 */
[----:B------:R-:W2:Y:S01]  /*2b860*/  LDL.LU.64 R12, [R1+0x790] ;  /* 0x00079000010c7983 */ /* 0x000ea20000300a00 */
[----:B------:R-:W2:Y:S01]  /*2b870*/  LDL.LU.64 R14, [R1+0x798] ;  /* 0x00079800010e7983 */ /* 0x000ea20000300a00 */
[----:B------:R-:W-:Y:S02]  /*2b880*/  IMAD.MOV.U32 R26, RZ, RZ, R10 ;  /* 0x000000ffff1a7224 */ /* 0x000fe400078e000a */
[----:B---3--:R-:W-:Y:S01]  /*2b890*/  IMAD.MOV.U32 R27, RZ, RZ, R11 ;  /* 0x000000ffff1b7224 */ /* 0x008fe200078e000b */
[----:B------:R-:W1:Y:S04]  /*2b8a0*/  LDSM.16.M88.4 R4, [R28+0x23800] ;  /* 0x023800001c04783b */ /* 0x000e680000000200 */
[----:B0-----:R-:W3:Y:S01]  /*2b8b0*/  LDL.LU.64 R8, [R1+0x780] ;  /* 0x0007800001087983 */ /* 0x001ee20000300a00 */
[----:B------:R-:W4:Y:S02]  /*2b8c0*/  LDL.LU.64 R10, [R1+0x788] ;  /* 0x00078800010a7983 */ /* 0x000f240000300a00 */
[----:B-1----:R-:W-:Y:S01]  /*2b8d0*/  IMAD.MOV.U32 R3, RZ, RZ, R5 ;  /* 0x000000ffff037224 */ /* 0x002fe200078e0005 */
[----:B----4-:R-:W-:Y:S01]  /*2b8e0*/  STL.64 [R1+0x4088], R10 ;  /* 0x0040880a01007387 */ /* 0x010fe20000100a00 */
[----:B---3--:R0:W-:Y:S03]  /*2b8f0*/  STL.64 [R1+0x4080], R8 ;  /* 0x0040800801007387 */ /* 0x0081e60000100a00 */
[----:B0-----:R-:W3:Y:S01]  /*2b900*/  LDL.64 R8, [R1] ;  /* 0x0000000001087983 */ /* 0x001ee20000100a00 */
[----:B------:R-:W-:Y:S02]  /*2b910*/  STL.64 [R1+0x50], R16 ;  /* 0x0000501001007387 */ /* 0x000fe40000100a00 */
[----:B------:R0:W-:Y:S02]  /*2b920*/  STL.64 [R1+0x58], R18 ;  /* 0x0000581201007387 */ /* 0x0001e40000100a00 */
[----:B------:R-:W-:Y:S01]  /*2b930*/  STL.64 [R1+0x60], R20 ;  /* 0x0000601401007387 */ /* 0x000fe20000100a00 */
[----:B------:R-:W-:Y:S01]  /*2b940*/  STL.64 [R1+0x68], R22 ;  /* 0x0000681601007387 */ /* 0x000fe20000100a00 */
[----:B------:R-:W-:Y:S02]  /*2b950*/  STL [R1+0x3dbc], R27 ;  /* 0x003dbc1b01007387 */ /* 0x000fe40000100800 */
[----:B------:R-:W-:Y:S02]  /*2b960*/  STL [R1+0x3db8], R26 ;  /* 0x003db81a01007387 */ /* 0x000fe40000100800 */
[----:B------:R-:W-:Y:S01]  /*2b970*/  STL.64 [R1+0x70], R4 ;  /* 0x0000700401007387 */ /* 0x000fe20000100a00 */
[----:B------:R1:W-:Y:S01]  /*2b980*/  STL.64 [R1+0x78], R6 ;  /* 0x0000780601007387 */ /* 0x0003e20000100a00 */
[----:B0-----:R-:W-:-:S03]  /*2b990*/  IMAD.MOV.U32 R18, RZ, RZ, R4 ;  /* 0x000000ffff127224 */ /* 0x001fc600078e0004 */
[----:B-1----:R-:W2:Y:S01]  /*2b9a0*/  LDL.LU.64 R6, [R1+0x4098] ;  /* 0x0040980001067983 */ /* 0x002ea20000300a00 */
[----:B------:R-:W2:Y:S02]  /*2b9b0*/  LDL.LU.64 R4, [R1+0x4090] ;  /* 0x0040900001047983 */ /* 0x000ea40000300a00 */
[----:B------:R-:W4:Y:S02]  /*2b9c0*/  LDL.LU.64 R10, [R1+0x4088] ;  /* 0x00408800010a7983 */ /* 0x000f240000300a00 */
[----:B---3--:R-:W-:Y:S02]  /*2b9d0*/  IMAD.MOV.U32 R22, RZ, RZ, R8 ;  /* 0x000000ffff167224 */ /* 0x008fe400078e0008 */
[----:B------:R-:W-:Y:S01]  /*2b9e0*/  IMAD.MOV.U32 R2, RZ, RZ, R9 ;  /* 0x000000ffff027224 */ /* 0x000fe200078e0009 */
[C---:B--2---:R-:W-:Y:S01]  /*2b9f0*/  HMMA.16816.F32 R12, R4.reuse, R8, R12 ;  /* 0x00000008040c723c */ /* 0x044fe2000000180c */
[----:B------:R-:W4:Y:S11]  /*2ba00*/  LDL.LU.64 R8, [R1+0x4080] ;  /* 0x0040800001087983 */ /* 0x000f360000300a00 */
[----:B------:R-:W-:Y:S11]  /*2ba10*/  @!UPT UIADD3 URZ, URZ, URZ, URZ ;  /* 0x0000003f3f3ff290 */ /* 0x000ff6000fffe03f */
[----:B------:R0:W-:Y:S01]  /*2ba20*/  STL.64 [R1+0x300], R12 ;  /* 0x0003000c01007387 */ /* 0x0001e20000100a00 */
[----:B------:R-:W-:Y:S02]  /*2ba30*/  IMAD.MOV.U32 R28, RZ, RZ, R15 ;  /* 0x000000ffff1c7224 */ /* 0x000fe400078e000f */
[----:B------:R-:W-:Y:S01]  /*2ba40*/  IMAD.MOV.U32 R29, RZ, RZ, R14 ;  /* 0x000000ffff1d7224 */ /* 0x000fe200078e000e */
[----:B0-----:R-:W2:Y:S01]  /*2ba50*/  LDL.LU.64 R12, [R1+0x5a0] ;  /* 0x0005a000010c7983 */ /* 0x001ea20000300a00 */
[----:B------:R-:W2:Y:S02]  /*2ba60*/  LDL.LU.64 R14, [R1+0x5a8] ;  /* 0x0005a800010e7983 */ /* 0x000ea40000300a00 */
[----:B------:R-:W-:Y:S02]  /*2ba70*/  STL [R1+0x4078], R22 ;  /* 0x0040781601007387 */ /* 0x000fe40000100800 */
[----:B------:R0:W-:Y:S01]  /*2ba80*/  STL.64 [R1+0x4070], R20 ;  /* 0x0040701401007387 */ /* 0x0001e20000100a00 */
[----:B------:R-:W-:Y:S01]  /*2ba90*/  STL [R1+0x3dc4], R28 ;  /* 0x003dc41c01007387 */ /* 0x000fe20000100800 */
[----:B------:R-:W-:Y:S03]  /*2baa0*/  STL [R1+0x3dc0], R29 ;  /* 0x003dc01d01007387 */ /* 0x000fe60000100800 */
[----:B0-----:R-:W3:Y:S01]  /*2bab0*/  LDL.LU.64 R20, [R1+0x590] ;  /* 0x0005900001147983 */ /* 0x001ee20000300a00 */
[----:B------:R-:W3:Y:S01]  /*2bac0*/  LDL.LU.64 R22, [R1+0x598] ;  /* 0x0005980001167983 */ /* 0x000ee20000300a00 */
[C---:B----4-:R-:W-:Y:S11]  /*2bad0*/  HMMA.16816.F32 R8, R4.reuse, R24, R8 ;  /* 0x000000180408723c */ /* 0x050ff60000001808 */
[----:B------:R-:W-:Y:S11]  /*2bae0*/  @!UPT UIADD3 URZ, URZ, URZ, URZ ;  /* 0x0000003f3f3ff290 */ /* 0x000ff6000fffe03f */
[----:B------:R-:W-:Y:S01]  /*2baf0*/  @!UPT UIADD3 URZ, URZ, URZ, URZ ;  /* 0x0000003f3f3ff290 */ /* 0x000fe2000fffe03f */
[----:B------:R-:W-:Y:S01]  /*2bb00*/  STL.64 [R1+0x2f0], R8 ;  /* 0x0002f00801007387 */ /* 0x000fe20000100a00 */
[----:B------:R-:W-:Y:S02]  /*2bb10*/  STL.64 [R1+0x2f8], R10 ;  /* 0x0002f80a01007387 */ /* 0x000fe40000100a00 */
[----:B------:R0:W-:Y:S02]  /*2bb20*/  STL.64 [R1+0x4068], R24 ;  /* 0x0040681801007387 */ /* 0x0001e40000100a00 */
[----:B------:R-:W1:Y:S01]  /*2bb30*/  LDSM.16.MT88.4 R8, [R0+0x80] ;  /* 0x000080000008783b */ /* 0x000e620000004200 */
[----:B0-----:R-:W2:Y:S04]  /*2bb40*/  LDL.64 R24, [R1+0x30] ;  /* 0x0000300001187983 */ /* 0x001ea80000100a00 */
[----:B-1----:R-:W-:Y:S01]  /*2bb50*/  STL.64 [R1+0x4050], R10 ;  /* 0x0040500a01007387 */ /* 0x002fe20000100a00 */
[----:B------:R0:W-:Y:S01]  /*2bb60*/  STL.64 [R1+0x4048], R8 ;  /* 0x0040480801007387 */ /* 0x0001e20000100a00 */
[----:B---3--:R-:W-:Y:S01]  /*2bb70*/  HMMA.16816.F32 R20, R4, R16, R20 ;  /* 0x000000100414723c */ /* 0x008fe20000001814 */
[----:B0-----:R-:W-:-:S07]  /*2bb80*/  IMAD.MOV.U32 R9, RZ, RZ, R3 ;  /* 0x000000ffff097224 */ /* 0x001fce00078e0003 */
[----:B--2---:R-:W-:Y:S11]  /*2bb90*/  HMMA.16816.F32 R12, R4, R24, R12 ;  /* 0x00000018040c723c */ /* 0x004ff6000000180c */
[----:B------:R-:W-:Y:S11]  /*2bba0*/  @!UPT UIADD3 URZ, URZ, URZ, URZ ;  /* 0x0000003f3f3ff290 */ /* 0x000ff6000fffe03f */
[----:B------:R-:W-:Y:S01]  /*2bbb0*/  @!UPT UIADD3 URZ, URZ, URZ, URZ ;  /* 0x0000003f3f3ff290 */ /* 0x000fe2000fffe03f */
[----:B------:R-:W-:Y:S01]  /*2bbc0*/  STL.64 [R1+0x2e0], R12 ;  /* 0x0002e00c01007387 */ /* 0x000fe20000100a00 */
[----:B------:R-:W-:Y:S02]  /*2bbd0*/  STL [R1+0x2e8], R14 ;  /* 0x0002e80e01007387 */ /* 0x000fe40000100800 */
[----:B------:R-:W-:Y:S02]  /*2bbe0*/  IMAD.MOV.U32 R28, RZ, RZ, R15 ;  /* 0x000000ffff1c7224 */ /* 0x000fe400078e000f */
[----:B------:R-:W0:Y:S01]  /*2bbf0*/  LDSM.16.MT88.4 R12, [R0+0x100] ;  /* 0x00010000000c783b */ /* 0x000e220000004200 */
[----:B------:R-:W-:Y:S02]  /*2bc00*/  IMAD.MOV.U32 R29, RZ, RZ, R24 ;  /* 0x000000ffff1d7224 */ /* 0x000fe400078e0018 */
[----:B------:R-:W-:Y:S02]  /*2bc10*/  IMAD.MOV.U32 R3, RZ, RZ, R25 ;  /* 0x000000ffff037224 */ /* 0x000fe400078e0019 */
[----:B------:R-:W2:Y:S01]  /*2bc20*/  LDL.LU.64 R24, [R1+0x600] ;  /* 0x0006000001187983 */ /* 0x000ea20000300a00 */
[----:B------:R-:W2:Y:S02]  /*2bc30*/  LDL.LU.64 R26, [R1+0x608] ;  /* 0x00060800011a7983 */ /* 0x000ea40000300a00 */
[----:B------:R-:W-:Y:S01]  /*2bc40*/  STL [R1+0x3dc8], R28 ;  /* 0x003dc81c01007387 */ /* 0x000fe20000100800 */
[----:B0-----:R-:W-:Y:S01]  /*2bc50*/  STL.64 [R1+0x3fe8], R14 ;  /* 0x003fe80e01007387 */ /* 0x001fe20000100a00 */
[----:B------:R0:W-:Y:S03]  /*2bc60*/  STL.64 [R1+0x3fe0], R12 ;  /* 0x003fe00c01007387 */ /* 0x0001e60000100a00 */
[----:B0-----:R-:W3:Y:S01]  /*2bc70*/  LDL.64 R12, [R1+0x20] ;  /* 0x00002000010c7983 */ /* 0x001ee20000100a00 */
[----:B------:R-:W-:Y:S02]  /*2bc80*/  STL.64 [R1+0x2d0], R20 ;  /* 0x0002d01401007387 */ /* 0x000fe40000100a00 */
[----:B------:R0:W-:Y:S02]  /*2bc90*/  STL.64 [R1+0x2d8], R22 ;  /* 0x0002d81601007387 */ /* 0x0001e40000100a00 */
[----:B0-----:R-:W4:Y:S01]  /*2bca0*/  LDL.LU R22, [R1+0x4078] ;  /* 0x0040780001167983 */ /* 0x001f220000300800 */
[----:B------:R-:W2:Y:S02]  /*2bcb0*/  LDL.LU.64 R20, [R1+0x4070] ;  /* 0x0040700001147983 */ /* 0x000ea40000300a00 */
[----:B------:R-:W-:-:S02]  /*2bcc0*/  IMAD.MOV.U32 R8, RZ, RZ, R18 ;  /* 0x000000ffff087224 */ /* 0x000fc400078e0012 */
[----:B------:R-:W-:Y:S02]  /*2bcd0*/  IMAD.MOV.U32 R15, RZ, RZ, R16 ;  /* 0x000000ffff0f7224 */ /* 0x000fe400078e0010 */
[----:B------:R-:W-:Y:S02]  /*2bce0*/  IMAD.MOV.U32 R14, RZ, RZ, R17 ;  /* 0x000000ffff0e7224 */ /* 0x000fe400078e0011 */
[----:B------:R-:W0:Y:S04]  /*2bcf0*/  LDSM.16.MT88.4 R16, [R0+0x180] ;  /* 0x000180000010783b */ /* 0x000e280000004200 */
[----:B------:R-:W-:Y:S04]  /*2bd00*/  STL.64 [R1+0x4060], R14 ;  /* 0x0040600e01007387 */ /* 0x000fe80000100a00 */
[----:B---3--:R1:W-:Y:S04]  /*2bd10*/  STL.64 [R1+0x4058], R12 ;  /* 0x0040580c01007387 */ /* 0x0083e80000100a00 */
[----:B-1----:R-:W3:Y:S01]  /*2bd20*/  LDL.LU.64 R12, [R1+0x5f0] ;  /* 0x0005f000010c7983 */ /* 0x002ee20000300a00 */
[----:B------:R-:W3:Y:S01]  /*2bd30*/  LDL.LU.64 R14, [R1+0x5f8] ;  /* 0x0005f800010e7983 */ /* 0x000ee20000300a00 */
[----:B--2---:R-:W-:Y:S02]  /*2bd40*/  HMMA.16816.F32 R24, R4, R20, R24 ;  /* 0x000000140418723c */ /* 0x004fe40000001818 */
[----:B0-----:R-:W-:Y:S01]  /*2bd50*/  STL.64 [R1+0x3f88], R18 ;  /* 0x003f881201007387 */ /* 0x001fe20000100a00 */
[----:B------:R-:W-:Y:S11]  /*2bd60*/  STL.64 [R1+0x3f80], R16 ;  /* 0x003f801001007387 */ /* 0x000ff60000100a00 */
[----:B------:R-:W-:Y:S09]  /*2bd70*/  @!UPT UIADD3 URZ, URZ, URZ, URZ ;  /* 0x0000003f3f3ff290 */ /* 0x000ff2000fffe03f */
[----:B------:R0:W-:Y:S01]  /*2bd80*/  STL.64 [R1+0x2c0], R24 ;  /* 0x0002c01801007387 */ /* 0x0001e20000100a00 */
[----:B------:R1:W-:Y:S03]  /*2bd90*/  STL.64 [R1+0x2c8], R26 ;  /* 0x0002c81a01007387 */ /* 0x0003e60000100a00 */
[----:B0-----:R-:W2:Y:S01]  /*2bda0*/  LDL.LU.64 R24, [R1+0x4068] ;  /* 0x0040680001187983 */ /* 0x001ea20000300a00 */
[----:B------:R-:W-:Y:S02]  /*2bdb0*/  IMAD.MOV.U32 R17, RZ, RZ, R2 ;  /* 0x000000ffff117224 */ /* 0x000fe400078e0002 */
[----:B----4-:R-:W-:Y:S02]  /*2bdc0*/  IMAD.MOV.U32 R16, RZ, RZ, R22 ;  /* 0x000000ffff107224 */ /* 0x010fe400078e0016 */
[----:B-1----:R-:W-:Y:S02]  /*2bdd0*/  IMAD.MOV.U32 R26, RZ, RZ, R20 ;  /* 0x000000ffff1a7224 */ /* 0x002fe400078e0014 */
[----:B------:R-:W-:-:S02]  /*2bde0*/  IMAD.MOV.U32 R2, RZ, RZ, R21 ;  /* 0x000000ffff027224 */ /* 0x000fc400078e0015 */
[----:B------:R-:W0:Y:S04]  /*2bdf0*/  LDSM.16.MT88.4 R20, [R0+0x200] ;  /* 0x000200000014783b */ /* 0x000e280000004200 */
[----:B------:R-:W-:Y:S01]  /*2be00*/  STL [R1+0x4030], R26 ;  /* 0x0040301a01007387 */ /* 0x000fe20000100800 */
[----:B---3--:R-:W-:Y:S11]  /*2be10*/  HMMA.16816.F32 R4, R4, R8, R12 ;  /* 0x000000080404723c */ /* 0x008ff6000000180c */
[----:B------:R-:W-:Y:S11]  /*2be20*/  @!UPT UIADD3 URZ, URZ, URZ, URZ ;  /* 0x0000003f3f3ff290 */ /* 0x000ff6000fffe03f */
[----:B------:R-:W-:Y:S02]  /*2be30*/  @!UPT UIADD3 URZ, URZ, URZ, URZ ;  /* 0x0000003f3f3ff290 */ /* 0x000fe4000fffe03f */
[----:B------:R-:W-:Y:S01]  /*2be40*/  IMAD.MOV.U32 R28, RZ, RZ, R7 ;  /* 0x000000ffff1c7224 */ /* 0x000fe200078e0007 */
[----:B--2---:R1:W-:Y:S04]  /*2be50*/  STL.64 [R1+0x4028], R24 ;  /* 0x0040281801007387 */ /* 0x0043e80000100a00 */
[----:B-1----:R-:W2:Y:S01]  /*2be60*/  LDL.LU.64 R24, [R1+0x7d0] ;  /* 0x0007d00001187983 */ /* 0x002ea20000300a00 */
[----:B------:R-:W2:Y:S02]  /*2be70*/  LDL.LU.64 R26, [R1+0x7d8] ;  /* 0x0007d800011a7983 */ /* 0x000ea40000300a00 */
[----:B0-----:R-:W-:Y:S02]  /*2be80*/  STL.64 [R1+0x3f28], R22 ;  /* 0x003f281601007387 */ /* 0x001fe40000100a00 */
[----:B------:R0:W-:Y:S02]  /*2be90*/  STL.64 [R1+0x3f20], R20 ;  /* 0x003f201401007387 */ /* 0x0001e40000100a00 */
[----:B0-----:R-:W3:Y:S04]  /*2bea0*/  LDL R20, [R1+0x10] ;  /* 0x0000100001147983 */ /* 0x001ee80000100800 */
[----:B------:R-:W3:Y:S01]  /*2beb0*/  LDL R21, [R1+0x14] ;  /* 0x0000140001157983 */ /* 0x000ee20000100800 */
[----:B------:R-:W4:Y:S02]  /*2bec0*/  LDL.LU.64 R14, [R1+0x4060] ;  /* 0x00406000010e7983 */ /* 0x000f240000300a00 */
[----:B------:R-:W2:Y:S02]  /*2bed0*/  LDL.LU.64 R12, [R1+0x4058] ;  /* 0x00405800010c7983 */ /* 0x000ea40000300a00 */
[----:B------:R-:W3:Y:S01]  /*2bee0*/  LDL.LU.64 R10, [R1+0x4050] ;  /* 0x00405000010a7983 */ /* 0x000ee20000300a00 */
[----:B------:R-:W3:Y:S01]  /*2bef0*/  LDL.LU.64 R8, [R1+0x4048] ;  /* 0x0040480001087983 */ /* 0x000ee20000300a00 */
[----:B------:R-:W-:Y:S02]  /*2bf00*/  STL.64 [R1+0x210], R4 ;  /* 0x0002100401007387 */ /* 0x000fe40000100a00 */
[----:B------:R-:W-:Y:S02]  /*2bf10*/  STL [R1+0x218], R6 ;  /* 0x0002180601007387 */ /* 0x000fe40000100800 */
[----:B------:R-:W0:Y:S04]  /*2bf20*/  LDSM.16.MT88.4 R4, [R0+0x280] ;  /* 0x000280000004783b */ /* 0x000e280000004200 */
[----:B------:R-:W-:Y:S04]  /*2bf30*/  STL [R1+0x3e58], R28 ;  /* 0x003e581c01007387 */ /* 0x000fe80000100800 */
[----:B0-----:R-:W-:Y:S01]  /*2bf40*/  STL.64 [R1+0x3ec0], R6 ;  /* 0x003ec00601007387 */ /* 0x001fe20000100a00 */
[----:B------:R0:W-:Y:S03]  /*2bf50*/  STL.64 [R1+0x3eb8], R4 ;  /* 0x003eb80401007387 */ /* 0x0001e60000100a00 */
[----:B0-----:R-:W3:Y:S01]  /*2bf60*/  LDL.64 R4, [R1+0x70] ;  /* 0x0000700001047983 */ /* 0x001ee20000100a00 */
[----:B--2---:R-:W-:-:S03]  /*2bf70*/  IMAD.MOV.U32 R18, RZ, RZ, R12 ;  /* 0x000000ffff127224 */ /* 0x004fc600078e000c */
[----:B---3--:R4:W-:Y:S02]  /*2bf80*/  STL.64 [R1+0x3ff0], R4 ;  /* 0x003ff00401007387 */ /* 0x0089e40000100a00 */
[----:B----4-:R-:W-:Y:S02]  /*2bf90*/  IMAD.MOV.U32 R4, RZ, RZ, R15 ;  /* 0x000000ffff047224 */ /* 0x010fe400078e000f */
[----:B------:R-:W-:-:S05]  /*2bfa0*/  IMAD.MOV.U32 R5, RZ, RZ, R14 ;  /* 0x000000ffff057224 */ /* 0x000fca00078e000e */
[----:B------:R0:W-:Y:S02]  /*2bfb0*/  STL.64 [R1+0x4008], R4 ;  /* 0x0040080401007387 */ /* 0x0001e40000100a00 */
[----:B0-----:R-:W-:Y:S02]  /*2bfc0*/  IMAD.MOV.U32 R4, RZ, RZ, R29 ;  /* 0x000000ffff047224 */ /* 0x001fe400078e001d */
[----:B------:R-:W-:-:S05]  /*2bfd0*/  IMAD.MOV.U32 R5, RZ, RZ, R3 ;  /* 0x000000ffff057224 */ /* 0x000fca00078e0003 */
[----:B------:R0:W-:Y:S02]  /*2bfe0*/  STL.64 [R1+0x4020], R4 ;  /* 0x0040200401007387 */ /* 0x0001e40000100a00 */
[C---:B0-----:R-:W-:Y:S01]  /*2bff0*/  HMMA.16816.F32 R4, R8.reuse, R12, R24 ;  /* 0x0000000c0804723c */ /* 0x041fe20000001818 */
[----:B------:R-:W-:Y:S11]  /*2c000*/  IMAD.MOV.U32 R3, RZ, RZ, R13 ;  /* 0x000000ffff037224 */ /* 0x000ff600078e000d */
[----:B------:R-:W-:Y:S11]  /*2c010*/  @!UPT UIADD3 URZ, URZ, URZ, URZ ;  /* 0x0000003f3f3ff290 */ /* 0x000ff6000fffe03f */
[----:B------:R-:W-:Y:S01]  /*2c020*/  STL.64 [R1+0x200], R4 ;  /* 0x0002000401007387 */ /* 0x000fe20000100a00 */
[----:B------:R-:W-:Y:S02]  /*2c030*/  STL.64 [R1+0x208], R6 ;  /* 0x0002080601007387 */ /* 0x000fe40000100a00 */
[----:B------:R-:W-:Y:S02]  /*2c040*/  STL [R1+0x4040], R18 ;  /* 0x0040401201007387 */ /* 0x000fe40000100800 */
[----:B------:R0:W-:Y:S02]  /*2c050*/  STL.64 [R1+0x4038], R16 ;  /* 0x0040381001007387 */ /* 0x0001e40000100a00 */
[----:B0-----:R-:W2:Y:S01]  /*2c060*/  LDL.LU.64 R16, [R1+0x7c0] ;  /* 0x0007c00001107983 */ /* 0x001ea20000300a00 */
[----:B------:R-:W2:Y:S02]  /*2c070*/  LDL.LU.64 R18, [R1+0x7c8] ;  /* 0x0007c80001127983 */ /* 0x000ea40000300a00 */
[----:B------:R-:W3:Y:S02]  /*2c080*/  LDL.LU.64 R24, [R1+0x7b0] ;  /* 0x0007b00001187983 */ /* 0x000ee40000300a00 */
[----:B------:R-:W3:Y:S01]  /*2c090*/  LDL.LU.64 R26, [R1+0x7b8] ;  /* 0x0007b800011a7983 */ /* 0x000ee20000300a00 */
[----:B------:R-:W4:Y:S01]  /*2c0a0*/  LDL.LU.64 R4, [R1+0x7a0] ;  /* 0x0007a00001047983 */ /* 0x000f220000300a00 */
[----:B------:R-:W4:Y:S02]  /*2c0b0*/  LDL.LU.64 R6, [R1+0x7a8] ;  /* 0x0007a80001067983 */ /* 0x000f240000300a00 */
[----:B------:R-:W2:Y:S02]  /*2c0c0*/  LDL.LU.64 R12, [R1+0x570] ;  /* 0x00057000010c7983 */ /* 0x000ea40000300a00 */
[----:B------:R-:W2:Y:S02]  /*2c0d0*/  LDL.LU.64 R14, [R1+0x578] ;  /* 0x00057800010e7983 */ /* 0x000ea40000300a00 */
[----:B--2---:R-:W-:Y:S01]  /*2c0e0*/  STL.64 [R1+0x4000], R14 ;  /* 0x0040000e01007387 */ /* 0x004fe20000100a00 */
[----:B------:R0:W-:Y:S03]  /*2c0f0*/  STL.64 [R1+0x3ff8], R12 ;  /* 0x003ff80c01007387 */ /* 0x0001e60000100a00 */
[----:B0-----:R-:W2:Y:S01]  /*2c100*/  LDL.LU.64 R12, [R1+0x580] ;  /* 0x00058000010c7983 */ /* 0x001ea20000300a00 */
[----:B------:R-:W2:Y:S01]  /*2c110*/  LDL.LU.64 R14, [R1+0x588] ;  /* 0x00058800010e7983 */ /* 0x000ea20000300a00 */
[C---:B------:R-:W-:Y:S02]  /*2c120*/  HMMA.16816.F32 R16, R8.reuse, R20, R16 ;  /* 0x000000140810723c */ /* 0x040fe40000001810 */
[----:B--2---:R-:W-:Y:S01]  /*2c130*/  STL.64 [R1+0x4018], R14 ;  /* 0x0040180e01007387 */ /* 0x004fe20000100a00 */
[----:B------:R0:W-:Y:S03]  /*2c140*/  STL.64 [R1+0x4010], R12 ;  /* 0x0040100c01007387 */ /* 0x0001e60000100a00 */
[----:B0-----:R-:W2:Y:S01]  /*2c150*/  LDL.LU.64 R12, [R1+0x5c0] ;  /* 0x0005c000010c7983 */ /* 0x001ea20000300a00 */
[----:B------:R-:W2:Y:S11]  /*2c160*/  LDL.LU.64 R14, [R1+0x5c8] ;  /* 0x0005c800010e7983 */ /* 0x000eb60000300a00 */
[----:B------:R-:W-:Y:S05]  /*2c170*/  @!UPT UIADD3 URZ, URZ, URZ, URZ ;  /* 0x0000003f3f3ff290 */ /* 0x000fea000fffe03f */
[----:B------:R-:W-:Y:S02]  /*2c180*/  STL.64 [R1+0x1f0], R16 ;  /* 0x0001f01001007387 */ /* 0x000fe40000100a00 */
[----:B------:R0:W-:Y:S02]  /*2c190*/  STL.64 [R1+0x1f8], R18 ;  /* 0x0001f81201007387 */ /* 0x0001e40000100a00 */
[----:B0-----:R-:W2:Y:S01]  /*2c1a0*/  LDL.LU R18, [R1+0x4040] ;  /* 0x0040400001127983 */ /* 0x001ea20000300800 */
[----:B------:R-:W3:Y:S02]  /*2c1b0*/  LDL.LU.64 R16, [R1+0x4038] ;  /* 0x0040380001107983 */ /* 0x000ee40000300a00 */
[----:B------:R-:W-:Y:S01]  /*2c1c0*/  STL.64 [R1+0x3fc8], R20 ;  /* 0x003fc81401007387 */ /* 0x000fe20000100a00 */
[C---:B---3--:R-:W-:Y:S11]  /*2c1d0*/  HMMA.16816.F32 R24, R8.reuse, R16, R24 ;  /* 0x000000100818723c */ /* 0x048ff60000001818 */
[----:B------:R-:W-:Y:S11]  /*2c1e0*/  @!UPT UIADD3 URZ, URZ, URZ, URZ ;  /* 0x0000003f3f3ff290 */ /* 0x000ff6000fffe03f */
[----:B------:R-:W-:Y:S01]  /*2c1f0*/  @!UPT UIADD3 URZ, URZ, URZ, URZ ;  /* 0x0000003f3f3ff290 */ /* 0x000fe2000fffe03f */
[----:B------:R-:W-:Y:S01]  /*2c200*/  STL.64 [R1+0x1e0], R24 ;  /* 0x0001e01801007387 */ /* 0x000fe20000100a00 */
[----:B------:R0:W-:Y:S03]  /*2c210*/  STL.64 [R1+0x1e8], R26 ;  /* 0x0001e81a01007387 */ /* 0x0001e60000100a00 */
[----:B0-----:R-:W3:Y:S01]  /*2c220*/  LDL.LU R26, [R1+0x4030] ;  /* 0x00403000011a7983 */ /* 0x001ee20000300800 */
[----:B------:R-:W4:Y:S02]  /*2c230*/  LDL.LU.64 R24, [R1+0x4028] ;  /* 0x0040280001187983 */ /* 0x000f240000300a00 */
[----:B------:R0:W-:Y:S02]  /*2c240*/  STL.64 [R1+0x3fc0], R16 ;  /* 0x003fc01001007387 */ /* 0x0001e40000100a00 */
[----:B--2---:R-:W-:Y:S01]  /*2c250*/  IMAD.MOV.U32 R20, RZ, RZ, R18 ;  /* 0x000000ffff147224 */ /* 0x004fe200078e0012 */
[----:B0-----:R-:W2:Y:S01]  /*2c260*/  LDL.LU.64 R16, [R1+0x550] ;  /* 0x0005500001107983 */ /* 0x001ea20000300a00 */
[----:B------:R-:W2:Y:S01]  /*2c270*/  LDL.LU.64 R18, [R1+0x558] ;  /* 0x0005580001127983 */ /* 0x000ea20000300a00 */
[C---:B----4-:R-:W-:Y:S11]  /*2c280*/  HMMA.16816.F32 R4, R8.reuse, R24, R4 ;  /* 0x000000180804723c */ /* 0x050ff60000001804 */
[----:B------:R-:W-:Y:S11]  /*2c290*/  @!UPT UIADD3 URZ, URZ, URZ, URZ ;  /* 0x0000003f3f3ff290 */ /* 0x000ff6000fffe03f */
[----:B------:R-:W-:Y:S01]  /*2c2a0*/  @!UPT UIADD3 URZ, URZ, URZ, URZ ;  /* 0x0000003f3f3ff290 */ /* 0x000fe2000fffe03f */
[----:B------:R0:W-:Y:S01]  /*2c2b0*/  STL.64 [R1+0x1d0], R4 ;  /* 0x0001d00401007387 */ /* 0x0001e20000100a00 */
[----:B------:R1:W-:Y:S03]  /*2c2c0*/  STL [R1+0x1d8], R6 ;  /* 0x0001d80601007387 */ /* 0x0003e60000100800 */
[----:B0-----:R-:W1:Y:S01]  /*2c2d0*/  LDL.LU.64 R4, [R1+0x4020] ;  /* 0x0040200001047983 */ /* 0x001e620000300a00 */
[----:B------:R-:W-:Y:S02]  /*2c2e0*/  IMAD.MOV.U32 R21, RZ, RZ, R3 ;  /* 0x000000ffff157224 */ /* 0x000fe400078e0003 */
[----:B------:R-:W-:Y:S02]  /*2c2f0*/  IMAD.MOV.U32 R3, RZ, RZ, R7 ;  /* 0x000000ffff037224 */ /* 0x000fe400078e0007 */
[----:B------:R-:W-:Y:S03]  /*2c300*/  STL.64 [R1+0x3fb8], R24 ;  /* 0x003fb81801007387 */ /* 0x000fe60000100a00 */
[----:B------:R-:W-:Y:S01]  /*2c310*/  STL [R1+0x3cb8], R3 ;  /* 0x003cb80301007387 */ /* 0x000fe20000100800 */
[C---:B-1----:R-:W-:Y:S03]  /*2c320*/  HMMA.16816.F32 R4, R8.reuse, R4, R12 ;  /* 0x000000040804723c */ /* 0x042fe6000000180c */
[----:B------:R-:W4:Y:S01]  /*2c330*/  LDL.LU.64 R14, [R1+0x4018] ;  /* 0x00401800010e7983 */ /* 0x000f220000300a00 */
[----:B------:R-:W4:Y:S11]  /*2c340*/  LDL.LU.64 R12, [R1+0x4010] ;  /* 0x00401000010c7983 */ /* 0x000f360000300a00 */
[----:B------:R-:W-:Y:S08]  /*2c350*/  @!UPT UIADD3 URZ, URZ, URZ, URZ ;  /* 0x0000003f3f3ff290 */ /* 0x000ff0000fffe03f */
[----:B------:R0:W-:Y:S01]  /*2c360*/  STL.64 [R1+0x1c0], R4 ;  /* 0x0001c00401007387 */ /* 0x0001e20000100a00 */
[----:B------:R4:W-:Y:S03]  /*2c370*/  STL.64 [R1+0x1c8], R6 ;  /* 0x0001c80601007387 */ /* 0x0009e60000100a00 */
[----:B0-----:R-:W4:Y:S01]  /*2c380*/  LDL.LU.64 R4, [R1+0x4008] ;  /* 0x0040080001047983 */ /* 0x001f220000300a00 */
[----:B---3--:R-:W-:Y:S02]  /*2c390*/  IMAD.MOV.U32 R24, RZ, RZ, R26 ;  /* 0x000000ffff187224 */ /* 0x008fe400078e001a */
[----:B------:R-:W-:Y:S01]  /*2c3a0*/  IMAD.MOV.U32 R25, RZ, RZ, R2 ;  /* 0x000000ffff197224 */ /* 0x000fe200078e0002 */
[C---:B----4-:R-:W-:Y:S01]  /*2c3b0*/  HMMA.16816.F32 R4, R8.reuse, R4, R12 ;  /* 0x000000040804723c */ /* 0x050fe2000000180c */
[----:B------:R-:W3:Y:S01]  /*2c3c0*/  LDL.LU.64 R14, [R1+0x4000] ;  /* 0x00400000010e7983 */ /* 0x000ee20000300a00 */
[----:B------:R-:W3:Y:S11]  /*2c3d0*/  LDL.LU.64 R12, [R1+0x3ff8] ;  /* 0x003ff800010c7983 */ /* 0x000ef60000300a00 */
[----:B------:R-:W-:Y:S10]  /*2c3e0*/  @!UPT UIADD3 URZ, URZ, URZ, URZ ;  /* 0x0000003f3f3ff290 */ /* 0x000ff4000fffe03f */
[----:B------:R0:W-:Y:S01]  /*2c3f0*/  STL.64 [R1+0x1b0], R4 ;  /* 0x0001b00401007387 */ /* 0x0001e20000100a00 */
[----:B------:R-:W-:Y:S03]  /*2c400*/  STL.64 [R1+0x1b8], R6 ;  /* 0x0001b80601007387 */ /* 0x000fe60000100a00 */
[----:B0-----:R-:W2:Y:S01]  /*2c410*/  LDL.LU.64 R4, [R1+0x3ff0] ;  /* 0x003ff00001047983 */ /* 0x001ea20000300a00 */
[C---:B---3--:R-:W-:Y:S03]  /*2c420*/  HMMA.16816.F32 R24, R8.reuse, R24, R12 ;  /* 0x000000180818723c */ /* 0x048fe6000000180c */
[----:B------:R-:W3:Y:S01]  /*2c430*/  LDL.LU.64 R14, [R1+0x3fe8] ;  /* 0x003fe800010e7983 */ /* 0x000ee20000300a00 */
[----:B------:R-:W3:Y:S04]  /*2c440*/  LDL.LU.64 R12, [R1+0x3fe0] ;  /* 0x003fe000010c7983 */ /* 0x000ee80000300a00 */
[----:B--2---:R-:W-:Y:S01]  /*2c450*/  HMMA.16816.F32 R8, R8, R4, R16 ;  /* 0x000000040808723c */ /* 0x004fe20000001810 */
[----:B------:R-:W2:Y:S11]  /*2c460*/  LDL.LU.64 R16, [R1+0x740] ;  /* 0x0007400001107983 */ /* 0x000eb60000300a00 */
[----:B------:R-:W-:Y:S03]  /*2c470*/  @!UPT UIADD3 URZ, URZ, URZ, URZ ;  /* 0x0000003f3f3ff290 */ /* 0x000fe6000fffe03f */
[----:B------:R-:W-:Y:S02]  /*2c480*/  STL.64 [R1+0x1a0], R24 ;  /* 0x0001a01801007387 */ /* 0x000fe40000100a00 */
[----:B------:R-:W-:Y:S02]  /*2c490*/  STL.64 [R1+0x1a8], R26 ;  /* 0x0001a81a01007387 */ /* 0x000fe40000100a00 */
[----:B------:R-:W4:Y:S04]  /*2c4a0*/  LDL.LU.64 R18, [R1+0x748] ;  /* 0x0007480001127983 */ /* 0x000f280000300a00 */
[----:B------:R-:W-:Y:S01]  /*2c4b0*/  STL.64 [R1+0x100], R8 ;  /* 0x0001000801007387 */ /* 0x000fe20000100a00 */
[----:B------:R-:W-:Y:S03]  /*2c4c0*/  STL.64 [R1+0x108], R10 ;  /* 0x0001080a01007387 */ /* 0x000fe60000100a00 */
[----:B----4-:R-:W-:Y:S01]  /*2c4d0*/  STL.64 [R1+0x3fd8], R18 ;  /* 0x003fd81201007387 */ /* 0x010fe20000100a00 */
[----:B--2---:R0:W-:Y:S03]  /*2c4e0*/  STL.64 [R1+0x3fd0], R16 ;  /* 0x003fd01001007387 */ /* 0x0041e60000100a00 */
[----:B0-----:R-:W3:Y:S01]  /*2c4f0*/  LDL.LU.64 R16, [R1+0x770] ;  /* 0x0007700001107983 */ /* 0x001ee20000300a00 */
[----:B------:R-:W3:Y:S02]  /*2c500*/  LDL.LU.64 R18, [R1+0x778] ;  /* 0x0007780001127983 */ /* 0x000ee40000300a00 */
[----:B------:R-:W2:Y:S02]  /*2c510*/  LDL.LU.64 R24, [R1+0x730] ;  /* 0x0007300001187983 */ /* 0x000ea40000300a00 */
[----:B------:R-:W2:Y:S01]  /*2c520*/  LDL.LU.64 R26, [R1+0x738] ;  /* 0x00073800011a7983 */ /* 0x000ea20000300a00 */
[----:B------:R0:W-:Y:S04]  /*2c530*/  STL.64 [R1+0x3f90], R4 ;  /* 0x003f900401007387 */ /* 0x0001e80000100a00 */
[----:B0-----:R-:W4:Y:S01]  /*2c540*/  LDL.LU.64 R4, [R1+0x520] ;  /* 0x0005200001047983 */ /* 0x001f220000300a00 */
[----:B------:R-:W2:Y:S03]  /*2c550*/  LDL.LU.64 R6, [R1+0x528] ;  /* 0x0005280001067983 */ /* 0x000ea60000300a00 */
[----:B--2---:R-:W-:Y:S01]  /*2c560*/  STL.64 [R1+0x3fa0], R6 ;  /* 0x003fa00601007387 */ /* 0x004fe20000100a00 */
[----:B----4-:R0:W-:Y:S03]  /*2c570*/  STL.64 [R1+0x3f98], R4 ;  /* 0x003f980401007387 */ /* 0x0101e60000100a00 */
[----:B0-----:R-:W2:Y:S01]  /*2c580*/  LDL.64 R4, [R1+0x30] ;  /* 0x0000300001047983 */ /* 0x001ea20000100a00 */
[C---:B---3--:R-:W-:Y:S03]  /*2c590*/  HMMA.16816.F32 R20, R12.reuse, R20, R16 ;  /* 0x000000140c14723c */ /* 0x048fe60000001810 */
[----:B--2---:R0:W-:Y:S04]  /*2c5a0*/  STL.64 [R1+0x3fb0], R4 ;  /* 0x003fb00401007387 */ /* 0x0041e80000100a00 */
[----:B0-----:R-:W2:Y:S01]  /*2c5b0*/  LDL.LU.64 R4, [R1+0x720] ;  /* 0x0007200001047983 */ /* 0x001ea20000300a00 */
[----:B------:R-:W2:Y:S02]  /*2c5c0*/  LDL.LU.64 R6, [R1+0x728] ;  /* 0x0007280001067983 */ /* 0x000ea40000300a00 */
[----:B------:R-:W3:Y:S02]  /*2c5d0*/  LDL.64 R8, [R1+0x60] ;  /* 0x0000600001087983 */ /* 0x000ee40000100a00 */
[----:B---3--:R0:W-:Y:S04]  /*2c5e0*/  STL.64 [R1+0x3fa8], R8 ;  /* 0x003fa80801007387 */ /* 0x0081e80000100a00 */
[----:B0-----:R-:W3:Y:S01]  /*2c5f0*/  LDL.LU.64 R8, [R1+0x530] ;  /* 0x0005300001087983 */ /* 0x001ee20000300a00 */
[----:B------:R-:W3:Y:S02]  /*2c600*/  LDL.LU.64 R10, [R1+0x538] ;  /* 0x00053800010a7983 */ /* 0x000ee40000300a00 */
[----:B------:R-:W4:Y:S02]  /*2c610*/  LDL.LU.64 R18, [R1+0x3fd8] ;  /* 0x003fd80001127983 */ /* 0x000f240000300a00 */
[----:B------:R-:W4:Y:S02]  /*2c620*/  LDL.LU.64 R16, [R1+0x3fd0] ;  /* 0x003fd00001107983 */ /* 0x000f240000300a00 */
[----:B------:R0:W-:Y:S01]  /*2c630*/  STL.64 [R1+0xf0], R20 ;  /* 0x0000f01401007387 */ /* 0x0001e20000100a00 */
[----:B------:R-:W-:Y:S03]  /*2c640*/  STL.64 [R1+0xf8], R22 ;  /* 0x0000f81601007387 */ /* 0x000fe60000100a00 */
[----:B0-----:R-:W4:Y:S02]  /*2c650*/  LDL.LU.64 R20, [R1+0x3fc8] ;  /* 0x003fc80001147983 */ /* 0x001f240000300a00 */
[C---:B----4-:R-:W-:Y:S11]  /*2c660*/  HMMA.16816.F32 R16, R12.reuse, R20, R16 ;  /* 0x000000140c10723c */ /* 0x050ff60000001810 */
[----:B------:R-:W-:Y:S11]  /*2c670*/  @!UPT UIADD3 URZ, URZ, URZ, URZ ;  /* 0x0000003f3f3ff290 */ /* 0x000ff6000fffe03f */
[----:B------:R-:W-:Y:S01]  /*2c680*/  @!UPT UIADD3 URZ, URZ, URZ, URZ ;  /* 0x0000003f3f3ff290 */ /* 0x000fe2000fffe03f */
[----:B------:R0:W-:Y:S01]  /*2c690*/  STL.64 [R1+0xe0], R16 ;  /* 0x0000e01001007387 */ /* 0x0001e20000100a00 */
[----:B------:R-:W-:Y:S03]  /*2c6a0*/  STL.64 [R1+0xe8], R18 ;  /* 0x0000e81201007387 */ /* 0x000fe60000100a00 */
[----:B0-----:R-:W4:Y:S01]  /*2c6b0*/  LDL.LU.64 R16, [R1+0x3fc0] ;  /* 0x003fc00001107983 */ /* 0x001f220000300a00 */
[----:B------:R0:W-:Y:S03]  /*2c6c0*/  STL.64 [R1+0x3f68], R20 ;  /* 0x003f681401007387 */ /* 0x0001e60000100a00 */
[----:B0-----:R-:W2:Y:S01]  /*2c6d0*/  LDL.64 R20, [R1+0x20] ;  /* 0x0000200001147983 */ /* 0x001ea20000100a00 */
[C---:B----4-:R-:W-:Y:S03]  /*2c6e0*/  HMMA.16816.F32 R16, R12.reuse, R16, R24 ;  /* 0x000000100c10723c */ /* 0x050fe60000001818 */
[----:B------:R-:W2:Y:S11]  /*2c6f0*/  LDL.LU.64 R24, [R1+0x3fb8] ;  /* 0x003fb80001187983 */ /* 0x000eb60000300a00 */
[----:B------:R-:W-:Y:S09]  /*2c700*/  @!UPT UIADD3 URZ, URZ, URZ, URZ ;  /* 0x0000003f3f3ff290 */ /* 0x000ff2000fffe03f */
[----:B------:R0:W-:Y:S01]  /*2c710*/  STL.64 [R1+0xd0], R16 ;  /* 0x0000d01001007387 */ /* 0x0001e20000100a00 */
[----:B------:R1:W-:Y:S03]  /*2c720*/  STL.64 [R1+0xd8], R18 ;  /* 0x0000d81201007387 */ /* 0x0003e60000100a00 */
[----:B0-----:R-:W4:Y:S01]  /*2c730*/  LDL.LU.64 R16, [R1+0x500] ;  /* 0x0005000001107983 */ /* 0x001f220000300a00 */
[----:B-1----:R-:W4:Y:S01]  /*2c740*/  LDL.LU.64 R18, [R1+0x508] ;  /* 0x0005080001127983 */ /* 0x002f220000300a00 */
[C---:B--2---:R-:W-:Y:S11]  /*2c750*/  HMMA.16816.F32 R4, R12.reuse, R24, R4 ;  /* 0x000000180c04723c */ /* 0x044ff60000001804 */
[----:B------:R-:W-:Y:S11]  /*2c760*/  @!UPT UIADD3 URZ, URZ, URZ, URZ ;  /* 0x0000003f3f3ff290 */ /* 0x000ff6000fffe03f */
[----:B------:R-:W-:Y:S01]  /*2c770*/  @!UPT UIADD3 URZ, URZ, URZ, URZ ;  /* 0x0000003f3f3ff290 */ /* 0x000fe2000fffe03f */
[----:B------:R0:W-:Y:S01]  /*2c780*/  STL.64 [R1+0xc0], R4 ;  /* 0x0000c00401007387 */ /* 0x0001e20000100a00 */
[----:B------:R-:W-:Y:S03]  /*2c790*/  STL.64 [R1+0xc8], R6 ;  /* 0x0000c80601007387 */ /* 0x000fe60000100a00 */
[----:B0-----:R-:W3:Y:S01]  /*2c7a0*/  LDL.LU.64 R4, [R1+0x3fb0] ;  /* 0x003fb00001047983 */ /* 0x001ee20000300a00 */
[----:B------:R0:W-:Y:S03]  /*2c7b0*/  STL.64 [R1+0x3f58], R24 ;  /* 0x003f581801007387 */ /* 0x0001e60000100a00 */
[----:B0-----:R-:W2:Y:S01]  /*2c7c0*/  LDL.64 R24, [R1] ;  /* 0x0000000001187983 */ /* 0x001ea20000100a00 */
[----:B---3--:R-:W-:Y:S01]  /*2c7d0*/  HMMA.16816.F32 R8, R12, R4, R8 ;  /* 0x000000040c08723c */ /* 0x008fe20000001808 */
[----:B------:R-:W-:-:S02]  /*2c7e0*/  IMAD.MOV.U32 R3, RZ, RZ, R4 ;  /* 0x000000ffff037224 */ /* 0x000fc400078e0004 */
[----:B------:R-:W-:Y:S01]  /*2c7f0*/  IMAD.MOV.U32 R2, RZ, RZ, R5 ;  /* 0x000000ffff027224 */ /* 0x000fe200078e0005 */
[----:B--2---:R0:W-:Y:S04]  /*2c800*/  STL.64 [R1+0x3f60], R24 ;  /* 0x003f601801007387 */ /* 0x0041e80000100a00 */
[----:B0-----:R-:W2:Y:S11]  /*2c810*/  LDL.64 R24, [R1+0x50] ;  /* 0x0000500001187983 */ /* 0x001eb60000100a00 */
[----:B------:R-:W-:Y:S04]  /*2c820*/  @!UPT UIADD3 URZ, URZ, URZ, URZ ;  /* 0x0000003f3f3ff290 */ /* 0x000fe8000fffe03f */
[----:B------:R0:W-:Y:S02]  /*2c830*/  STL.64 [R1+0x190], R8 ;  /* 0x0001900801007387 */ /* 0x0001e40000100a00 */
[----:B------:R-:W-:Y:S01]  /*2c840*/  STL.64 [R1+0x198], R10 ;  /* 0x0001980a01007387 */ /* 0x000fe20000100a00 */
[----:B0-----:R-:W4:Y:S01]  /*2c850*/  LDL.LU.64 R8, [R1+0x3fa8] ;  /* 0x003fa80001087983 */ /* 0x001f220000300a00 */
[----:B------:R-:W2:Y:S02]  /*2c860*/  LDL.LU.64 R6, [R1+0x3fa0] ;  /* 0x003fa00001067983 */ /* 0x000ea40000300a00 */
[----:B------:R-:W2:Y:S02]  /*2c870*/  LDL.LU.64 R4, [R1+0x3f98] ;  /* 0x003f980001047983 */ /* 0x000ea40000300a00 */
[C---:B--2---:R-:W-:Y:S11]  /*2c880*/  HMMA.16816.F32 R4, R12.reuse, R24, R4 ;  /* 0x000000180c04723c */ /* 0x044ff60000001804 */
[----:B------:R-:W-:Y:S11]  /*2c890*/  @!UPT UIADD3 URZ, URZ, URZ, URZ ;  /* 0x0000003f3f3ff290 */ /* 0x000ff6000fffe03f */
[----:B------:R-:W-:Y:S01]  /*2c8a0*/  @!UPT UIADD3 URZ, URZ, URZ, URZ ;  /* 0x0000003f3f3ff290 */ /* 0x000fe2000fffe03f */
[----:B------:R0:W-:Y:S01]  /*2c8b0*/  STL.64 [R1+0x2b0], R4 ;  /* 0x0002b00401007387 */ /* 0x0001e20000100a00 */
[----:B------:R1:W-:Y:S03]  /*2c8c0*/  STL.64 [R1+0x2b8], R6 ;  /* 0x0002b80601007387 */ /* 0x0003e60000100a00 */
[----:B0-----:R-:W2:Y:S01]  /*2c8d0*/  LDL.LU.64 R4, [R1+0x3f90] ;  /* 0x003f900001047983 */ /* 0x001ea20000300a00 */
[----:B-1----:R-:W-:Y:S02]  /*2c8e0*/  IMAD.MOV.U32 R7, RZ, RZ, R24 ;  /* 0x000000ffff077224 */ /* 0x002fe400078e0018 */
[----:B------:R-:W-:Y:S02]  /*2c8f0*/  IMAD.MOV.U32 R6, RZ, RZ, R25 ;  /* 0x000000ffff067224 */ /* 0x000fe400078e0019 */
[----:B------:R-:W3:Y:S01]  /*2c900*/  LDL.LU.64 R24, [R1+0x700] ;  /* 0x0007000001187983 */ /* 0x000ee20000300a00 */
[----:B------:R-:W2:Y:S01]  /*2c910*/  LDL.LU.64 R26, [R1+0x708] ;  /* 0x00070800011a7983 */ /* 0x000ea20000300a00 */
[----:B----4-:R-:W-:Y:S02]  /*2c920*/  HMMA.16816.F32 R16, R12, R8, R16 ;  /* 0x000000080c10723c */ /* 0x010fe40000001810 */
[----:B--2---:R-:W-:Y:S01]  /*2c930*/  STL.64 [R1+0x3f78], R26 ;  /* 0x003f781a01007387 */ /* 0x004fe20000100a00 */
[----:B---3--:R0:W-:Y:S03]  /*2c940*/  STL.64 [R1+0x3f70], R24 ;  /* 0x003f701801007387 */ /* 0x0081e60000100a00 */
[----:B0-----:R-:W2:Y:S01]  /*2c950*/  LDL.LU.64 R24, [R1+0x710] ;  /* 0x0007100001187983 */ /* 0x001ea20000300a00 */
[----:B------:R-:W2:Y:S11]  /*2c960*/  LDL.LU.64 R26, [R1+0x718] ;  /* 0x00071800011a7983 */ /* 0x000eb60000300a00 */
[----:B------:R-:W-:Y:S05]  /*2c970*/  @!UPT UIADD3 URZ, URZ, URZ, URZ ;  /* 0x0000003f3f3ff290 */ /* 0x000fea000fffe03f */
[----:B------:R-:W-:Y:S02]  /*2c980*/  STL.64 [R1+0x3d0], R16 ;  /* 0x0003d01001007387 */ /* 0x000fe40000100a00 */
[----:B------:R0:W-:Y:S02]  /*2c990*/  STL.64 [R1+0x3d8], R18 ;  /* 0x0003d81201007387 */ /* 0x0001e40000100a00 */
[----:B0-----:R-:W2:Y:S01]  /*2c9a0*/  LDL.LU.64 R18, [R1+0x3f88] ;  /* 0x003f880001127983 */ /* 0x001ea20000300a00 */
[----:B------:R-:W2:Y:S02]  /*2c9b0*/  LDL.LU.64 R16, [R1+0x3f80] ;  /* 0x003f800001107983 */ /* 0x000ea40000300a00 */
[----:B------:R0:W-:Y:S02]  /*2c9c0*/  STL.64 [R1+0x3f38], R8 ;  /* 0x003f380801007387 */ /* 0x0001e40000100a00 */
[----:B0-----:R-:W3:Y:S01]  /*2c9d0*/  LDL.LU.64 R8, [R1+0x4f0] ;  /* 0x0004f00001087983 */ /* 0x001ee20000300a00 */
[----:B------:R-:W3:Y:S01]  /*2c9e0*/  LDL.LU.64 R10, [R1+0x4f8] ;  /* 0x0004f800010a7983 */ /* 0x000ee20000300a00 */
[----:B--2---:R-:W-:Y:S08]  /*2c9f0*/  HMMA.16816.F32 R24, R16, R20, R24 ;  /* 0x000000141018723c */ /* 0x004ff00000001818 */
[----:B---3--:R-:W-:Y:S07]  /*2ca00*/  HMMA.16816.F32 R12, R12, R4, R8 ;  /* 0x000000040c0c723c */ /* 0x008fee0000001808 */
[----:B------:R-:W-:-:S02]  /*2ca10*/  IMAD.MOV.U32 R8, RZ, RZ, R7 ;  /* 0x000000ffff087224 */ /* 0x000fc400078e0007 */
[----:B------:R-:W-:Y:S11]  /*2ca20*/  IMAD.MOV.U32 R9, RZ, RZ, R6 ;  /* 0x000000ffff097224 */ /* 0x000ff600078e0006 */
[----:B------:R-:W-:Y:S03]  /*2ca30*/  @!UPT UIADD3 URZ, URZ, URZ, URZ ;  /* 0x0000003f3f3ff290 */ /* 0x000fe6000fffe03f */
[----:B------:R-:W-:Y:S01]  /*2ca40*/  STL.64 [R1+0x3c0], R12 ;  /* 0x0003c00c01007387 */ /* 0x000fe20000100a00 */
[----:B------:R-:W-:Y:S02]  /*2ca50*/  STL.64 [R1+0x3c8], R14 ;  /* 0x0003c80e01007387 */ /* 0x000fe40000100a00 */
[----:B------:R0:W-:Y:S02]  /*2ca60*/  STL.64 [R1+0x3f50], R8 ;  /* 0x003f500801007387 */ /* 0x0001e40000100a00 */
[----:B0-----:R-:W2:Y:S01]  /*2ca70*/  LDL.LU.64 R8, [R1+0x6e0] ;  /* 0x0006e00001087983 */ /* 0x001ea20000300a00 */
[----:B------:R-:W2:Y:S02]  /*2ca80*/  LDL.LU.64 R10, [R1+0x6e8] ;  /* 0x0006e800010a7983 */ /* 0x000ea40000300a00 */
[----:B------:R0:W-:Y:S02]  /*2ca90*/  STL.64 [R1+0x3f30], R4 ;  /* 0x003f300401007387 */ /* 0x0001e40000100a00 */
[----:B------:R-:W-:-:S02]  /*2caa0*/  IMAD.MOV.U32 R12, RZ, RZ, R3 ;  /* 0x000000ffff0c7224 */ /* 0x000fc400078e0003 */
[----:B------:R-:W-:Y:S02]  /*2cab0*/  IMAD.MOV.U32 R13, RZ, RZ, R2 ;  /* 0x000000ffff0d7224 */ /* 0x000fe400078e0002 */
[----:B------:R-:W-:Y:S02]  /*2cac0*/  IMAD.MOV.U32 R3, RZ, RZ, R20 ;  /* 0x000000ffff037224 */ /* 0x000fe400078e0014 */
[----:B------:R-:W-:Y:S01]  /*2cad0*/  IMAD.MOV.U32 R2, RZ, RZ, R21 ;  /* 0x000000ffff027224 */ /* 0x000fe200078e0015 */
[----:B0-----:R-:W3:Y:S01]  /*2cae0*/  LDL.LU.64 R4, [R1+0x6f0] ;  /* 0x0006f00001047983 */ /* 0x001ee20000300a00 */
[----:B------:R-:W3:Y:S02]  /*2caf0*/  LDL.LU.64 R6, [R1+0x6f8] ;  /* 0x0006f80001067983 */ /* 0x000ee40000300a00 */
[----:B------:R-:W-:Y:S02]  /*2cb00*/  STL.64 [R1+0x440], R24 ;  /* 0x0004401801007387 */ /* 0x000fe40000100a00 */
[----:B------:R0:W-:Y:S02]  /*2cb10*/  STL.64 [R1+0x448], R26 ;  /* 0x0004481a01007387 */ /* 0x0001e40000100a00 */
[----:B0-----:R-:W4:Y:S01]  /*2cb20*/  LDL.LU.64 R26, [R1+0x3f78] ;  /* 0x003f7800011a7983 */ /* 0x001f220000300a00 */
[----:B------:R-:W4:Y:S02]  /*2cb30*/  LDL.LU.64 R24, [R1+0x3f70] ;  /* 0x003f700001187983 */ /* 0x000f240000300a00 */
[----:B------:R-:W4:Y:S02]  /*2cb40*/  LDL.LU.64 R20, [R1+0x3f68] ;  /* 0x003f680001147983 */ /* 0x000f240000300a00 */
[C---:B----4-:R-:W-:Y:S01]  /*2cb50*/  HMMA.16816.F32 R20, R16.reuse, R20, R24 ;  /* 0x000000141014723c */ /* 0x050fe20000001818 */
[----:B------:R-:W3:Y:S11]  /*2cb60*/  LDL.LU.64 R24, [R1+0x3f60] ;  /* 0x003f600001187983 */ /* 0x000ef60000300a00 */
[----:B------:R-:W-:Y:S11]  /*2cb70*/  @!UPT UIADD3 URZ, URZ, URZ, URZ ;  /* 0x0000003f3f3ff290 */ /* 0x000ff6000fffe03f */
[----:B------:R0:W-:Y:S01]  /*2cb80*/  STL.64 [R1+0x430], R20 ;  /* 0x0004301401007387 */ /* 0x0001e20000100a00 */
[----:B------:R1:W-:Y:S03]  /*2cb90*/  STL.64 [R1+0x438], R22 ;  /* 0x0004381601007387 */ /* 0x0003e60000100a00 */
[----:B0-----:R-:W4:Y:S01]  /*2cba0*/  LDL.LU.64 R20, [R1+0x400] ;  /* 0x0004000001147983 */ /* 0x001f220000300a00 */
[----:B-1----:R-:W4:Y:S01]  /*2cbb0*/  LDL.LU.64 R22, [R1+0x408] ;  /* 0x0004080001167983 */ /* 0x002f220000300a00 */
[C---:B---3--:R-:W-:Y:S11]  /*2cbc0*/  HMMA.16816.F32 R4, R16.reuse, R24, R4 ;  /* 0x000000181004723c */ /* 0x048ff60000001804 */
[----:B------:R-:W-:Y:S11]  /*2cbd0*/  @!UPT UIADD3 URZ, URZ, URZ, URZ ;  /* 0x0000003f3f3ff290 */ /* 0x000ff6000fffe03f */
[----:B------:R-:W-:Y:S01]  /*2cbe0*/  @!UPT UIADD3 URZ, URZ, URZ, URZ ;  /* 0x0000003f3f3ff290 */ /* 0x000fe2000fffe03f */
[----:B------:R0:W-:Y:S01]  /*2cbf0*/  STL.64 [R1+0x420], R4 ;  /* 0x0004200401007387 */ /* 0x0001e20000100a00 */
[----:B------:R-:W-:Y:S02]  /*2cc00*/  STL.64 [R1+0x428], R6 ;  /* 0x0004280601007387 */ /* 0x000fe40000100a00 */
[----:B0-----:R-:W-:Y:S02]  /*2cc10*/  IMAD.MOV.U32 R5, RZ, RZ, R24 ;  /* 0x000000ffff057224 */ /* 0x001fe400078e0018 */
[----:B------:R-:W-:Y:S02]  /*2cc20*/  IMAD.MOV.U32 R4, RZ, RZ, R25 ;  /* 0x000000ffff047224 */ /* 0x000fe400078e0019 */
[----:B------:R-:W2:Y:S02]  /*2cc30*/  LDL.LU.64 R24, [R1+0x3f58] ;  /* 0x003f580001187983 */ /* 0x000ea40000300a00 */
[C---:B--2---:R-:W-:Y:S11]  /*2cc40*/  HMMA.16816.F32 R8, R16.reuse, R24, R8 ;  /* 0x000000181008723c */ /* 0x044ff60000001808 */
[----:B------:R-:W-:Y:S11]  /*2cc50*/  @!UPT UIADD3 URZ, URZ, URZ, URZ ;  /* 0x0000003f3f3ff290 */ /* 0x000ff6000fffe03f */
[----:B------:R-:W-:Y:S01]  /*2cc60*/  @!UPT UIADD3 URZ, URZ, URZ, URZ ;  /* 0x0000003f3f3ff290 */ /* 0x000fe2000fffe03f */
[----:B------:R0:W-:Y:S01]  /*2cc70*/  STL.64 [R1+0x410], R8 ;  /* 0x0004100801007387 */ /* 0x0001e20000100a00 */
[----:B------:R-:W-:Y:S03]  /*2cc80*/  STL.64 [R1+0x418], R10 ;  /* 0x0004180a01007387 */ /* 0x000fe60000100a00 */
[----:B0-----:R-:W2:Y:S01]  /*2cc90*/  LDL.LU.64 R8, [R1+0x3f50] ;  /* 0x003f500001087983 */ /* 0x001ea20000300a00 */
[----:B------:R0:W-:Y:S02]  /*2cca0*/  STL.64 [R1+0x3ee0], R24 ;  /* 0x003ee01801007387 */ /* 0x0001e40000100a00 */
[----:B0-----:R-:W-:Y:S02]  /*2ccb0*/  IMAD.MOV.U32 R24, RZ, RZ, R5 ;  /* 0x000000ffff187224 */ /* 0x001fe400078e0005 */
[----:B------:R-:W-:Y:S02]  /*2ccc0*/  IMAD.MOV.U32 R25, RZ, RZ, R4 ;  /* 0x000000ffff197224 */ /* 0x000fe400078e0004 */
[----:B------:R-:W3:Y:S01]  /*2ccd0*/  LDL.LU.64 R4, [R1+0x4e0] ;  /* 0x0004e00001047983 */ /* 0x000ee20000300a00 */
[----:B------:R-:W2:Y:S01]  /*2cce0*/  LDL.LU.64 R6, [R1+0x4e8] ;  /* 0x0004e80001067983 */ /* 0x000ea20000300a00 */
[C---:B----4-:R-:W-:Y:S02]  /*2ccf0*/  HMMA.16816.F32 R20, R16.reuse, R12, R20 ;  /* 0x0000000c1014723c */ /* 0x050fe40000001814 */
[----:B--2---:R-:W-:Y:S01]  /*2cd00*/  STL.64 [R1+0x3f48], R6 ;  /* 0x003f480601007387 */ /* 0x004fe20000100a00 */
[----:B---3--:R0:W-:Y:S03]  /*2cd10*/  STL.64 [R1+0x3f40], R4 ;  /* 0x003f400401007387 */ /* 0x0081e60000100a00 */
[----:B0-----:R-:W2:Y:S01]  /*2cd20*/  LDL.LU.64 R4, [R1+0x3f0] ;  /* 0x0003f00001047983 */ /* 0x001ea20000300a00 */
[----:B------:R-:W2:Y:S02]  /*2cd30*/  LDL.LU.64 R6, [R1+0x3f8] ;  /* 0x0003f80001067983 */ /* 0x000ea40000300a00 */
[----:B------:R0:W-:Y:S02]  /*2cd40*/  STL.64 [R1+0x3ef0], R24 ;  /* 0x003ef01801007387 */ /* 0x0001e40000100a00 */
[----:B0-----:R-:W3:Y:S04]  /*2cd50*/  LDL.64 R24, [R1+0x10] ;  /* 0x0000100001187983 */ /* 0x001ee80000100a00 */
[----:B---3--:R-:W-:Y:S08]  /*2cd60*/  STL.64 [R1+0x3f08], R24 ;  /* 0x003f081801007387 */ /* 0x008ff00000100a00 */
[----:B------:R0:W-:Y:S02]  /*2cd70*/  STL.64 [R1+0x400], R20 ;  /* 0x0004001401007387 */ /* 0x0001e40000100a00 */
[----:B------:R1:W-:Y:S01]  /*2cd80*/  STL.64 [R1+0x408], R22 ;  /* 0x0004081601007387 */ /* 0x0003e20000100a00 */
[----:B0-----:R-:W3:Y:S01]  /*2cd90*/  LDL.LU.64 R20, [R1+0x4d0] ;  /* 0x0004d00001147983 */ /* 0x001ee20000300a00 */
[----:B-1----:R-:W3:Y:S02]  /*2cda0*/  LDL.LU.64 R22, [R1+0x4d8] ;  /* 0x0004d80001167983 */ /* 0x002ee40000300a00 */
[----:B------:R0:W-:Y:S02]  /*2cdb0*/  STL.64 [R1+0x3ee8], R12 ;  /* 0x003ee80c01007387 */ /* 0x0001e40000100a00 */
[----:B0-----:R-:W4:Y:S01]  /*2cdc0*/  LDL.LU.64 R12, [R1+0x6b0] ;  /* 0x0006b000010c7983 */ /* 0x001f220000300a00 */
[----:B------:R-:W3:Y:S01]  /*2cdd0*/  LDL.LU.64 R14, [R1+0x6b8] ;  /* 0x0006b800010e7983 */ /* 0x000ee20000300a00 */
[C---:B--2---:R-:W-:Y:S02]  /*2cde0*/  HMMA.16816.F32 R8, R16.reuse, R8, R4 ;  /* 0x000000081008723c */ /* 0x044fe40000001804 */
[----:B---3--:R-:W-:Y:S01]  /*2cdf0*/  STL.64 [R1+0x3f00], R14 ;  /* 0x003f000e01007387 */ /* 0x008fe20000100a00 */
[----:B----4-:R0:W-:Y:S03]  /*2ce00*/  STL.64 [R1+0x3ef8], R12 ;  /* 0x003ef80c01007387 */ /* 0x0101e60000100a00 */
[----:B0-----:R-:W2:Y:S01]  /*2ce10*/  LDL.LU.64 R12, [R1+0x6c0] ;  /* 0x0006c000010c7983 */ /* 0x001ea20000300a00 */
[----:B------:R-:W3:Y:S03]  /*2ce20*/  LDL.LU.64 R14, [R1+0x6c8] ;  /* 0x0006c800010e7983 */ /* 0x000ee60000300a00 */
[----:B---3--:R-:W-:Y:S01]  /*2ce30*/  STL.64 [R1+0x3f18], R14 ;  /* 0x003f180e01007387 */ /* 0x008fe20000100a00 */
[----:B--2---:R0:W-:Y:S03]  /*2ce40*/  STL.64 [R1+0x3f10], R12 ;  /* 0x003f100c01007387 */ /* 0x0041e60000100a00 */
[----:B0-----:R-:W2:Y:S01]  /*2ce50*/  LDL.LU.64 R12, [R1+0x6d0] ;  /* 0x0006d000010c7983 */ /* 0x001ea20000300a00 */
[----:B------:R-:W2:Y:S02]  /*2ce60*/  LDL.LU.64 R14, [R1+0x6d8] ;  /* 0x0006d800010e7983 */ /* 0x000ea40000300a00 */
[----:B------:R-:W3:Y:S02]  /*2ce70*/  LDL.LU.64 R6, [R1+0x3f48] ;  /* 0x003f480001067983 */ /* 0x000ee40000300a00 */
[----:B------:R-:W3:Y:S04]  /*2ce80*/  LDL.LU.64 R4, [R1+0x3f40] ;  /* 0x003f400001047983 */ /* 0x000ee80000300a00 */
[----:B------:R0:W-:Y:S01]  /*2ce90*/  STL.64 [R1+0x3f0], R8 ;  /* 0x0003f00801007387 */ /* 0x0001e20000100a00 */
[----:B------:R-:W-:Y:S03]  /*2cea0*/  STL.64 [R1+0x3f8], R10 ;  /* 0x0003f80a01007387 */ /* 0x000fe60000100a00 */
[----:B0-----:R-:W3:Y:S02]  /*2ceb0*/  LDL.LU.64 R8, [R1+0x3f38] ;  /* 0x003f380001087983 */ /* 0x001ee40000300a00 */
[C---:B---3--:R-:W-:Y:S11]  /*2cec0*/  HMMA.16816.F32 R4, R16.reuse, R8, R4 ;  /* 0x000000081004723c */ /* 0x048ff60000001804 */
[----:B------:R-:W-:Y:S11]  /*2ced0*/  @!UPT UIADD3 URZ, URZ, URZ, URZ ;  /* 0x0000003f3f3ff290 */ /* 0x000ff6000fffe03f */
[----:B------:R-:W-:Y:S01]  /*2cee0*/  @!UPT UIADD3 URZ, URZ, URZ, URZ ;  /* 0x0000003f3f3ff290 */ /* 0x000fe2000fffe03f */
[----:B------:R0:W-:Y:S01]  /*2cef0*/  STL.64 [R1+0x3e0], R4 ;  /* 0x0003e00401007387 */ /* 0x0001e20000100a00 */
[----:B------:R-:W-:Y:S03]  /*2cf00*/  STL.64 [R1+0x3e8], R6 ;  /* 0x0003e80601007387 */ /* 0x000fe60000100a00 */
[----:B0-----:R-:W3:Y:S01]  /*2cf10*/  LDL.LU.64 R4, [R1+0x3f30] ;  /* 0x003f300001047983 */ /* 0x001ee20000300a00 */
[----:B------:R0:W-:Y:S03]  /*2cf20*/  STL.64 [R1+0x3ed8], R8 ;  /* 0x003ed80801007387 */ /* 0x0001e60000100a00 */
[----:B0-----:R-:W4:Y:S01]  /*2cf30*/  LDL.LU.64 R8, [R1+0x360] ;  /* 0x0003600001087983 */ /* 0x001f220000300a00 */
[----:B------:R-:W4:Y:S01]  /*2cf40*/  LDL.LU.64 R10, [R1+0x368] ;  /* 0x00036800010a7983 */ /* 0x000f220000300a00 */
[----:B---3--:R-:W-:Y:S02]  /*2cf50*/  HMMA.16816.F32 R16, R16, R4, R20 ;  /* 0x000000041010723c */ /* 0x008fe40000001814 */
[----:B------:R-:W2:Y:S01]  /*2cf60*/  LDL.LU.64 R22, [R1+0x3f28] ;  /* 0x003f280001167983 */ /* 0x000ea20000300a00 */
[----:B------:R-:W2:Y:S02]  /*2cf70*/  LDL.LU.64 R20, [R1+0x3f20] ;  /* 0x003f200001147983 */ /* 0x000ea40000300a00 */
[----:B------:R-:W-:-:S02]  /*2cf80*/  IMAD.MOV.U32 R24, RZ, RZ, R3 ;  /* 0x000000ffff187224 */ /* 0x000fc400078e0003 */
[----:B------:R-:W-:Y:S01]  /*2cf90*/  IMAD.MOV.U32 R25, RZ, RZ, R2 ;  /* 0x000000ffff197224 */ /* 0x000fe200078e0002 */
[----:B------:R0:W-:Y:S04]  /*2cfa0*/  STL.64 [R1+0x3ed0], R4 ;  /* 0x003ed00401007387 */ /* 0x0001e80000100a00 */
[----:B0-----:R-:W3:Y:S11]  /*2cfb0*/  LDL.LU.64 R4, [R1+0x6a0] ;  /* 0x0006a00001047983 */ /* 0x001ef60000300a00 */
[----:B------:R0:W-:Y:S01]  /*2cfc0*/  STL.64 [R1+0x3b0], R16 ;  /* 0x0003b01001007387 */ /* 0x0001e20000100a00 */
[----:B------:R-:W-:Y:S02]  /*2cfd0*/  STL.64 [R1+0x3b8], R18 ;  /* 0x0003b81201007387 */ /* 0x000fe40000100a00 */
[----:B------:R-:W3:Y:S01]  /*2cfe0*/  LDL.LU.64 R6, [R1+0x6a8] ;  /* 0x0006a80001067983 */ /* 0x000ee20000300a00 */
[----:B0-----:R-:W3:Y:S01]  /*2cff0*/  LDL.64 R16, [R1+0x50] ;  /* 0x0000500001107983 */ /* 0x001ee20000100a00 */
[C---:B--2---:R-:W-:Y:S03]  /*2d000*/  HMMA.16816.F32 R24, R20.reuse, R24, R12 ;  /* 0x000000181418723c */ /* 0x044fe6000000180c */
[----:B------:R-:W2:Y:S01]  /*2d010*/  LDL.LU.64 R14, [R1+0x3f18] ;  /* 0x003f1800010e7983 */ /* 0x000ea20000300a00 */
[----:B------:R-:W2:Y:S11]  /*2d020*/  LDL.LU.64 R12, [R1+0x3f10] ;  /* 0x003f1000010c7983 */ /* 0x000eb60000300a00 */
[----:B------:R-:W-:Y:S08]  /*2d030*/  @!UPT UIADD3 URZ, URZ, URZ, URZ ;  /* 0x0000003f3f3ff290 */ /* 0x000ff0000fffe03f */
[----:B------:R0:W-:Y:S01]  /*2d040*/  STL.64 [R1+0x3a0], R24 ;  /* 0x0003a01801007387 */ /* 0x0001e20000100a00 */
[----:B------:R-:W-:Y:S03]  /*2d050*/  STL.64 [R1+0x3a8], R26 ;  /* 0x0003a81a01007387 */ /* 0x000fe60000100a00 */
[----:B0-----:R-:W2:Y:S02]  /*2d060*/  LDL.LU.64 R24, [R1+0x3f08] ;  /* 0x003f080001187983 */ /* 0x001ea40000300a00 */
[C---:B--2---:R-:W-:Y:S01]  /*2d070*/  HMMA.16816.F32 R12, R20.reuse, R24, R12 ;  /* 0x00000018140c723c */ /* 0x044fe2000000180c */
[----:B------:R-:W-:Y:S02]  /*2d080*/  IMAD.MOV.U32 R3, RZ, RZ, R24 ;  /* 0x000000ffff037224 */ /* 0x000fe400078e0018 */
[----:B------:R-:W-:Y:S11]  /*2d090*/  IMAD.MOV.U32 R2, RZ, RZ, R25 ;  /* 0x000000ffff027224 */ /* 0x000ff600078e0019 */
[----:B------:R-:W-:Y:S09]  /*2d0a0*/  @!UPT UIADD3 URZ, URZ, URZ, URZ ;  /* 0x0000003f3f3ff290 */ /* 0x000ff2000fffe03f */
[----:B------:R-:W-:Y:S01]  /*2d0b0*/  STL.64 [R1+0x390], R12 ;  /* 0x0003900c01007387 */ /* 0x000fe20000100a00 */
[----:B------:R0:W-:Y:S03]  /*2d0c0*/  STL.64 [R1+0x398], R14 ;  /* 0x0003980e01007387 */ /* 0x0001e60000100a00 */
[----:B0-----:R-:W2:Y:S01]  /*2d0d0*/  LDL.LU.64 R14, [R1+0x3f00] ;  /* 0x003f0000010e7983 */ /* 0x001ea20000300a00 */
[----:B------:R-:W2:Y:S02]  /*2d0e0*/  LDL.LU.64 R12, [R1+0x3ef8] ;  /* 0x003ef800010c7983 */ /* 0x000ea40000300a00 */
[----:B------:R-:W2:Y:S02]  /*2d0f0*/  LDL.LU.64 R24, [R1+0x3ef0] ;  /* 0x003ef00001187983 */ /* 0x000ea40000300a00 */
[C---:B--2---:R-:W-:Y:S01]  /*2d100*/  HMMA.16816.F32 R24, R20.reuse, R24, R12 ;  /* 0x000000181418723c */ /* 0x044fe2000000180c */
[----:B------:R-:W4:Y:S11]  /*2d110*/  LDL.LU.64 R12, [R1+0x3ee8] ;  /* 0x003ee800010c7983 */ /* 0x000f360000300a00 */
[----:B------:R-:W-:Y:S11]  /*2d120*/  @!UPT UIADD3 URZ, URZ, URZ, URZ ;  /* 0x0000003f3f3ff290 */ /* 0x000ff6000fffe03f */
[----:B------:R0:W-:Y:S01]  /*2d130*/  STL.64 [R1+0x380], R24 ;  /* 0x0003801801007387 */ /* 0x0001e20000100a00 */
[----:B------:R-:W-:Y:S03]  /*2d140*/  STL.64 [R1+0x388], R26 ;  /* 0x0003881a01007387 */ /* 0x000fe60000100a00 */
[----:B0-----:R-:W3:Y:S02]  /*2d150*/  LDL.LU.64 R24, [R1+0x3ee0] ;  /* 0x003ee00001187983 */ /* 0x001ee40000300a00 */
[C---:B---3--:R-:W-:Y:S02]  /*2d160*/  HMMA.16816.F32 R4, R20.reuse, R24, R4 ;  /* 0x000000181404723c */ /* 0x048fe40000001804 */
[----:B------:R-:W-:Y:S11]  /*2d170*/  STL.64 [R1+0x3e80], R24 ;  /* 0x003e801801007387 */ /* 0x000ff60000100a00 */
[----:B------:R-:W-:Y:S10]  /*2d180*/  @!UPT UIADD3 URZ, URZ, URZ, URZ ;  /* 0x0000003f3f3ff290 */ /* 0x000ff4000fffe03f */
[----:B------:R-:W-:Y:S01]  /*2d190*/  STL.64 [R1+0x370], R4 ;  /* 0x0003700401007387 */ /* 0x000fe20000100a00 */
[----:B------:R4:W-:Y:S02]  /*2d1a0*/  STL.64 [R1+0x378], R6 ;  /* 0x0003780601007387 */ /* 0x0009e40000100a00 */
[----:B----4-:R-:W-:Y:S01]  /*2d1b0*/  HMMA.16816.F32 R4, R20, R12, R8 ;  /* 0x0000000c1404723c */ /* 0x010fe20000001808 */
[----:B------:R-:W2:Y:S01]  /*2d1c0*/  LDL.LU.64 R8, [R1+0x350] ;  /* 0x0003500001087983 */ /* 0x000ea20000300a00 */
[----:B------:R-:W2:Y:S11]  /*2d1d0*/  LDL.LU.64 R10, [R1+0x358] ;  /* 0x00035800010a7983 */ /* 0x000eb60000300a00 */
[----:B------:R-:W-:Y:S10]  /*2d1e0*/  @!UPT UIADD3 URZ, URZ, URZ, URZ ;  /* 0x0000003f3f3ff290 */ /* 0x000ff4000fffe03f */
[----:B------:R0:W-:Y:S01]  /*2d1f0*/  STL.64 [R1+0x360], R4 ;  /* 0x0003600401007387 */ /* 0x0001e20000100a00 */
[----:B------:R1:W-:Y:S02]  /*2d200*/  STL.64 [R1+0x368], R6 ;  /* 0x0003680601007387 */ /* 0x0003e40000100a00 */
[----:B------:R3:W-:Y:S01]  /*2d210*/  STL.64 [R1+0x3e88], R12 ;  /* 0x003e880c01007387 */ /* 0x0007e20000100a00 */
[----:B0-----:R-:W4:Y:S01]  /*2d220*/  LDL.LU.64 R4, [R1+0x340] ;  /* 0x0003400001047983 */ /* 0x001f220000300a00 */
[----:B-1----:R-:W4:Y:S02]  /*2d230*/  LDL.LU.64 R6, [R1+0x348] ;  /* 0x0003480001067983 */ /* 0x002f240000300a00 */
[----:B---3--:R-:W-:Y:S02]  /*2d240*/  IMAD.MOV.U32 R12, RZ, RZ, R3 ;  /* 0x000000ffff0c7224 */ /* 0x008fe400078e0003 */
[----:B------:R-:W-:-:S05]  /*2d250*/  IMAD.MOV.U32 R13, RZ, RZ, R2 ;  /* 0x000000ffff0d7224 */ /* 0x000fca00078e0002 */
[----:B------:R0:W-:Y:S04]  /*2d260*/  STL.64 [R1+0x3ea0], R12 ;  /* 0x003ea00c01007387 */ /* 0x0001e80000100a00 */
[----:B0-----:R-:W3:Y:S04]  /*2d270*/  LDL.LU.64 R12, [R1+0x20] ;  /* 0x00002000010c7983 */ /* 0x001ee80000300a00 */
[----:B---3--:R0:W-:Y:S04]  /*2d280*/  STL.64 [R1+0x3ec8], R12 ;  /* 0x003ec80c01007387 */ /* 0x0081e80000100a00 */
[----:B0-----:R-:W3:Y:S01]  /*2d290*/  LDL.LU.64 R12, [R1+0x250] ;  /* 0x00025000010c7983 */ /* 0x001ee20000300a00 */
[----:B------:R-:W3:Y:S02]  /*2d2a0*/  LDL.LU.64 R14, [R1+0x258] ;  /* 0x00025800010e7983 */ /* 0x000ee40000300a00 */
[----:B------:R-:W3:Y:S02]  /*2d2b0*/  LDL.LU.64 R24, [R1+0x630] ;  /* 0x0006300001187983 */ /* 0x000ee40000300a00 */
[----:B------:R-:W3:Y:S01]  /*2d2c0*/  LDL.LU.64 R26, [R1+0x638] ;  /* 0x00063800011a7983 */ /* 0x000ee20000300a00 */
[C---:B--2---:R-:W-:Y:S01]  /*2d2d0*/  HMMA.16816.F32 R8, R20.reuse, R16, R8 ;  /* 0x000000101408723c */ /* 0x044fe20000001808 */
[----:B---3--:R-:W-:Y:S01]  /*2d2e0*/  STL.64 [R1+0x3e98], R26 ;  /* 0x003e981a01007387 */ /* 0x008fe20000100a00 */
[----:B------:R0:W-:Y:S03]  /*2d2f0*/  STL.64 [R1+0x3e90], R24 ;  /* 0x003e901801007387 */ /* 0x0001e60000100a00 */
[----:B0-----:R-:W2:Y:S01]  /*2d300*/  LDL.LU.64 R24, [R1+0x640] ;  /* 0x0006400001187983 */ /* 0x001ea20000300a00 */
[----:B------:R-:W3:Y:S03]  /*2d310*/  LDL.LU.64 R26, [R1+0x648] ;  /* 0x00064800011a7983 */ /* 0x000ee60000300a00 */
[----:B---3--:R-:W-:Y:S01]  /*2d320*/  STL.64 [R1+0x3eb0], R26 ;  /* 0x003eb01a01007387 */ /* 0x008fe20000100a00 */
[----:B--2---:R0:W-:Y:S03]  /*2d330*/  STL.64 [R1+0x3ea8], R24 ;  /* 0x003ea81801007387 */ /* 0x0041e60000100a00 */
[----:B0-----:R-:W2:Y:S01]  /*2d340*/  LDL.LU.64 R24, [R1+0x650] ;  /* 0x0006500001187983 */ /* 0x001ea20000300a00 */
[----:B------:R-:W2:Y:S09]  /*2d350*/  LDL.LU.64 R26, [R1+0x658] ;  /* 0x00065800011a7983 */ /* 0x000eb20000300a00 */
[----:B------:R0:W-:Y:S02]  /*2d360*/  STL.64 [R1+0x350], R8 ;  /* 0x0003500801007387 */ /* 0x0001e40000100a00 */
[----:B------:R-:W-:Y:S01]  /*2d370*/  STL.64 [R1+0x358], R10 ;  /* 0x0003580a01007387 */ /* 0x000fe20000100a00 */
[----:B0-----:R-:W4:Y:S02]  /*2d380*/  LDL.LU.64 R8, [R1+0x3ed8] ;  /* 0x003ed80001087983 */ /* 0x001f240000300a00 */
[C---:B----4-:R-:W-:Y:S11]  /*2d390*/  HMMA.16816.F32 R4, R20.reuse, R8, R4 ;  /* 0x000000081404723c */ /* 0x050ff60000001804 */
[----:B------:R-:W-:Y:S11]  /*2d3a0*/  @!UPT UIADD3 URZ, URZ, URZ, URZ ;  /* 0x0000003f3f3ff290 */ /* 0x000ff6000fffe03f */
[----:B------:R-:W-:Y:S01]  /*2d3b0*/  @!UPT UIADD3 URZ, URZ, URZ, URZ ;  /* 0x0000003f3f3ff290 */ /* 0x000fe2000fffe03f */
[----:B------:R0:W-:Y:S01]  /*2d3c0*/  STL.64 [R1+0x340], R4 ;  /* 0x0003400401007387 */ /* 0x0001e20000100a00 */
[----:B------:R1:W-:Y:S03]  /*2d3d0*/  STL.64 [R1+0x348], R6 ;  /* 0x0003480601007387 */ /* 0x0003e60000100a00 */
[----:B0-----:R-:W3:Y:S01]  /*2d3e0*/  LDL.LU.64 R4, [R1+0x3ed0] ;  /* 0x003ed00001047983 */ /* 0x001ee20000300a00 */
[----:B------:R-:W-:Y:S02]  /*2d3f0*/  IMAD.MOV.U32 R3, RZ, RZ, R8 ;  /* 0x000000ffff037224 */ /* 0x000fe400078e0008 */
[----:B------:R-:W-:Y:S02]  /*2d400*/  IMAD.MOV.U32 R2, RZ, RZ, R9 ;  /* 0x000000ffff027224 */ /* 0x000fe400078e0009 */
[----:B------:R-:W4:Y:S01]  /*2d410*/  LDL.LU.64 R8, [R1+0x620] ;  /* 0x0006200001087983 */ /* 0x000f220000300a00 */
[----:B------:R-:W4:Y:S01]  /*2d420*/  LDL.LU.64 R10, [R1+0x628] ;  /* 0x00062800010a7983 */ /* 0x000f220000300a00 */
[----:B---3--:R-:W-:Y:S02]  /*2d430*/  HMMA.16816.F32 R20, R20, R4, R12 ;  /* 0x000000041414723c */ /* 0x008fe4000000180c */
[----:B------:R-:W2:Y:S01]  /*2d440*/  LDL.LU.64 R12, [R1+0x3ec8] ;  /* 0x003ec800010c7983 */ /* 0x000ea20000300a00 */
[----:B------:R-:W-:-:S02]  /*2d450*/  IMAD.MOV.U32 R28, RZ, RZ, R4 ;  /* 0x000000ffff1c7224 */ /* 0x000fc400078e0004 */
[----:B------:R-:W-:Y:S11]  /*2d460*/  IMAD.MOV.U32 R29, RZ, RZ, R5 ;  /* 0x000000ffff1d7224 */ /* 0x000ff600078e0005 */
[----:B------:R-:W-:Y:S07]  /*2d470*/  @!UPT UIADD3 URZ, URZ, URZ, URZ ;  /* 0x0000003f3f3ff290 */ /* 0x000fee000fffe03f */
[----:B------:R-:W-:Y:S01]  /*2d480*/  STL.64 [R1+0x2a0], R20 ;  /* 0x0002a01401007387 */ /* 0x000fe20000100a00 */
[----:B------:R0:W-:Y:S02]  /*2d490*/  STL.64 [R1+0x2a8], R22 ;  /* 0x0002a81601007387 */ /* 0x0001e40000100a00 */
[----:B-1----:R-:W2:Y:S02]  /*2d4a0*/  LDL.LU.64 R6, [R1+0x3ec0] ;  /* 0x003ec00001067983 */ /* 0x002ea40000300a00 */
[----:B------:R-:W2:Y:S02]  /*2d4b0*/  LDL.LU.64 R4, [R1+0x3eb8] ;  /* 0x003eb80001047983 */ /* 0x000ea40000300a00 */
[C---:B--2---:R-:W-:Y:S01]  /*2d4c0*/  HMMA.16816.F32 R24, R4.reuse, R12, R24 ;  /* 0x0000000c0418723c */ /* 0x044fe20000001818 */
[----:B0-----:R-:W-:Y:S02]  /*2d4d0*/  IMAD.MOV.U32 R23, RZ, RZ, R12 ;  /* 0x000000ffff177224 */ /* 0x001fe400078e000c */
[----:B------:R-:W-:Y:S11]  /*2d4e0*/  IMAD.MOV.U32 R22, RZ, RZ, R13 ;  /* 0x000000ffff167224 */ /* 0x000ff600078e000d */
[----:B------:R-:W-:Y:S09]  /*2d4f0*/  @!UPT UIADD3 URZ, URZ, URZ, URZ ;  /* 0x0000003f3f3ff290 */ /* 0x000ff2000fffe03f */
[----:B------:R-:W-:Y:S01]  /*2d500*/  STL.64 [R1+0x290], R24 ;  /* 0x0002901801007387 */ /* 0x000fe20000100a00 */
[----:B------:R0:W-:Y:S03]  /*2d510*/  STL.64 [R1+0x298], R26 ;  /* 0x0002981a01007387 */ /* 0x0001e60000100a00 */
[----:B0-----:R-:W2:Y:S01]  /*2d520*/  LDL.LU.64 R26, [R1+0x3eb0] ;  /* 0x003eb000011a7983 */ /* 0x001ea20000300a00 */
[----:B------:R-:W2:Y:S02]  /*2d530*/  LDL.LU.64 R24, [R1+0x3ea8] ;  /* 0x003ea80001187983 */ /* 0x000ea40000300a00 */
[----:B------:R-:W2:Y:S02]  /*2d540*/  LDL.LU.64 R12, [R1+0x3ea0] ;  /* 0x003ea000010c7983 */ /* 0x000ea40000300a00 */
[----:B------:R-:W-:Y:S02]  /*2d550*/  IMAD.MOV.U32 R20, RZ, RZ, R3 ;  /* 0x000000ffff147224 */ /* 0x000fe400078e0003 */
[----:B------:R-:W-:Y:S01]  /*2d560*/  IMAD.MOV.U32 R21, RZ, RZ, R2 ;  /* 0x000000ffff157224 */ /* 0x000fe200078e0002 */
[----:B------:R-:W-:Y:S04]  /*2d570*/  STL.64 [R1+0x3e78], R22 ;  /* 0x003e781601007387 */ /* 0x000fe80000100a00 */
[----:B------:R0:W-:Y:S04]  /*2d580*/  STL.64 [R1+0x3e70], R20 ;  /* 0x003e701401007387 */ /* 0x0001e80000100a00 */
[----:B0-----:R-:W3:Y:S01]  /*2d590*/  LDL.64 R20, [R1] ;  /* 0x0000000001147983 */ /* 0x001ee20000100a00 */
[C---:B--2---:R-:W-:Y:S03]  /*2d5a0*/  HMMA.16816.F32 R12, R4.reuse, R12, R24 ;  /* 0x0000000c040c723c */ /* 0x044fe60000001818 */
[----:B------:R-:W3:Y:S01]  /*2d5b0*/  LDL.LU.64 R26, [R1+0x3e98] ;  /* 0x003e9800011a7983 */ /* 0x000ee20000300a00 */
[----:B------:R-:W3:Y:S11]  /*2d5c0*/  LDL.LU.64 R24, [R1+0x3e90] ;  /* 0x003e900001187983 */ /* 0x000ef60000300a00 */
[----:B------:R-:W-:Y:S08]  /*2d5d0*/  @!UPT UIADD3 URZ, URZ, URZ, URZ ;  /* 0x0000003f3f3ff290 */ /* 0x000ff0000fffe03f */
[----:B------:R0:W-:Y:S01]  /*2d5e0*/  STL.64 [R1+0x280], R12 ;  /* 0x0002800c01007387 */ /* 0x0001e20000100a00 */
[----:B------:R-:W-:Y:S03]  /*2d5f0*/  STL.64 [R1+0x288], R14 ;  /* 0x0002880e01007387 */ /* 0x000fe60000100a00 */
[----:B0-----:R-:W2:Y:S01]  /*2d600*/  LDL.LU.64 R12, [R1+0x3e88] ;  /* 0x003e8800010c7983 */ /* 0x001ea20000300a00 */
[C---:B---3--:R-:W-:Y:S11]  /*2d610*/  HMMA.16816.F32 R24, R4.reuse, R20, R24 ;  /* 0x000000140418723c */ /* 0x048ff60000001818 */
[----:B------:R-:W-:Y:S11]  /*2d620*/  @!UPT UIADD3 URZ, URZ, URZ, URZ ;  /* 0x0000003f3f3ff290 */ /* 0x000ff6000fffe03f */
[----:B------:R-:W-:Y:S01]  /*2d630*/  @!UPT UIADD3 URZ, URZ, URZ, URZ ;  /* 0x0000003f3f3ff290 */ /* 0x000fe2000fffe03f */
[----:B------:R0:W-:Y:S01]  /*2d640*/  STL.64 [R1+0x270], R24 ;  /* 0x0002701801007387 */ /* 0x0001e20000100a00 */
[----:B------:R1:W-:Y:S03]  /*2d650*/  STL.64 [R1+0x278], R26 ;  /* 0x0002781a01007387 */ /* 0x0003e60000100a00 */
[----:B0-----:R-:W4:Y:S01]  /*2d660*/  LDL.LU.64 R24, [R1+0x3e80] ;  /* 0x003e800001187983 */ /* 0x001f220000300a00 */
[----:B-1----:R-:W-:Y:S02]  /*2d670*/  IMAD.MOV.U32 R27, RZ, RZ, R20 ;  /* 0x000000ffff1b7224 */ /* 0x002fe400078e0014 */
[----:B------:R-:W-:Y:S02]  /*2d680*/  IMAD.MOV.U32 R26, RZ, RZ, R21 ;  /* 0x000000ffff1a7224 */ /* 0x000fe400078e0015 */
[----:B------:R-:W3:Y:S01]  /*2d690*/  LDL.LU.64 R20, [R1+0x230] ;  /* 0x0002300001147983 */ /* 0x000ee20000300a00 */
[----:B------:R-:W3:Y:S01]  /*2d6a0*/  LDL.LU.64 R22, [R1+0x238] ;  /* 0x0002380001167983 */ /* 0x000ee20000300a00 */
[C---:B----4-:R-:W-:Y:S02]  /*2d6b0*/  HMMA.16816.F32 R8, R4.reuse, R24, R8 ;  /* 0x000000180408723c */ /* 0x050fe40000001808 */
[----:B------:R0:W-:Y:S01]  /*2d6c0*/  STL.64 [R1+0x3e38], R24 ;  /* 0x003e381801007387 */ /* 0x0001e20000100a00 */
[----:B------:R1:W-:Y:S11]  /*2d6d0*/  STL.64 [R1+0x3e50], R26 ;  /* 0x003e501a01007387 */ /* 0x0003f60000100a00 */
[----:B------:R-:W-:Y:S09]  /*2d6e0*/  @!UPT UIADD3 URZ, URZ, URZ, URZ ;  /* 0x0000003f3f3ff290 */ /* 0x000ff2000fffe03f */
[----:B------:R-:W-:Y:S01]  /*2d6f0*/  STL.64 [R1+0x260], R8 ;  /* 0x0002600801007387 */ /* 0x000fe20000100a00 */
[----:B------:R-:W-:Y:S02]  /*2d700*/  STL.64 [R1+0x268], R10 ;  /* 0x0002680a01007387 */ /* 0x000fe40000100a00 */
[----:B0-----:R-:W2:Y:S02]  /*2d710*/  LDL.LU.64 R24, [R1+0x240] ;  /* 0x0002400001187983 */ /* 0x001ea40000300a00 */
[----:B-1----:R-:W2:Y:S01]  /*2d720*/  LDL.LU.64 R26, [R1+0x248] ;  /* 0x00024800011a7983 */ /* 0x002ea20000300a00 */
[----:B------:R-:W0:Y:S01]  /*2d730*/  LDSM.16.MT88.4 R8, [R0+0x300] ;  /* 0x000300000008783b */ /* 0x000e220000004200 */
[C---:B---3--:R-:W-:Y:S03]  /*2d740*/  HMMA.16816.F32 R20, R4.reuse, R16, R20 ;  /* 0x000000100414723c */ /* 0x048fe60000001814 */
[----:B0-----:R-:W-:Y:S01]  /*2d750*/  STL.64 [R1+0x3e68], R10 ;  /* 0x003e680a01007387 */ /* 0x001fe20000100a00 */
[----:B------:R0:W-:Y:S03]  /*2d760*/  STL.64 [R1+0x3e60], R8 ;  /* 0x003e600801007387 */ /* 0x0001e60000100a00 */
[----:B0-----:R-:W3:Y:S01]  /*2d770*/  LDL.LU.64 R8, [R1+0x4c0] ;  /* 0x0004c00001087983 */ /* 0x001ee20000300a00 */
[----:B------:R-:W3:Y:S01]  /*2d780*/  LDL.LU.64 R10, [R1+0x4c8] ;  /* 0x0004c800010a7983 */ /* 0x000ee20000300a00 */
[----:B--2---:R-:W-:Y:S02]  /*2d790*/  HMMA.16816.F32 R12, R4, R12, R24 ;  /* 0x0000000c040c723c */ /* 0x004fe40000001818 */
[----:B------:R-:W2:Y:S01]  /*2d7a0*/  LDL.LU.64 R24, [R1+0x4b0] ;  /* 0x0004b00001187983 */ /* 0x000ea20000300a00 */
[----:B------:R-:W2:Y:S11]  /*2d7b0*/  LDL.LU.64 R26, [R1+0x4b8] ;  /* 0x0004b800011a7983 */ /* 0x000eb60000300a00 */
[----:B------:R-:W-:Y:S09]  /*2d7c0*/  @!UPT UIADD3 URZ, URZ, URZ, URZ ;  /* 0x0000003f3f3ff290 */ /* 0x000ff2000fffe03f */
[----:B------:R-:W-:Y:S01]  /*2d7d0*/  STL.64 [R1+0x250], R12 ;  /* 0x0002500c01007387 */ /* 0x000fe20000100a00 */
[----:B------:R-:W-:Y:S02]  /*2d7e0*/  STL.64 [R1+0x258], R14 ;  /* 0x0002580e01007387 */ /* 0x000fe40000100a00 */
[----:B------:R-:W0:Y:S02]  /*2d7f0*/  LDSM.16.MT88.4 R12, [R0+0x380] ;  /* 0x00038000000c783b */ /* 0x000e240000004200 */
[----:B0-----:R-:W-:Y:S02]  /*2d800*/  STL.64 [R1+0x3dd8], R14 ;  /* 0x003dd80e01007387 */ /* 0x001fe40000100a00 */
[----:B------:R0:W-:Y:S02]  /*2d810*/  STL.64 [R1+0x3dd0], R12 ;  /* 0x003dd00c01007387 */ /* 0x0001e40000100a00 */
[----:B0-----:R-:W4:Y:S01]  /*2d820*/  LDL.LU.64 R12, [R1+0x10] ;  /* 0x00001000010c7983 */ /* 0x001f220000300a00 */
[----:B------:R-:W-:Y:S02]  /*2d830*/  STL.64 [R1+0x240], R20 ;  /* 0x0002401401007387 */ /* 0x000fe40000100a00 */
[----:B------:R0:W-:Y:S02]  /*2d840*/  STL.64 [R1+0x248], R22 ;  /* 0x0002481601007387 */ /* 0x0001e40000100a00 */
[----:B0-----:R-:W2:Y:S01]  /*2d850*/  LDL.LU.64 R22, [R1+0x3e78] ;  /* 0x003e780001167983 */ /* 0x001ea20000300a00 */
[----:B------:R-:W3:Y:S02]  /*2d860*/  LDL.LU.64 R20, [R1+0x3e70] ;  /* 0x003e700001147983 */ /* 0x000ee40000300a00 */
[----:B------:R-:W-:-:S02]  /*2d870*/  IMAD.MOV.U32 R3, RZ, RZ, R16 ;  /* 0x000000ffff037224 */ /* 0x000fc400078e0010 */
[----:B------:R-:W-:Y:S02]  /*2d880*/  IMAD.MOV.U32 R2, RZ, RZ, R17 ;  /* 0x000000ffff027224 */ /* 0x000fe400078e0011 */
[----:B------:R-:W0:Y:S04]  /*2d890*/  LDSM.16.MT88.4 R16, [R0+0x4000] ;  /* 0x004000000010783b */ /* 0x000e280000004200 */
[----:B0-----:R-:W-:Y:S01]  /*2d8a0*/  STL.64 [R1+0x3d58], R18 ;  /* 0x003d581201007387 */ /* 0x001fe20000100a00 */
[----:B------:R2:W-:Y:S02]  /*2d8b0*/  STL.64 [R1+0x3d50], R16 ;  /* 0x003d501001007387 */ /* 0x0005e40000100a00 */
[----:B--2---:R-:W-:Y:S02]  /*2d8c0*/  IMAD.MOV.U32 R16, RZ, RZ, R23 ;  /* 0x000000ffff107224 */ /* 0x004fe400078e0017 */
[----:B------:R-:W-:-:S02]  /*2d8d0*/  IMAD.MOV.U32 R17, RZ, RZ, R22 ;  /* 0x000000ffff117224 */ /* 0x000fc400078e0016 */
[C---:B---3--:R-:W-:Y:S01]  /*2d8e0*/  HMMA.16816.F32 R20, R4.reuse, R20, R8 ;  /* 0x000000140414723c */ /* 0x048fe20000001808 */
[----:B------:R-:W2:Y:S01]  /*2d8f0*/  LDL.LU.64 R10, [R1+0x3e68] ;  /* 0x003e6800010a7983 */ /* 0x000ea20000300a00 */
[----:B------:R-:W2:Y:S11]  /*2d900*/  LDL.LU.64 R8, [R1+0x3e60] ;  /* 0x003e600001087983 */ /* 0x000eb60000300a00 */
[----:B------:R-:W-:Y:S10]  /*2d910*/  @!UPT UIADD3 URZ, URZ, URZ, URZ ;  /* 0x0000003f3f3ff290 */ /* 0x000ff4000fffe03f */
[----:B------:R-:W-:Y:S01]  /*2d920*/  STL.64 [R1+0x230], R20 ;  /* 0x0002301401007387 */ /* 0x000fe20000100a00 */
[----:B------:R-:W-:Y:S02]  /*2d930*/  STL.64 [R1+0x238], R22 ;  /* 0x0002381601007387 */ /* 0x000fe40000100a00 */
[----:B------:R-:W0:Y:S02]  /*2d940*/  LDSM.16.MT88.4 R20, [R0+0x4080] ;  /* 0x004080000014783b */ /* 0x000e240000004200 */
[----:B0-----:R-:W-:Y:S02]  /*2d950*/  STL.64 [R1+0x3cc8], R22 ;  /* 0x003cc81601007387 */ /* 0x001fe40000100a00 */
[----:B------:R0:W-:Y:S02]  /*2d960*/  STL.64 [R1+0x3cc0], R20 ;  /* 0x003cc01401007387 */ /* 0x0001e40000100a00 */
[----:B0-----:R-:W-:Y:S02]  /*2d970*/  IMAD.MOV.U32 R20, RZ, RZ, R28 ;  /* 0x000000ffff147224 */ /* 0x001fe400078e001c */
[----:B------:R-:W-:Y:S01]  /*2d980*/  IMAD.MOV.U32 R21, RZ, RZ, R29 ;  /* 0x000000ffff157224 */ /* 0x000fe200078e001d */
[----:B------:R-:W3:Y:S06]  /*2d990*/  LDL.LU R28, [R1+0x3e58] ;  /* 0x003e5800011c7983 */ /* 0x000eec0000300800 */
[----:B------:R-:W-:Y:S01]  /*2d9a0*/  HMMA.16816.F32 R4, R4, R20, R24 ;  /* 0x000000140404723c */ /* 0x000fe20000001818 */
[----:B------:R-:W2:Y:S11]  /*2d9b0*/  LDL.LU.64 R26, [R1+0x3e50] ;  /* 0x003e5000011a7983 */ /* 0x000eb60000300a00 */
[----:B------:R-:W-:Y:S11]  /*2d9c0*/  @!UPT UIADD3 URZ, URZ, URZ, URZ ;  /* 0x0000003f3f3ff290 */ /* 0x000ff6000fffe03f */
[----:B------:R-:W-:Y:S01]  /*2d9d0*/  STL.64 [R1+0x180], R4 ;  /* 0x0001800401007387 */ /* 0x000fe20000100a00 */
[----:B------:R-:W-:Y:S02]  /*2d9e0*/  STL.64 [R1+0x188], R6 ;  /* 0x0001880601007387 */ /* 0x000fe40000100a00 */
[----:B------:R-:W0:Y:S04]  /*2d9f0*/  LDSM.16.MT88.4 R4, [R0+0x4100] ;  /* 0x004100000004783b */ /* 0x000e280000004200 */
[----:B------:R-:W4:Y:S01]  /*2da00*/  LDL.LU.64 R20, [R1+0x680] ;  /* 0x0006800001147983 */ /* 0x000f220000300a00 */
[----:B------:R-:W4:Y:S01]  /*2da10*/  LDL.LU.64 R22, [R1+0x688] ;  /* 0x0006880001167983 */ /* 0x000f220000300a00 */
[----:B------:R-:W-:Y:S03]  /*2da20*/  STL [R1+0x3cbc], R0 ;  /* 0x003cbc0001007387 */ /* 0x000fe60000100800 */
[----:B0-----:R-:W-:Y:S01]  /*2da30*/  STL.64 [R1+0x3c50], R6 ;  /* 0x003c500601007387 */ /* 0x001fe20000100a00 */
[----:B------:R0:W-:Y:S03]  /*2da40*/  STL.64 [R1+0x3c48], R4 ;  /* 0x003c480401007387 */ /* 0x0001e60000100a00 */
[----:B0-----:R-:W2:Y:S01]  /*2da50*/  LDL.LU.64 R4, [R1+0x70] ;  /* 0x0000700001047983 */ /* 0x001ea20000300a00 */
[----:B------:R-:W2:Y:S03]  /*2da60*/  LDL.64 R6, [R1+0x78] ;  /* 0x0000780001067983 */ /* 0x000ea60000100a00 */
[----:B--2---:R-:W-:Y:S01]  /*2da70*/  STL.64 [R1+0x3de8], R6 ;  /* 0x003de80601007387 */ /* 0x004fe20000100a00 */
[----:B------:R0:W-:Y:S03]  /*2da80*/  STL.64 [R1+0x3de0], R4 ;  /* 0x003de00401007387 */ /* 0x0001e60000100a00 */
[----:B0-----:R-:W2:Y:S04]  /*2da90*/  LDL.LU.64 R4, [R1+0x60] ;  /* 0x0000600001047983 */ /* 0x001ea80000300a00 */
[----:B--2---:R0:W-:Y:S02]  /*2daa0*/  STL.64 [R1+0x3df8], R4 ;  /* 0x003df80401007387 */ /* 0x0041e40000100a00 */
[----:B0-----:R-:W-:-:S02]  /*2dab0*/  IMAD.MOV.U32 R4, RZ, RZ, R3 ;  /* 0x000000ffff047224 */ /* 0x001fc400078e0003 */
[----:B------:R-:W-:-:S05]  /*2dac0*/  IMAD.MOV.U32 R5, RZ, RZ, R2 ;  /* 0x000000ffff057224 */ /* 0x000fca00078e0002 */
[----:B------:R0:W-:Y:S04]  /*2dad0*/  STL.64 [R1+0x3e10], R4 ;  /* 0x003e100401007387 */ /* 0x0001e80000100a00 */
[----:B0-----:R-:W2:Y:S01]  /*2dae0*/  LDL.LU.64 R4, [R1+0x690] ;  /* 0x0006900001047983 */ /* 0x001ea20000300a00 */
[----:B------:R-:W2:Y:S02]  /*2daf0*/  LDL.LU.64 R6, [R1+0x698] ;  /* 0x0006980001067983 */ /* 0x000ea40000300a00 */
[C---:B--2---:R-:W-:Y:S11]  /*2db00*/  HMMA.16816.F32 R4, R8.reuse, R16, R4 ;  /* 0x000000100804723c */ /* 0x044ff60000001804 */
[----:B------:R-:W-:Y:S11]  /*2db10*/  @!UPT UIADD3 URZ, URZ, URZ, URZ ;  /* 0x0000003f3f3ff290 */ /* 0x000ff6000fffe03f */
[----:B------:R-:W-:Y:S01]  /*2db20*/  @!UPT UIADD3 URZ, URZ, URZ, URZ ;  /* 0x0000003f3f3ff290 */ /* 0x000fe2000fffe03f */
[----:B------:R-:W-:Y:S01]  /*2db30*/  STL.64 [R1+0x170], R4 ;  /* 0x0001700401007387 */ /* 0x000fe20000100a00 */
[----:B------:R4:W-:Y:S02]  /*2db40*/  STL [R1+0x178], R6 ;  /* 0x0001780601007387 */ /* 0x0009e40000100800 */
[----:B------:R-:W-:Y:S02]  /*2db50*/  IMAD.MOV.U32 R2, RZ, RZ, R7 ;  /* 0x000000ffff027224 */ /* 0x000fe400078e0007 */
[----:B----4-:R-:W-:Y:S01]  /*2db60*/  HMMA.16816.F32 R4, R8, R12, R20 ;  /* 0x0000000c0804723c */ /* 0x010fe20000001814 */
[----:B------:R-:W-:Y:S02]  /*2db70*/  STL.64 [R1+0x3df0], R16 ;  /* 0x003df01001007387 */ /* 0x000fe40000100a00 */
[----:B------:R-:W-:Y:S11]  /*2db80*/  STL [R1+0x3a58], R2 ;  /* 0x003a580201007387 */ /* 0x000ff60000100800 */
[----:B------:R-:W-:Y:S09]  /*2db90*/  @!UPT UIADD3 URZ, URZ, URZ, URZ ;  /* 0x0000003f3f3ff290 */ /* 0x000ff2000fffe03f */
[----:B------:R0:W-:Y:S01]  /*2dba0*/  STL.64 [R1+0x160], R4 ;  /* 0x0001600401007387 */ /* 0x0001e20000100a00 */
[----:B------:R1:W-:Y:S03]  /*2dbb0*/  STL.64 [R1+0x168], R6 ;  /* 0x0001680601007387 */ /* 0x0003e60000100a00 */
[----:B0-----:R-:W2:Y:S01]  /*2dbc0*/  LDL.LU.64 R4, [R1+0x4a0] ;  /* 0x0004a00001047983 */ /* 0x001ea20000300a00 */
[----:B-1----:R-:W4:Y:S03]  /*2dbd0*/  LDL.LU.64 R6, [R1+0x4a8] ;  /* 0x0004a80001067983 */ /* 0x002f260000300a00 */
[----:B----4-:R-:W-:Y:S01]  /*2dbe0*/  STL.64 [R1+0x3e30], R6 ;  /* 0x003e300601007387 */ /* 0x010fe20000100a00 */
[----:B--2---:R0:W-:Y:S03]  /*2dbf0*/  STL.64 [R1+0x3e28], R4 ;  /* 0x003e280401007387 */ /* 0x0041e60000100a00 */
[----:B0-----:R-:W2:Y:S01]  /*2dc00*/  LDL.LU.64 R4, [R1+0x660] ;  /* 0x0006600001047983 */ /* 0x001ea20000300a00 */
[----:B------:R-:W4:Y:S03]  /*2dc10*/  LDL.LU.64 R6, [R1+0x668] ;  /* 0x0006680001067983 */ /* 0x000f260000300a00 */
[----:B----4-:R-:W-:Y:S01]  /*2dc20*/  STL.64 [R1+0x3e48], R6 ;  /* 0x003e480601007387 */ /* 0x010fe20000100a00 */
[----:B--2---:R0:W-:Y:S03]  /*2dc30*/  STL.64 [R1+0x3e40], R4 ;  /* 0x003e400401007387 */ /* 0x0041e60000100a00 */
[----:B0-----:R-:W2:Y:S01]  /*2dc40*/  LDL.LU.64 R4, [R1+0x670] ;  /* 0x0006700001047983 */ /* 0x001ea20000300a00 */
[----:B------:R-:W2:Y:S02]  /*2dc50*/  LDL.LU.64 R6, [R1+0x678] ;  /* 0x0006780001067983 */ /* 0x000ea40000300a00 */
[----:B------:R-:W4:Y:S02]  /*2dc60*/  LDL.LU.64 R16, [R1+0x480] ;  /* 0x0004800001107983 */ /* 0x000f240000300a00 */
[----:B------:R-:W2:Y:S02]  /*2dc70*/  LDL.LU.64 R18, [R1+0x488] ;  /* 0x0004880001127983 */ /* 0x000ea40000300a00 */
[----:B------:R-:W-:-:S02]  /*2dc80*/  IMAD.MOV.U32 R24, RZ, RZ, R27 ;  /* 0x000000ffff187224 */ /* 0x000fc400078e001b */
[----:B------:R-:W-:Y:S01]  /*2dc90*/  IMAD.MOV.U32 R25, RZ, RZ, R26 ;  /* 0x000000ffff197224 */ /* 0x000fe200078e001a */
[----:B--2---:R-:W-:Y:S01]  /*2dca0*/  STL.64 [R1+0x3e08], R18 ;  /* 0x003e081201007387 */ /* 0x004fe20000100a00 */
[----:B----4-:R0:W-:Y:S03]  /*2dcb0*/  STL.64 [R1+0x3e00], R16 ;  /* 0x003e001001007387 */ /* 0x0101e60000100a00 */
[----:B0-----:R-:W2:Y:S01]  /*2dcc0*/  LDL.LU.64 R16, [R1+0x490] ;  /* 0x0004900001107983 */ /* 0x001ea20000300a00 */
[----:B------:R-:W4:Y:S01]  /*2dcd0*/  LDL.LU.64 R18, [R1+0x498] ;  /* 0x0004980001127983 */ /* 0x000f220000300a00 */
[----:B------:R-:W-:Y:S01]  /*2dce0*/  HMMA.16816.F32 R24, R8, R24, R4 ;  /* 0x000000180818723c */ /* 0x000fe20000001804 */
[----:B------:R-:W-:Y:S02]  /*2dcf0*/  IMAD.MOV.U32 R3, RZ, RZ, R12 ;  /* 0x000000ffff037224 */ /* 0x000fe400078e000c */
[----:B------:R-:W-:Y:S01]  /*2dd00*/  IMAD.MOV.U32 R0, RZ, RZ, R13 ;  /* 0x000000ffff007224 */ /* 0x000fe200078e000d */
[----:B----4-:R-:W-:Y:S01]  /*2dd10*/  STL.64 [R1+0x3e20], R18 ;  /* 0x003e201201007387 */ /* 0x010fe20000100a00 */
[----:B--2---:R0:W-:Y:S03]  /*2dd20*/  STL.64 [R1+0x3e18], R16 ;  /* 0x003e181001007387 */ /* 0x0041e60000100a00 */
[----:B0-----:R-:W2:Y:S01]  /*2dd30*/  LDL.LU.64 R16, [R1+0x30] ;  /* 0x0000300001107983 */ /* 0x001ea20000300a00 */
[----:B------:R-:W4:Y:S02]  /*2dd40*/  LDL.LU.64 R12, [R1+0x470] ;  /* 0x00047000010c7983 */ /* 0x000f240000300a00 */
[----:B------:R-:W4:Y:S02]  /*2dd50*/  LDL.LU.64 R14, [R1+0x478] ;  /* 0x00047800010e7983 */ /* 0x000f240000300a00 */
[----:B------:R-:W2:Y:S01]  /*2dd60*/  LDL.LU.64 R20, [R1+0x610] ;  /* 0x0006100001147983 */ /* 0x000ea20000300a00 */
[----:B------:R-:W2:Y:S01]  /*2dd70*/  LDL.LU.64 R22, [R1+0x618] ;  /* 0x0006180001167983 */ /* 0x000ea20000300a00 */
[----:B------:R-:W2:Y:S02]  /*2dd80*/  LDL.LU.64 R6, [R1+0x3e48] ;  /* 0x003e480001067983 */ /* 0x000ea40000300a00 */
[----:B------:R-:W2:Y:S06]  /*2dd90*/  LDL.LU.64 R4, [R1+0x3e40] ;  /* 0x003e400001047983 */ /* 0x000eac0000300a00 */
[----:B------:R0:W-:Y:S01]  /*2dda0*/  STL.64 [R1+0x150], R24 ;  /* 0x0001501801007387 */ /* 0x0001e20000100a00 */
[----:B------:R-:W-:Y:S04]  /*2ddb0*/  STL [R1+0x158], R26 ;  /* 0x0001581a01007387 */ /* 0x000fe80000100800 */
[----:B0-----:R-:W2:Y:S01]  /*2ddc0*/  LDL.LU.64 R24, [R1+0x3e38] ;  /* 0x003e380001187983 */ /* 0x001ea20000300a00 */
[----:B------:R-:W-:-:S05]  /*2ddd0*/  IMAD.MOV.U32 R2, RZ, RZ, R27 ;  /* 0x000000ffff027224 */ /* 0x000fca00078e001b */
[----:B------:R-:W-:Y:S01]  /*2dde0*/  STL [R1+0x3a5c], R2 ;  /* 0x003a5c0201007387 */ /* 0x000fe20000100800 */
[C---:B--2---:R-:W-:Y:S11]  /*2ddf0*/  HMMA.16816.F32 R4, R8.reuse, R24, R4 ;  /* 0x000000180804723c */ /* 0x044ff60000001804 */
[----:B------:R-:W-:Y:S11]  /*2de00*/  @!UPT UIADD3 URZ, URZ, URZ, URZ ;  /* 0x0000003f3f3ff290 */ /* 0x000ff6000fffe03f */
[----:B------:R-:W-:Y:S01]  /*2de10*/  @!UPT UIADD3 URZ, URZ, URZ, URZ ;  /* 0x0000003f3f3ff290 */ /* 0x000fe2000fffe03f */
[----:B------:R-:W-:Y:S01]  /*2de20*/  STL.64 [R1+0x140], R4 ;  /* 0x0001400401007387 */ /* 0x000fe20000100a00 */
[----:B------:R0:W-:Y:S03]  /*2de30*/  STL.64 [R1+0x148], R6 ;  /* 0x0001480601007387 */ /* 0x0001e60000100a00 */
[----:B0-----:R-:W2:Y:S01]  /*2de40*/  LDL.LU.64 R6, [R1+0x3e30] ;  /* 0x003e300001067983 */ /* 0x001ea20000300a00 */
[----:B------:R-:W2:Y:S02]  /*2de50*/  LDL.LU.64 R4, [R1+0x3e28] ;  /* 0x003e280001047983 */ /* 0x000ea40000300a00 */
[----:B------:R-:W-:Y:S02]  /*2de60*/  IMAD.MOV.U32 R27, RZ, RZ, R16 ;  /* 0x000000ffff1b7224 */ /* 0x000fe400078e0010 */
[----:B------:R-:W-:Y:S01]  /*2de70*/  IMAD.MOV.U32 R26, RZ, RZ, R17 ;  /* 0x000000ffff1a7224 */ /* 0x000fe200078e0011 */
[----:B------:R-:W3:Y:S01]  /*2de80*/  LDL.LU.64 R18, [R1+0x3e20] ;  /* 0x003e200001127983 */ /* 0x000ee20000300a00 */
[----:B--2---:R-:W-:Y:S03]  /*2de90*/  HMMA.16816.F32 R4, R8, R16, R4 ;  /* 0x000000100804723c */ /* 0x004fe60000001804 */
[----:B------:R-:W3:Y:S11]  /*2dea0*/  LDL.LU.64 R16, [R1+0x3e18] ;  /* 0x003e180001107983 */ /* 0x000ef60000300a00 */
[----:B------:R-:W-:Y:S09]  /*2deb0*/  @!UPT UIADD3 URZ, URZ, URZ, URZ ;  /* 0x0000003f3f3ff290 */ /* 0x000ff2000fffe03f */
[----:B------:R0:W-:Y:S01]  /*2dec0*/  STL.64 [R1+0x130], R4 ;  /* 0x0001300401007387 */ /* 0x0001e20000100a00 */
[----:B------:R3:W-:Y:S03]  /*2ded0*/  STL [R1+0x138], R6 ;  /* 0x0001380601007387 */ /* 0x0007e60000100800 */
[----:B0-----:R-:W3:Y:S01]  /*2dee0*/  LDL.LU.64 R4, [R1+0x3e10] ;  /* 0x003e100001047983 */ /* 0x001ee20000300a00 */
[----:B------:R-:W-:-:S05]  /*2def0*/  IMAD.MOV.U32 R2, RZ, RZ, R7 ;  /* 0x000000ffff027224 */ /* 0x000fca00078e0007 */
[----:B------:R-:W-:Y:S01]  /*2df00*/  STL [R1+0x3b78], R2 ;  /* 0x003b780201007387 */ /* 0x000fe20000100800 */
[C---:B---3--:R-:W-:Y:S03]  /*2df10*/  HMMA.16816.F32 R4, R8.reuse, R4, R16 ;  /* 0x000000040804723c */ /* 0x048fe60000001810 */
        /* <DEDUP_REMOVED lines=10> */
[----:B------:R0:W-:Y:S01]  /*2dfc0*/  STL.64 [R1+0x110], R16 ;  /* 0x0001101001007387 */ /* 0x0001e20000100a00 */
[----:B------:R-:W-:Y:S03]  /*2dfd0*/  STL.64 [R1+0x118], R18 ;  /* 0x0001181201007387 */ /* 0x000fe60000100a00 */
[----:B0-----:R-:W2:Y:S01]  /*2dfe0*/  LDL.LU.64 R16, [R1+0x3df0] ;  /* 0x003df00001107983 */ /* 0x001ea20000300a00 */
[----:B------:R-:W3:Y:S02]  /*2dff0*/  LDL.LU.64 R6, [R1+0x3de8] ;  /* 0x003de80001067983 */ /* 0x000ee40000300a00 */
[----:B------:R-:W4:Y:S02]  /*2e000*/  LDL.LU.64 R4, [R1+0x3de0] ;  /* 0x003de00001047983 */ /* 0x000f240000300a00 */
[----:B----4-:R-:W-:Y:S01]  /*2e010*/  HMMA.16816.F32 R8, R8, R4, R12 ;  /* 0x000000040808723c */ /* 0x010fe2000000180c */
[----:B------:R-:W2:Y:S01]  /*2e020*/  LDL.LU.64 R14, [R1+0x3dd8] ;  /* 0x003dd800010e7983 */ /* 0x000ea20000300a00 */
[----:B------:R-:W2:Y:S02]  /*2e030*/  LDL.LU.64 R12, [R1+0x3dd0] ;  /* 0x003dd000010c7983 */ /* 0x000ea40000300a00 */
[----:B---3--:R-:W-:Y:S02]  /*2e040*/  STL.64 [R1+0x3d68], R6 ;  /* 0x003d680601007387 */ /* 0x008fe40000100a00 */
[----:B------:R2:W-:Y:S11]  /*2e050*/  STL.64 [R1+0x3d60], R4 ;  /* 0x003d600401007387 */ /* 0x0005f60000100a00 */
[----:B------:R-:W-:Y:S06]  /*2e060*/  @!UPT UIADD3 URZ, URZ, URZ, URZ ;  /* 0x0000003f3f3ff290 */ /* 0x000fec000fffe03f */
[----:B------:R-:W-:Y:S01]  /*2e070*/  STL.64 [R1+0xb0], R8 ;  /* 0x0000b00801007387 */ /* 0x000fe20000100a00 */
[----:B------:R-:W-:Y:S01]  /*2e080*/  STL.64 [R1+0xb8], R10 ;  /* 0x0000b80a01007387 */ /* 0x000fe20000100a00 */
[----:B--2---:R-:W-:Y:S02]  /*2e090*/  HMMA.16816.F32 R4, R12, R16, R20 ;  /* 0x000000100c04723c */ /* 0x004fe40000001814 */
[----:B------:R-:W2:Y:S11]  /*2e0a0*/  LDL.LU R20, [R1+0x2c0] ;  /* 0x0002c00001147983 */ /* 0x000eb60000300800 */
[----:B------:R-:W-:Y:S10]  /*2e0b0*/  @!UPT UIADD3 URZ, URZ, URZ, URZ ;  /* 0x0000003f3f3ff290 */ /* 0x000ff4000fffe03f */
[----:B------:R-:W-:Y:S01]  /*2e0c0*/  STL.64 [R1+0xa0], R4 ;  /* 0x0000a00401007387 */ /* 0x000fe20000100a00 */
[----:B------:R-:W-:Y:S02]  /*2e0d0*/  STL.64 [R1+0xa8], R6 ;  /* 0x0000a80601007387 */ /* 0x000fe40000100a00 */
[----:B------:R-:W2:Y:S02]  /*2e0e0*/  LDL.LU R21, [R1+0x2c4] ;  /* 0x0002c40001157983 */ /* 0x000ea40000300800 */
[----:B------:R-:W3:Y:S01]  /*2e0f0*/  LDL.LU R22, [R1+0x2c8] ;  /* 0x0002c80001167983 */ /* 0x000ee20000300800 */
[----:B------:R-:W3:Y:S04]  /*2e100*/  LDL.LU R23, [R1+0x2cc] ;  /* 0x0002cc0001177983 */ /* 0x000ee80000300800 */
[----:B---3--:R-:W-:Y:S01]  /*2e110*/  STL.64 [R1+0x3cd8], R22 ;  /* 0x003cd81601007387 */ /* 0x008fe20000100a00 */
[----:B--2---:R0:W-:Y:S03]  /*2e120*/  STL.64 [R1+0x3cd0], R20 ;  /* 0x003cd01401007387 */ /* 0x0041e60000100a00 */
[----:B0-----:R-:W2:Y:S01]  /*2e130*/  LDL.LU.64 R20, [R1+0x50] ;  /* 0x0000500001147983 */ /* 0x001ea20000300a00 */
[----:B------:R-:W3:Y:S02]  /*2e140*/  LDL.64 R22, [R1+0x58] ;  /* 0x0000580001167983 */ /* 0x000ee40000100a00 */
[----:B------:R-:W-:Y:S01]  /*2e150*/  IMAD.MOV.U32 R11, RZ, RZ, R28 ;  /* 0x000000ffff0b7224 */ /* 0x000fe200078e001c */
[----:B---3--:R-:W-:Y:S01]  /*2e160*/  STL.64 [R1+0x3d90], R22 ;  /* 0x003d901601007387 */ /* 0x008fe20000100a00 */
[----:B--2---:R-:W-:Y:S02]  /*2e170*/  STL.64 [R1+0x3d88], R20 ;  /* 0x003d881401007387 */ /* 0x004fe40000100a00 */
[----:B------:R-:W2:Y:S02]  /*2e180*/  LDL.LU R8, [R1+0x210] ;  /* 0x0002100001087983 */ /* 0x000ea40000300800 */
[----:B------:R-:W2:Y:S01]  /*2e190*/  LDL.LU R9, [R1+0x214] ;  /* 0x0002140001097983 */ /* 0x000ea20000300800 */
[----:B------:R-:W3:Y:S01]  /*2e1a0*/  LDL.LU R10, [R1+0x218] ;  /* 0x00021800010a7983 */ /* 0x000ee20000300800 */
[----:B------:R-:W4:Y:S03]  /*2e1b0*/  LDL.LU R28, [R1+0x3dc8] ;  /* 0x003dc800011c7983 */ /* 0x000f260000300800 */
[----:B---3--:R-:W-:Y:S01]  /*2e1c0*/  STL.64 [R1+0x3ce8], R10 ;  /* 0x003ce80a01007387 */ /* 0x008fe20000100a00 */
[----:B--2---:R0:W-:Y:S03]  /*2e1d0*/  STL.64 [R1+0x3ce0], R8 ;  /* 0x003ce00801007387 */ /* 0x0041e60000100a00 */
[----:B0-----:R-:W2:Y:S01]  /*2e1e0*/  LDL.LU R8, [R1+0x2d0] ;  /* 0x0002d00001087983 */ /* 0x001ea20000300800 */
[----:B------:R-:W2:Y:S02]  /*2e1f0*/  LDL.LU R9, [R1+0x2d4] ;  /* 0x0002d40001097983 */ /* 0x000ea40000300800 */
[----:B------:R-:W3:Y:S02]  /*2e200*/  LDL.LU R10, [R1+0x2d8] ;  /* 0x0002d800010a7983 */ /* 0x000ee40000300800 */
[----:B------:R-:W3:Y:S02]  /*2e210*/  LDL.LU R11, [R1+0x2dc] ;  /* 0x0002dc00010b7983 */ /* 0x000ee40000300800 */
[----:B---3--:R-:W-:Y:S01]  /*2e220*/  STL.64 [R1+0x3cf8], R10 ;  /* 0x003cf80a01007387 */ /* 0x008fe20000100a00 */
[----:B--2---:R0:W-:Y:S03]  /*2e230*/  STL.64 [R1+0x3cf0], R8 ;  /* 0x003cf00801007387 */ /* 0x0041e60000100a00 */
[----:B0-----:R-:W2:Y:S01]  /*2e240*/  LDL.LU R8, [R1+0x2e0] ;  /* 0x0002e00001087983 */ /* 0x001ea20000300800 */
[----:B------:R-:W2:Y:S02]  /*2e250*/  LDL.LU R9, [R1+0x2e4] ;  /* 0x0002e40001097983 */ /* 0x000ea40000300800 */
[----:B------:R-:W3:Y:S02]  /*2e260*/  LDL.LU R10, [R1+0x2e8] ;  /* 0x0002e800010a7983 */ /* 0x000ee40000300800 */
[----:B----4-:R-:W-:-:S02]  /*2e270*/  IMAD.MOV.U32 R11, RZ, RZ, R28 ;  /* 0x000000ffff0b7224 */ /* 0x010fc400078e001c */
[----:B------:R-:W4:Y:S01]  /*2e280*/  LDL.LU R28, [R1+0x3dc4] ;  /* 0x003dc400011c7983 */ /* 0x000f220000300800 */
[----:B------:R-:W4:Y:S02]  /*2e290*/  LDL.LU.64 R16, [R1+0x560] ;  /* 0x0005600001107983 */ /* 0x000f240000300a00 */
[----:B------:R-:W4:Y:S01]  /*2e2a0*/  LDL.LU.64 R18, [R1+0x568] ;  /* 0x0005680001127983 */ /* 0x000f220000300a00 */
[----:B---3--:R-:W-:Y:S01]  /*2e2b0*/  STL.64 [R1+0x3d08], R10 ;  /* 0x003d080a01007387 */ /* 0x008fe20000100a00 */
[----:B--2---:R0:W-:Y:S03]  /*2e2c0*/  STL.64 [R1+0x3d00], R8 ;  /* 0x003d000801007387 */ /* 0x0041e60000100a00 */
[----:B0-----:R-:W2:Y:S01]  /*2e2d0*/  LDL.LU R8, [R1+0x2f0] ;  /* 0x0002f00001087983 */ /* 0x001ea20000300800 */
[----:B------:R-:W2:Y:S02]  /*2e2e0*/  LDL.LU R9, [R1+0x2f4] ;  /* 0x0002f40001097983 */ /* 0x000ea40000300800 */
[----:B------:R-:W3:Y:S02]  /*2e2f0*/  LDL.LU R10, [R1+0x2f8] ;  /* 0x0002f800010a7983 */ /* 0x000ee40000300800 */
[----:B------:R-:W3:Y:S02]  /*2e300*/  LDL.LU R11, [R1+0x2fc] ;  /* 0x0002fc00010b7983 */ /* 0x000ee40000300800 */
[----:B------:R-:W-:-:S02]  /*2e310*/  IMAD.MOV.U32 R20, RZ, RZ, R27 ;  /* 0x000000ffff147224 */ /* 0x000fc400078e001b */
[----:B------:R-:W-:Y:S02]  /*2e320*/  IMAD.MOV.U32 R21, RZ, RZ, R26 ;  /* 0x000000ffff157224 */ /* 0x000fe400078e001a */
[----:B------:R-:W-:Y:S02]  /*2e330*/  IMAD.MOV.U32 R4, RZ, RZ, R29 ;  /* 0x000000ffff047224 */ /* 0x000fe400078e001d */
[----:B------:R-:W-:Y:S01]  /*2e340*/  IMAD.MOV.U32 R5, RZ, RZ, R2 ;  /* 0x000000ffff057224 */ /* 0x000fe200078e0002 */
[----:B------:R-:W4:Y:S01]  /*2e350*/  LDL.LU R29, [R1+0x3dc0] ;  /* 0x003dc000011d7983 */ /* 0x000f220000300800 */
[----:B------:R-:W4:Y:S02]  /*2e360*/  LDL.LU R27, [R1+0x3dbc] ;  /* 0x003dbc00011b7983 */ /* 0x000f240000300800 */
[----:B------:R-:W4:Y:S02]  /*2e370*/  LDL.LU R26, [R1+0x3db8] ;  /* 0x003db800011a7983 */ /* 0x000f240000300800 */
[----:B------:R-:W-:Y:S01]  /*2e380*/  STL.64 [R1+0x3da8], R20 ;  /* 0x003da81401007387 */ /* 0x000fe20000100a00 */
[----:B------:R0:W-:Y:S04]  /*2e390*/  STL.64 [R1+0x3d80], R4 ;  /* 0x003d800401007387 */ /* 0x0001e80000100a00 */
[----:B0-----:R-:W4:Y:S01]  /*2e3a0*/  LDL.LU.64 R4, [R1+0x5b0] ;  /* 0x0005b00001047983 */ /* 0x001f220000300a00 */
[----:B------:R-:W4:Y:S03]  /*2e3b0*/  LDL.LU.64 R6, [R1+0x5b8] ;  /* 0x0005b80001067983 */ /* 0x000f260000300a00 */
[----:B---3--:R-:W-:Y:S01]  /*2e3c0*/  STL.64 [R1+0x3d18], R10 ;  /* 0x003d180a01007387 */ /* 0x008fe20000100a00 */
[----:B--2---:R0:W-:Y:S03]  /*2e3d0*/  STL.64 [R1+0x3d10], R8 ;  /* 0x003d100801007387 */ /* 0x0041e60000100a00 */
[----:B0-----:R-:W2:Y:S01]  /*2e3e0*/  LDL.LU.64 R8, [R1] ;  /* 0x0000000001087983 */ /* 0x001ea20000300a00 */
[----:B------:R-:W3:Y:S02]  /*2e3f0*/  LDL.64 R10, [R1+0x8] ;  /* 0x00000800010a7983 */ /* 0x000ee40000100a00 */
[----:B------:R-:W-:-:S02]  /*2e400*/  IMAD.MOV.U32 R20, RZ, RZ, R3 ;  /* 0x000000ffff147224 */ /* 0x000fc400078e0003 */
[----:B------:R-:W-:-:S07]  /*2e410*/  IMAD.MOV.U32 R21, RZ, RZ, R0 ;  /* 0x000000ffff157224 */ /* 0x000fce00078e0000 */
[C---:B----4-:R-:W-:Y:S11]  /*2e420*/  HMMA.16816.F32 R20, R12.reuse, R20, R4 ;  /* 0x000000140c14723c */ /* 0x050ff60000001804 */
[----:B------:R-:W-:Y:S11]  /*2e430*/  @!UPT UIADD3 URZ, URZ, URZ, URZ ;  /* 0x0000003f3f3ff290 */ /* 0x000ff6000fffe03f */
[----:B------:R-:W-:Y:S01]  /*2e440*/  @!UPT UIADD3 URZ, URZ, URZ, URZ ;  /* 0x0000003f3f3ff290 */ /* 0x000fe2000fffe03f */
[----:B------:R0:W-:Y:S01]  /*2e450*/  STL.64 [R1+0x90], R20 ;  /* 0x0000901401007387 */ /* 0x0001e20000100a00 */
[----:B------:R1:W-:Y:S03]  /*2e460*/  STL.64 [R1+0x98], R22 ;  /* 0x0000981601007387 */ /* 0x0003e60000100a00 */
[----:B0-----:R-:W4:Y:S01]  /*2e470*/  LDL.LU.64 R20, [R1+0x540] ;  /* 0x0005400001147983 */ /* 0x001f220000300a00 */
[----:B-1----:R-:W4:Y:S01]  /*2e480*/  LDL.LU.64 R22, [R1+0x548] ;  /* 0x0005480001167983 */ /* 0x002f220000300a00 */
[C---:B--2---:R-:W-:Y:S11]  /*2e490*/  HMMA.16816.F32 R4, R12.reuse, R8, R16 ;  /* 0x000000080c04723c */ /* 0x044ff60000001810 */
[----:B------:R-:W-:Y:S11]  /*2e4a0*/  @!UPT UIADD3 URZ, URZ, URZ, URZ ;  /* 0x0000003f3f3ff290 */ /* 0x000ff6000fffe03f */
[----:B------:R-:W-:Y:S01]  /*2e4b0*/  @!UPT UIADD3 URZ, URZ, URZ, URZ ;  /* 0x0000003f3f3ff290 */ /* 0x000fe2000fffe03f */
[----:B------:R-:W-:Y:S01]  /*2e4c0*/  STL.64 [R1+0x80], R4 ;  /* 0x0000800401007387 */ /* 0x000fe20000100a00 */
[----:B------:R-:W-:Y:S02]  /*2e4d0*/  STL.64 [R1+0x88], R6 ;  /* 0x0000880601007387 */ /* 0x000fe40000100a00 */
[----:B---3--:R0:W-:Y:S02]  /*2e4e0*/  STL.64 [R1+0x3d28], R10 ;  /* 0x003d280a01007387 */ /* 0x0081e40000100a00 */
[----:B------:R-:W2:Y:S01]  /*2e4f0*/  LDL.LU R8, [R1+0x310] ;  /* 0x0003100001087983 */ /* 0x000ea20000300800 */
[----:B------:R-:W2:Y:S01]  /*2e500*/  LDL.LU R9, [R1+0x314] ;  /* 0x0003140001097983 */ /* 0x000ea20000300800 */
[----:B0-----:R-:W-:Y:S02]  /*2e510*/  IMAD.MOV.U32 R10, RZ, RZ, R26 ;  /* 0x000000ffff0a7224 */ /* 0x001fe400078e001a */
[----:B------:R-:W-:Y:S01]  /*2e520*/  IMAD.MOV.U32 R11, RZ, RZ, R27 ;  /* 0x000000ffff0b7224 */ /* 0x000fe200078e001b */
[----:B------:R-:W3:Y:S01]  /*2e530*/  LDL.LU R26, [R1+0x3db4] ;  /* 0x003db400011a7983 */ /* 0x000ee20000300800 */
[----:B------:R-:W3:Y:S02]  /*2e540*/  LDL.LU R27, [R1+0x3db0] ;  /* 0x003db000011b7983 */ /* 0x000ee40000300800 */
[----:B------:R-:W2:Y:S02]  /*2e550*/  LDL.LU.64 R4, [R1+0x330] ;  /* 0x0003300001047983 */ /* 0x000ea40000300a00 */
[----:B------:R-:W2:Y:S01]  /*2e560*/  LDL.LU.64 R6, [R1+0x338] ;  /* 0x0003380001067983 */ /* 0x000ea20000300a00 */
[C---:B----4-:R-:W-:Y:S01]  /*2e570*/  HMMA.16816.F32 R20, R12.reuse, R24, R20 ;  /* 0x000000180c14723c */ /* 0x050fe20000001814 */
[----:B--2---:R-:W-:Y:S01]  /*2e580*/  STL.64 [R1+0x3da0], R6 ;  /* 0x003da00601007387 */ /* 0x004fe20000100a00 */
[----:B------:R0:W-:Y:S03]  /*2e590*/  STL.64 [R1+0x3d98], R4 ;  /* 0x003d980401007387 */ /* 0x0001e60000100a00 */
[----:B0-----:R-:W2:Y:S01]  /*2e5a0*/  LDL.LU.64 R4, [R1+0x220] ;  /* 0x0002200001047983 */ /* 0x001ea20000300a00 */
[----:B------:R-:W2:Y:S02]  /*2e5b0*/  LDL.LU.64 R6, [R1+0x228] ;  /* 0x0002280001067983 */ /* 0x000ea40000300a00 */
[----:B------:R-:W4:Y:S02]  /*2e5c0*/  LDL.LU.64 R16, [R1+0x460] ;  /* 0x0004600001107983 */ /* 0x000f240000300a00 */
[----:B------:R-:W2:Y:S02]  /*2e5d0*/  LDL.LU.64 R18, [R1+0x468] ;  /* 0x0004680001127983 */ /* 0x000ea40000300a00 */
[----:B--2---:R-:W-:Y:S01]  /*2e5e0*/  STL.64 [R1+0x3d78], R18 ;  /* 0x003d781201007387 */ /* 0x004fe20000100a00 */
[----:B----4-:R0:W-:Y:S03]  /*2e5f0*/  STL.64 [R1+0x3d70], R16 ;  /* 0x003d701001007387 */ /* 0x0101e60000100a00 */
[----:B0-----:R-:W2:Y:S01]  /*2e600*/  LDL.LU.64 R16, [R1+0x450] ;  /* 0x0004500001107983 */ /* 0x001ea20000300a00 */
[----:B------:R-:W2:Y:S02]  /*2e610*/  LDL.LU.64 R18, [R1+0x458] ;  /* 0x0004580001127983 */ /* 0x000ea40000300a00 */
[----:B------:R0:W-:Y:S02]  /*2e620*/  STL.64 [R1+0x3d40], R10 ;  /* 0x003d400a01007387 */ /* 0x0001e40000100a00 */
[----:B------:R-:W-:Y:S01]  /*2e630*/  STL.64 [R1+0x3d38], R8 ;  /* 0x003d380801007387 */ /* 0x000fe20000100a00 */
[----:B0-----:R-:W4:Y:S01]  /*2e640*/  LDL.64 R10, [R1+0x28] ;  /* 0x00002800010a7983 */ /* 0x001f220000100a00 */
[----:B------:R0:W-:Y:S02]  /*2e650*/  STL.64 [R1+0x40], R20 ;  /* 0x0000401401007387 */ /* 0x0001e40000100a00 */
[----:B------:R-:W-:Y:S01]  /*2e660*/  STL.64 [R1+0x48], R22 ;  /* 0x0000481601007387 */ /* 0x000fe20000100a00 */
[----:B0-----:R-:W2:Y:S01]  /*2e670*/  LDL.LU.64 R20, [R1+0x3da8] ;  /* 0x003da80001147983 */ /* 0x001ea20000300a00 */
[----:B---3--:R0:W-:Y:S03]  /*2e680*/  STL.64 [R1+0x3d30], R26 ;  /* 0x003d301a01007387 */ /* 0x0081e60000100a00 */
[----:B0-----:R-:W3:Y:S01]  /*2e690*/  LDL.64 R26, [R1+0x18] ;  /* 0x00001800011a7983 */ /* 0x001ee20000100a00 */
[C---:B--2---:R-:W-:Y:S03]  /*2e6a0*/  HMMA.16816.F32 R20, R12.reuse, R20, R4 ;  /* 0x000000140c14723c */ /* 0x044fe60000001804 */
[----:B---3--:R0:W-:Y:S01]  /*2e6b0*/  STL.64 [R1+0x3d48], R26 ;  /* 0x003d481a01007387 */ /* 0x0081e20000100a00 */
[----:B------:R-:W2:Y:S02]  /*2e6c0*/  LDL.LU R24, [R1+0x320] ;  /* 0x0003200001187983 */ /* 0x000ea40000300800 */
[----:B------:R-:W2:Y:S01]  /*2e6d0*/  LDL.LU R25, [R1+0x324] ;  /* 0x0003240001197983 */ /* 0x000ea20000300800 */
[----:B0-----:R-:W2:Y:S01]  /*2e6e0*/  LDL.LU R26, [R1+0x328] ;  /* 0x00032800011a7983 */ /* 0x001ea20000300800 */
[----:B------:R-:W2:Y:S02]  /*2e6f0*/  LDL.LU R27, [R1+0x32c] ;  /* 0x00032c00011b7983 */ /* 0x000ea40000300800 */
[----:B------:R-:W3:Y:S02]  /*2e700*/  LDL.LU.64 R6, [R1+0x3da0] ;  /* 0x003da00001067983 */ /* 0x000ee40000300a00 */
[----:B------:R-:W3:Y:S11]  /*2e710*/  LDL.LU.64 R4, [R1+0x3d98] ;  /* 0x003d980001047983 */ /* 0x000ef60000300a00 */
[----:B------:R-:W-:Y:S01]  /*2e720*/  STL.64 [R1+0x220], R20 ;  /* 0x0002201401007387 */ /* 0x000fe20000100a00 */
[----:B------:R0:W-:Y:S03]  /*2e730*/  STL.64 [R1+0x228], R22 ;  /* 0x0002281601007387 */ /* 0x0001e60000100a00 */
[----:B0-----:R-:W2:Y:S01]  /*2e740*/  LDL.LU.64 R22, [R1+0x3d90] ;  /* 0x003d900001167983 */ /* 0x001ea20000300a00 */
[----:B------:R-:W3:Y:S02]  /*2e750*/  LDL.LU.64 R20, [R1+0x3d88] ;  /* 0x003d880001147983 */ /* 0x000ee40000300a00 */
[C---:B---3--:R-:W-:Y:S11]  /*2e760*/  HMMA.16816.F32 R4, R12.reuse, R20, R4 ;  /* 0x000000140c04723c */ /* 0x048ff60000001804 */
[----:B------:R-:W-:Y:S11]  /*2e770*/  @!UPT UIADD3 URZ, URZ, URZ, URZ ;  /* 0x0000003f3f3ff290 */ /* 0x000ff6000fffe03f */
[----:B------:R-:W-:Y:S01]  /*2e780*/  @!UPT UIADD3 URZ, URZ, URZ, URZ ;  /* 0x0000003f3f3ff290 */ /* 0x000fe2000fffe03f */
[----:B------:R0:W-:Y:S01]  /*2e790*/  STL.64 [R1+0x330], R4 ;  /* 0x0003300401007387 */ /* 0x0001e20000100a00 */
[----:B------:R1:W-:Y:S03]  /*2e7a0*/  STL.64 [R1+0x338], R6 ;  /* 0x0003380601007387 */ /* 0x0003e60000100a00 */
[----:B0-----:R-:W1:Y:S01]  /*2e7b0*/  LDL.LU.64 R4, [R1+0x3d80] ;  /* 0x003d800001047983 */ /* 0x001e620000300a00 */
[----:B--2---:R-:W-:Y:S02]  /*2e7c0*/  STL.64 [R1+0x3d20], R22 ;  /* 0x003d201601007387 */ /* 0x004fe40000100a00 */
[----:B------:R-:W2:Y:S02]  /*2e7d0*/  LDL.LU R20, [R1+0x300] ;  /* 0x0003000001147983 */ /* 0x000ea40000300800 */
[----:B------:R-:W2:Y:S01]  /*2e7e0*/  LDL.LU R21, [R1+0x304] ;  /* 0x0003040001157983 */ /* 0x000ea20000300800 */
[C---:B-1----:R-:W-:Y:S01]  /*2e7f0*/  HMMA.16816.F32 R4, R12.reuse, R4, R16 ;  /* 0x000000040c04723c */ /* 0x042fe20000001810 */
[----:B------:R-:W3:Y:S01]  /*2e800*/  LDL.LU.64 R18, [R1+0x3d78] ;  /* 0x003d780001127983 */ /* 0x000ee20000300a00 */
[----:B------:R-:W3:Y:S11]  /*2e810*/  LDL.LU.64 R16, [R1+0x3d70] ;  /* 0x003d700001107983 */ /* 0x000ef60000300a00 */
[----:B------:R-:W-:Y:S10]  /*2e820*/  @!UPT UIADD3 URZ, URZ, URZ, URZ ;  /* 0x0000003f3f3ff290 */ /* 0x000ff4000fffe03f */
[----:B------:R-:W-:Y:S01]  /*2e830*/  STL.64 [R1+0x450], R4 ;  /* 0x0004500401007387 */ /* 0x000fe20000100a00 */
[----:B------:R0:W-:Y:S03]  /*2e840*/  STL.64 [R1+0x458], R6 ;  /* 0x0004580601007387 */ /* 0x0001e60000100a00 */
[----:B0-----:R-:W2:Y:S01]  /*2e850*/  LDL.LU.64 R6, [R1+0x3d68] ;  /* 0x003d680001067983 */ /* 0x001ea20000300a00 */
[----:B------:R-:W3:Y:S02]  /*2e860*/  LDL.LU.64 R4, [R1+0x3d60] ;  /* 0x003d600001047983 */ /* 0x000ee40000300a00 */
[----:B---3--:R-:W-:Y:S01]  /*2e870*/  HMMA.16816.F32 R12, R12, R4, R16 ;  /* 0x000000040c0c723c */ /* 0x008fe20000001810 */
[----:B------:R-:W3:Y:S01]  /*2e880*/  LDL.LU.64 R18, [R1+0x3d58] ;  /* 0x003d580001127983 */ /* 0x000ee20000300a00 */
[----:B------:R-:W3:Y:S02]  /*2e890*/  LDL.LU.64 R16, [R1+0x3d50] ;  /* 0x003d500001107983 */ /* 0x000ee40000300a00 */
[----:B----4-:R-:W-:-:S03]  /*2e8a0*/  IMAD.MOV.U32 R2, RZ, RZ, R11 ;  /* 0x000000ffff027224 */ /* 0x010fc600078e000b */
[----:B------:R-:W-:Y:S11]  /*2e8b0*/  IMAD.MOV.U32 R4, RZ, RZ, R10 ;  /* 0x000000ffff047224 */ /* 0x000ff600078e000a */
[----:B------:R-:W-:Y:S05]  /*2e8c0*/  @!UPT UIADD3 URZ, URZ, URZ, URZ ;  /* 0x0000003f3f3ff290 */ /* 0x000fea000fffe03f */
[----:B------:R-:W-:Y:S01]  /*2e8d0*/  STL.64 [R1+0x460], R12 ;  /* 0x0004600c01007387 */ /* 0x000fe20000100a00 */
[----:B------:R0:W-:Y:S03]  /*2e8e0*/  STL.64 [R1+0x468], R14 ;  /* 0x0004680e01007387 */ /* 0x0001e60000100a00 */
[----:B0-----:R-:W4:Y:S01]  /*2e8f0*/  LDL.64 R14, [R1+0x38] ;  /* 0x00003800010e7983 */ /* 0x001f220000100a00 */
[C---:B---3--:R-:W-:Y:S11]  /*2e900*/  HMMA.16816.F32 R24, R16.reuse, R10, R24 ;  /* 0x0000000a1018723c */ /* 0x048ff60000001818 */
[----:B------:R-:W-:Y:S11]  /*2e910*/  @!UPT UIADD3 URZ, URZ, URZ, URZ ;  /* 0x0000003f3f3ff290 */ /* 0x000ff6000fffe03f */
[----:B------:R-:W-:Y:S01]  /*2e920*/  @!UPT UIADD3 URZ, URZ, URZ, URZ ;  /* 0x0000003f3f3ff290 */ /* 0x000fe2000fffe03f */
[----:B------:R-:W-:Y:S01]  /*2e930*/  STL.64 [R1+0x320], R24 ;  /* 0x0003201801007387 */ /* 0x000fe20000100a00 */
[----:B------:R0:W-:Y:S03]  /*2e940*/  STL.64 [R1+0x328], R26 ;  /* 0x0003281a01007387 */ /* 0x0001e60000100a00 */
[----:B0-----:R-:W3:Y:S01]  /*2e950*/  LDL.LU.64 R26, [R1+0x3d48] ;  /* 0x003d4800011a7983 */ /* 0x001ee20000300a00 */
[----:B------:R-:W3:Y:S02]  /*2e960*/  LDL.LU.64 R10, [R1+0x3d40] ;  /* 0x003d4000010a7983 */ /* 0x000ee40000300a00 */
[----:B------:R-:W3:Y:S02]  /*2e970*/  LDL.LU.64 R8, [R1+0x3d38] ;  /* 0x003d380001087983 */ /* 0x000ee40000300a00 */
[----:B---3--:R-:W-:Y:S01]  /*2e980*/  HMMA.16816.F32 R8, R16, R26, R8 ;  /* 0x0000001a1008723c */ /* 0x008fe20000001808 */
[----:B------:R-:W-:-:S02]  /*2e990*/  IMAD.MOV.U32 R13, RZ, RZ, R26 ;  /* 0x000000ffff0d7224 */ /* 0x000fc400078e001a */
[----:B------:R-:W-:Y:S02]  /*2e9a0*/  IMAD.MOV.U32 R12, RZ, RZ, R27 ;  /* 0x000000ffff0c7224 */ /* 0x000fe400078e001b */
[----:B------:R-:W3:Y:S11]  /*2e9b0*/  LDL.LU.64 R26, [R1+0x3d30] ;  /* 0x003d3000011a7983 */ /* 0x000ef60000300a00 */
[----:B------:R-:W-:Y:S07]  /*2e9c0*/  @!UPT UIADD3 URZ, URZ, URZ, URZ ;  /* 0x0000003f3f3ff290 */ /* 0x000fee000fffe03f */
[----:B------:R-:W-:Y:S01]  /*2e9d0*/  STL.64 [R1+0x310], R8 ;  /* 0x0003100801007387 */ /* 0x000fe20000100a00 */
[----:B------:R-:W-:Y:S02]  /*2e9e0*/  IMAD.MOV.U32 R25, RZ, RZ, R10 ;  /* 0x000000ffff197224 */ /* 0x000fe400078e000a */
[----:B------:R-:W-:Y:S02]  /*2e9f0*/  IMAD.MOV.U32 R24, RZ, RZ, R11 ;  /* 0x000000ffff187224 */ /* 0x000fe400078e000b */
[----:B------:R-:W2:Y:S01]  /*2ea00*/  LDL.LU.64 R10, [R1+0x3d28] ;  /* 0x003d2800010a7983 */ /* 0x000ea20000300a00 */
[----:B------:R-:W-:Y:S02]  /*2ea10*/  IMAD.MOV.U32 R22, RZ, RZ, R29 ;  /* 0x000000ffff167224 */ /* 0x000fe400078e001d */
[----:B------:R-:W-:-:S07]  /*2ea20*/  IMAD.MOV.U32 R23, RZ, RZ, R28 ;  /* 0x000000ffff177224 */ /* 0x000fce00078e001c */
[C---:B--2---:R-:W-:Y:S01]  /*2ea30*/  HMMA.16816.F32 R20, R16.reuse, R10, R20 ;  /* 0x0000000a1014723c */ /* 0x044fe20000001814 */
[----:B------:R-:W-:Y:S02]  /*2ea40*/  IMAD.MOV.U32 R0, RZ, RZ, R10 ;  /* 0x000000ffff007224 */ /* 0x000fe400078e000a */
[----:B------:R-:W-:Y:S11]  /*2ea50*/  IMAD.MOV.U32 R3, RZ, RZ, R11 ;  /* 0x000000ffff037224 */ /* 0x000ff600078e000b */
[----:B------:R-:W-:Y:S09]  /*2ea60*/  @!UPT UIADD3 URZ, URZ, URZ, URZ ;  /* 0x0000003f3f3ff290 */ /* 0x000ff2000fffe03f */
[----:B------:R-:W-:Y:S01]  /*2ea70*/  STL.64 [R1+0x300], R20 ;  /* 0x0003001401007387 */ /* 0x000fe20000100a00 */
[----:B------:R0:W-:Y:S03]  /*2ea80*/  STL.64 [R1+0x308], R22 ;  /* 0x0003081601007387 */ /* 0x0001e60000100a00 */
[----:B0-----:R-:W2:Y:S01]  /*2ea90*/  LDL.LU.64 R22, [R1+0x3d20] ;  /* 0x003d200001167983 */ /* 0x001ea20000300a00 */
[----:B------:R-:W3:Y:S02]  /*2eaa0*/  LDL.LU.64 R10, [R1+0x3d18] ;  /* 0x003d1800010a7983 */ /* 0x000ee40000300a00 */
[----:B------:R-:W3:Y:S02]  /*2eab0*/  LDL.LU.64 R8, [R1+0x3d10] ;  /* 0x003d100001087983 */ /* 0x000ee40000300a00 */
[C---:B---3--:R-:W-:Y:S11]  /*2eac0*/  HMMA.16816.F32 R8, R16.reuse, R26, R8 ;  /* 0x0000001a1008723c */ /* 0x048ff60000001808 */
[----:B------:R-:W-:Y:S11]  /*2ead0*/  @!UPT UIADD3 URZ, URZ, URZ, URZ ;  /* 0x0000003f3f3ff290 */ /* 0x000ff6000fffe03f */
[----:B------:R-:W-:Y:S01]  /*2eae0*/  @!UPT UIADD3 URZ, URZ, URZ, URZ ;  /* 0x0000003f3f3ff290 */ /* 0x000fe2000fffe03f */
[----:B------:R-:W-:Y:S01]  /*2eaf0*/  STL.64 [R1+0x2f0], R8 ;  /* 0x0002f00801007387 */ /* 0x000fe20000100a00 */
[----:B------:R0:W-:Y:S03]  /*2eb00*/  STL.64 [R1+0x2f8], R10 ;  /* 0x0002f80a01007387 */ /* 0x0001e60000100a00 */
[----:B0-----:R-:W4:Y:S01]  /*2eb10*/  LDL.LU.64 R10, [R1+0x3d08] ;  /* 0x003d0800010a7983 */ /* 0x001f220000300a00 */
[----:B------:R-:W4:Y:S02]  /*2eb20*/  LDL.LU.64 R8, [R1+0x3d00] ;  /* 0x003d000001087983 */ /* 0x000f240000300a00 */
[----:B------:R0:W-:Y:S02]  /*2eb30*/  STL.64 [R1+0x3c98], R26 ;  /* 0x003c981a01007387 */ /* 0x0001e40000100a00 */
[----:B------:R-:W-:Y:S01]  /*2eb40*/  STL.64 [R1+0x3c90], R24 ;  /* 0x003c901801007387 */ /* 0x000fe20000100a00 */
[----:B0-----:R-:W3:Y:S01]  /*2eb50*/  LDL.64 R26, [R1+0x68] ;  /* 0x00006800011a7983 */ /* 0x001ee20000100a00 */
[C---:B----4-:R-:W-:Y:S11]  /*2eb60*/  HMMA.16816.F32 R8, R16.reuse, R14, R8 ;  /* 0x0000000e1008723c */ /* 0x050ff60000001808 */
[----:B------:R-:W-:Y:S11]  /*2eb70*/  @!UPT UIADD3 URZ, URZ, URZ, URZ ;  /* 0x0000003f3f3ff290 */ /* 0x000ff6000fffe03f */
[----:B------:R-:W-:Y:S01]  /*2eb80*/  @!UPT UIADD3 URZ, URZ, URZ, URZ ;  /* 0x0000003f3f3ff290 */ /* 0x000fe2000fffe03f */
[----:B------:R-:W-:Y:S01]  /*2eb90*/  STL.64 [R1+0x2e0], R8 ;  /* 0x0002e00801007387 */ /* 0x000fe20000100a00 */
[----:B------:R0:W-:Y:S03]  /*2eba0*/  STL.64 [R1+0x2e8], R10 ;  /* 0x0002e80a01007387 */ /* 0x0001e60000100a00 */
[----:B0-----:R-:W4:Y:S01]  /*2ebb0*/  LDL.LU.64 R10, [R1+0x3cf8] ;  /* 0x003cf800010a7983 */ /* 0x001f220000300a00 */
[----:B------:R-:W4:Y:S02]  /*2ebc0*/  LDL.LU.64 R8, [R1+0x3cf0] ;  /* 0x003cf00001087983 */ /* 0x000f240000300a00 */
[----:B------:R-:W-:Y:S02]  /*2ebd0*/  STL.64 [R1+0x3c88], R14 ;  /* 0x003c880e01007387 */ /* 0x000fe40000100a00 */
[----:B--2---:R-:W-:Y:S02]  /*2ebe0*/  IMAD.MOV.U32 R29, RZ, RZ, R22 ;  /* 0x000000ffff1d7224 */ /* 0x004fe400078e0016 */
[----:B------:R-:W-:Y:S01]  /*2ebf0*/  IMAD.MOV.U32 R28, RZ, RZ, R23 ;  /* 0x000000ffff1c7224 */ /* 0x000fe200078e0017 */
[----:B----4-:R-:W-:Y:S11]  /*2ec00*/  HMMA.16816.F32 R8, R16, R22, R8 ;  /* 0x000000161008723c */ /* 0x010ff60000001808 */
[----:B------:R-:W-:Y:S11]  /*2ec10*/  @!UPT UIADD3 URZ, URZ, URZ, URZ ;  /* 0x0000003f3f3ff290 */ /* 0x000ff6000fffe03f */
[----:B------:R-:W-:Y:S01]  /*2ec20*/  @!UPT UIADD3 URZ, URZ, URZ, URZ ;  /* 0x0000003f3f3ff290 */ /* 0x000fe2000fffe03f */
[----:B------:R-:W-:Y:S01]  /*2ec30*/  STL.64 [R1+0x2d0], R8 ;  /* 0x0002d00801007387 */ /* 0x000fe20000100a00 */
[----:B------:R0:W-:Y:S03]  /*2ec40*/  STL.64 [R1+0x2d8], R10 ;  /* 0x0002d80a01007387 */ /* 0x0001e60000100a00 */
[----:B0-----:R-:W2:Y:S01]  /*2ec50*/  LDL.LU.64 R10, [R1+0x3ce8] ;  /* 0x003ce800010a7983 */ /* 0x001ea20000300a00 */
[----:B------:R-:W2:Y:S02]  /*2ec60*/  LDL.LU.64 R8, [R1+0x3ce0] ;  /* 0x003ce00001087983 */ /* 0x000ea40000300a00 */
[----:B------:R-:W4:Y:S02]  /*2ec70*/  LDL.LU.64 R22, [R1+0x3cd8] ;  /* 0x003cd80001167983 */ /* 0x000f240000300a00 */
[----:B------:R-:W4:Y:S02]  /*2ec80*/  LDL.LU.64 R20, [R1+0x3cd0] ;  /* 0x003cd00001147983 */ /* 0x000f240000300a00 */
[----:B------:R-:W-:-:S02]  /*2ec90*/  IMAD.MOV.U32 R14, RZ, RZ, R4 ;  /* 0x000000ffff0e7224 */ /* 0x000fc400078e0004 */
[----:B---3--:R-:W-:Y:S01]  /*2eca0*/  IMAD.MOV.U32 R4, RZ, RZ, R26 ;  /* 0x000000ffff047224 */ /* 0x008fe200078e001a */
[C---:B----4-:R-:W-:Y:S08]  /*2ecb0*/  HMMA.16816.F32 R20, R16.reuse, R26, R20 ;  /* 0x0000001a1014723c */ /* 0x050ff00000001814 */
[----:B--2---:R-:W-:Y:S11]  /*2ecc0*/  HMMA.16816.F32 R8, R16, R6, R8 ;  /* 0x000000061008723c */ /* 0x004ff60000001808 */
[----:B------:R-:W-:Y:S04]  /*2ecd0*/  @!UPT UIADD3 URZ, URZ, URZ, URZ ;  /* 0x0000003f3f3ff290 */ /* 0x000fe8000fffe03f */
[----:B------:R-:W-:Y:S01]  /*2ece0*/  STL.64 [R1+0x2c0], R20 ;  /* 0x0002c01401007387 */ /* 0x000fe20000100a00 */
[----:B------:R0:W-:Y:S03]  /*2ecf0*/  STL.64 [R1+0x2c8], R22 ;  /* 0x0002c81601007387 */ /* 0x0001e60000100a00 */
[----:B0-----:R-:W2:Y:S01]  /*2ed00*/  LDL.LU.64 R22, [R1+0x3cc8] ;  /* 0x003cc80001167983 */ /* 0x001ea20000300a00 */
[----:B------:R-:W2:Y:S02]  /*2ed10*/  LDL.LU.64 R20, [R1+0x3cc0] ;  /* 0x003cc00001147983 */ /* 0x000ea40000300a00 */
[----:B------:R-:W-:Y:S02]  /*2ed20*/  STL.64 [R1+0x3c60], R6 ;  /* 0x003c600601007387 */ /* 0x000fe40000100a00 */
[----:B------:R0:W-:Y:S01]  /*2ed30*/  STL [R1+0x3ca0], R4 ;  /* 0x003ca00401007387 */ /* 0x0001e20000100800 */
[----:B------:R-:W-:Y:S01]  /*2ed40*/  STL.64 [R1+0x210], R8 ;  /* 0x0002100801007387 */ /* 0x000fe20000100a00 */
[----:B------:R-:W-:Y:S03]  /*2ed50*/  STL.64 [R1+0x218], R10 ;  /* 0x0002180a01007387 */ /* 0x000fe60000100a00 */
[----:B0-----:R-:W3:Y:S01]  /*2ed60*/  LDL.LU R4, [R1+0x1f0] ;  /* 0x0001f00001047983 */ /* 0x001ee20000300800 */
[----:B------:R-:W3:Y:S02]  /*2ed70*/  LDL.LU R5, [R1+0x1f4] ;  /* 0x0001f40001057983 */ /* 0x000ee40000300800 */
[----:B------:R-:W4:Y:S02]  /*2ed80*/  LDL.LU R6, [R1+0x1f8] ;  /* 0x0001f80001067983 */ /* 0x000f240000300800 */
[----:B------:R-:W4:Y:S02]  /*2ed90*/  LDL.LU R7, [R1+0x1fc] ;  /* 0x0001fc0001077983 */ /* 0x000f240000300800 */
[----:B----4-:R-:W-:Y:S01]  /*2eda0*/  STL.64 [R1+0x3cb0], R6 ;  /* 0x003cb00601007387 */ /* 0x010fe20000100a00 */
[----:B---3--:R0:W-:Y:S03]  /*2edb0*/  STL.64 [R1+0x3ca8], R4 ;  /* 0x003ca80401007387 */ /* 0x0081e60000100a00 */
[----:B0-----:R-:W2:Y:S01]  /*2edc0*/  LDL.LU R4, [R1+0x200] ;  /* 0x0002000001047983 */ /* 0x001ea20000300800 */
[----:B------:R-:W2:Y:S02]  /*2edd0*/  LDL.LU R5, [R1+0x204] ;  /* 0x0002040001057983 */ /* 0x000ea40000300800 */
[----:B------:R-:W2:Y:S02]  /*2ede0*/  LDL.LU R6, [R1+0x208] ;  /* 0x0002080001067983 */ /* 0x000ea40000300800 */
[----:B------:R-:W2:Y:S01]  /*2edf0*/  LDL.LU R7, [R1+0x20c] ;  /* 0x00020c0001077983 */ /* 0x000ea20000300800 */
[----:B------:R-:W3:Y:S01]  /*2ee00*/  LDL.LU R8, [R1+0xc0] ;  /* 0x0000c00001087983 */ /* 0x000ee20000300800 */
[----:B------:R-:W3:Y:S02]  /*2ee10*/  LDL.LU R9, [R1+0xc4] ;  /* 0x0000c40001097983 */ /* 0x000ee40000300800 */
[----:B------:R-:W4:Y:S02]  /*2ee20*/  LDL.LU R10, [R1+0xc8] ;  /* 0x0000c800010a7983 */ /* 0x000f240000300800 */
[----:B------:R-:W4:Y:S01]  /*2ee30*/  LDL.LU R11, [R1+0xcc] ;  /* 0x0000cc00010b7983 */ /* 0x000f220000300800 */
[----:B------:R-:W2:Y:S01]  /*2ee40*/  LDL.LU R24, [R1+0x1e0] ;  /* 0x0001e00001187983 */ /* 0x000ea20000300800 */
[----:B------:R-:W-:-:S02]  /*2ee50*/  IMAD.MOV.U32 R15, RZ, RZ, R2 ;  /* 0x000000ffff0f7224 */ /* 0x000fc400078e0002 */
[----:B------:R-:W2:Y:S02]  /*2ee60*/  LDL.LU R25, [R1+0x1e4] ;  /* 0x0001e40001197983 */ /* 0x000ea40000300800 */
[----:B------:R-:W-:Y:S01]  /*2ee70*/  IMAD.MOV.U32 R2, RZ, RZ, R27 ;  /* 0x000000ffff027224 */ /* 0x000fe200078e001b */
[----:B------:R-:W2:Y:S01]  /*2ee80*/  LDL.LU R26, [R1+0x1e8] ;  /* 0x0001e800011a7983 */ /* 0x000ea20000300800 */
[----:B------:R-:W2:Y:S02]  /*2ee90*/  LDL.LU R27, [R1+0x1ec] ;  /* 0x0001ec00011b7983 */ /* 0x000ea40000300800 */
[----:B------:R-:W-:Y:S02]  /*2eea0*/  IMAD.MOV.U32 R18, RZ, RZ, R29 ;  /* 0x000000ffff127224 */ /* 0x000fe400078e001d */
[----:B------:R-:W-:Y:S01]  /*2eeb0*/  IMAD.MOV.U32 R19, RZ, RZ, R28 ;  /* 0x000000ffff137224 */ /* 0x000fe200078e001c */
[----:B----4-:R0:W-:Y:S01]  /*2eec0*/  STL.64 [R1+0x3c10], R10 ;  /* 0x003c100a01007387 */ /* 0x0101e20000100a00 */
[----:B---3--:R-:W-:Y:S02]  /*2eed0*/  STL.64 [R1+0x3c08], R8 ;  /* 0x003c080801007387 */ /* 0x008fe40000100a00 */
[----:B0-----:R-:W-:-:S02]  /*2eee0*/  IMAD.MOV.U32 R10, RZ, RZ, R0 ;  /* 0x000000ffff0a7224 */ /* 0x001fc400078e0000 */
[----:B------:R-:W-:Y:S01]  /*2eef0*/  IMAD.MOV.U32 R11, RZ, RZ, R3 ;  /* 0x000000ffff0b7224 */ /* 0x000fe200078e0003 */
[----:B------:R-:W3:Y:S01]  /*2ef00*/  LDL.LU R0, [R1+0x3cbc] ;  /* 0x003cbc0001007983 */ /* 0x000ee20000300800 */
[----:B------:R-:W4:Y:S02]  /*2ef10*/  LDL.LU R3, [R1+0x3cb8] ;  /* 0x003cb80001037983 */ /* 0x000f240000300800 */
[----:B------:R0:W-:Y:S02]  /*2ef20*/  STL.64 [R1+0x3c80], R18 ;  /* 0x003c801201007387 */ /* 0x0001e40000100a00 */
[----:B0-----:R-:W-:Y:S02]  /*2ef30*/  IMAD.MOV.U32 R18, RZ, RZ, R13 ;  /* 0x000000ffff127224 */ /* 0x001fe400078e000d */
[----:B------:R-:W-:Y:S02]  /*2ef40*/  IMAD.MOV.U32 R19, RZ, RZ, R12 ;  /* 0x000000ffff137224 */ /* 0x000fe400078e000c */
[C---:B--2---:R-:W-:Y:S01]  /*2ef50*/  HMMA.16816.F32 R12, R20.reuse, R14, R4 ;  /* 0x0000000e140c723c */ /* 0x044fe20000001804 */
[----:B------:R-:W2:Y:S01]  /*2ef60*/  LDL.LU.64 R6, [R1+0x3cb0] ;  /* 0x003cb00001067983 */ /* 0x000ea20000300a00 */
[----:B------:R-:W2:Y:S11]  /*2ef70*/  LDL.LU.64 R4, [R1+0x3ca8] ;  /* 0x003ca80001047983 */ /* 0x000eb60000300a00 */
[----:B------:R-:W-:Y:S10]  /*2ef80*/  @!UPT UIADD3 URZ, URZ, URZ, URZ ;  /* 0x0000003f3f3ff290 */ /* 0x000ff4000fffe03f */
[----:B------:R0:W-:Y:S01]  /*2ef90*/  STL.64 [R1+0x200], R12 ;  /* 0x0002000c01007387 */ /* 0x0001e20000100a00 */
[----:B------:R-:W-:Y:S02]  /*2efa0*/  IMAD.MOV.U32 R28, RZ, RZ, R15 ;  /* 0x000000ffff1c7224 */ /* 0x000fe400078e000f */
[----:B------:R-:W-:Y:S01]  /*2efb0*/  IMAD.MOV.U32 R29, RZ, RZ, R14 ;  /* 0x000000ffff1d7224 */ /* 0x000fe200078e000e */
[----:B0-----:R-:W3:Y:S01]  /*2efc0*/  LDL.LU R12, [R1+0x1d0] ;  /* 0x0001d000010c7983 */ /* 0x001ee20000300800 */
[----:B------:R-:W3:Y:S02]  /*2efd0*/  LDL.LU R13, [R1+0x1d4] ;  /* 0x0001d400010d7983 */ /* 0x000ee40000300800 */
[----:B------:R-:W3:Y:S02]  /*2efe0*/  LDL.LU R14, [R1+0x1d8] ;  /* 0x0001d800010e7983 */ /* 0x000ee40000300800 */
[----:B------:R-:W-:Y:S01]  /*2eff0*/  STL [R1+0x3bf8], R28 ;  /* 0x003bf81c01007387 */ /* 0x000fe20000100800 */
[----:B------:R-:W-:Y:S01]  /*2f000*/  STL [R1+0x3b7c], R29 ;  /* 0x003b7c1d01007387 */ /* 0x000fe20000100800 */
[C---:B--2---:R-:W-:Y:S03]  /*2f010*/  HMMA.16816.F32 R16, R20.reuse, R18, R4 ;  /* 0x000000121410723c */ /* 0x044fe60000001804 */
[----:B------:R-:W2:Y:S05]  /*2f020*/  LDL.LU R4, [R1+0x3ca0] ;  /* 0x003ca00001047983 */ /* 0x000eaa0000300800 */
[----:B------:R-:W-:Y:S01]  /*2f030*/  HMMA.16816.F32 R24, R20, R10, R24 ;  /* 0x0000000a1418723c */ /* 0x000fe20000001818 */
[----:B------:R-:W-:-:S02]  /*2f040*/  IMAD.MOV.U32 R7, RZ, RZ, R2 ;  /* 0x000000ffff077224 */ /* 0x000fc400078e0002 */
[----:B----4-:R-:W-:Y:S11]  /*2f050*/  IMAD.MOV.U32 R15, RZ, RZ, R3 ;  /* 0x000000ffff0f7224 */ /* 0x010ff600078e0003 */
[----:B------:R-:W-:Y:S01]  /*2f060*/  @!UPT UIADD3 URZ, URZ, URZ, URZ ;  /* 0x0000003f3f3ff290 */ /* 0x000fe2000fffe03f */
[----:B------:R-:W-:Y:S01]  /*2f070*/  STL.64 [R1+0x1f0], R16 ;  /* 0x0001f01001007387 */ /* 0x000fe20000100a00 */
[----:B------:R-:W-:Y:S02]  /*2f080*/  STL [R1+0x1f8], R18 ;  /* 0x0001f81201007387 */ /* 0x000fe40000100800 */
[----:B------:R-:W-:Y:S02]  /*2f090*/  IMAD.MOV.U32 R3, RZ, RZ, R19 ;  /* 0x000000ffff037224 */ /* 0x000fe400078e0013 */
[----:B--2---:R-:W-:-:S05]  /*2f0a0*/  IMAD.MOV.U32 R6, RZ, RZ, R4 ;  /* 0x000000ffff067224 */ /* 0x004fca00078e0004 */
[----:B------:R0:W-:Y:S01]  /*2f0b0*/  STL.64 [R1+0x3c78], R6 ;  /* 0x003c780601007387 */ /* 0x0001e20000100a00 */
[----:B------:R-:W2:Y:S02]  /*2f0c0*/  LDL.LU R4, [R1+0x1b0] ;  /* 0x0001b00001047983 */ /* 0x000ea40000300800 */
[----:B------:R-:W2:Y:S01]  /*2f0d0*/  LDL.LU R5, [R1+0x1b4] ;  /* 0x0001b40001057983 */ /* 0x000ea20000300800 */
[----:B0-----:R-:W2:Y:S01]  /*2f0e0*/  LDL.LU R6, [R1+0x1b8] ;  /* 0x0001b80001067983 */ /* 0x001ea20000300800 */
[----:B------:R-:W2:Y:S02]  /*2f0f0*/  LDL.LU R7, [R1+0x1bc] ;  /* 0x0001bc0001077983 */ /* 0x000ea40000300800 */
[----:B------:R-:W4:Y:S02]  /*2f100*/  LDL.LU R16, [R1+0x1c0] ;  /* 0x0001c00001107983 */ /* 0x000f240000300800 */
[----:B------:R-:W4:Y:S01]  /*2f110*/  LDL.LU R17, [R1+0x1c4] ;  /* 0x0001c40001117983 */ /* 0x000f220000300800 */
[----:B------:R-:W4:Y:S01]  /*2f120*/  LDL.LU R18, [R1+0x1c8] ;  /* 0x0001c80001127983 */ /* 0x000f220000300800 */
[----:B------:R-:W4:Y:S02]  /*2f130*/  LDL.LU R19, [R1+0x1cc] ;  /* 0x0001cc0001137983 */ /* 0x000f240000300800 */
[----:B------:R-:W-:Y:S02]  /*2f140*/  STL [R1+0x3bfc], R3 ;  /* 0x003bfc0301007387 */ /* 0x000fe40000100800 */
[----:B------:R-:W-:Y:S01]  /*2f150*/  STL.64 [R1+0x1e0], R24 ;  /* 0x0001e01801007387 */ /* 0x000fe20000100a00 */
[----:B------:R0:W-:Y:S04]  /*2f160*/  STL.64 [R1+0x1e8], R26 ;  /* 0x0001e81a01007387 */ /* 0x0001e80000100a00 */
[----:B0-----:R-:W3:Y:S01]  /*2f170*/  LDL.LU.64 R26, [R1+0x3c98] ;  /* 0x003c9800011a7983 */ /* 0x001ee20000300a00 */
[----:B------:R-:W2:Y:S02]  /*2f180*/  LDL.LU.64 R24, [R1+0x3c90] ;  /* 0x003c900001187983 */ /* 0x000ea40000300a00 */
[----:B------:R0:W-:Y:S02]  /*2f190*/  STL.64 [R1+0x3c28], R10 ;  /* 0x003c280a01007387 */ /* 0x0001e40000100a00 */
[----:B0-----:R-:W2:Y:S04]  /*2f1a0*/  LDL.64 R10, [R1+0x18] ;  /* 0x00001800010a7983 */ /* 0x001ea80000100a00 */
[----:B--2---:R0:W-:Y:S04]  /*2f1b0*/  STL.64 [R1+0x3c40], R10 ;  /* 0x003c400a01007387 */ /* 0x0041e80000100a00 */
[----:B0-----:R-:W2:Y:S01]  /*2f1c0*/  LDL.64 R10, [R1+0x28] ;  /* 0x00002800010a7983 */ /* 0x001ea20000100a00 */
[C---:B---3--:R-:W-:Y:S03]  /*2f1d0*/  HMMA.16816.F32 R12, R20.reuse, R26, R12 ;  /* 0x0000001a140c723c */ /* 0x048fe6000000180c */
[----:B--2---:R0:W-:Y:S01]  /*2f1e0*/  STL.64 [R1+0x3c58], R10 ;  /* 0x003c580a01007387 */ /* 0x0041e20000100a00 */
[----:B------:R-:W2:Y:S02]  /*2f1f0*/  LDL.LU R8, [R1+0x100] ;  /* 0x0001000001087983 */ /* 0x000ea40000300800 */
[----:B------:R-:W2:Y:S01]  /*2f200*/  LDL.LU R9, [R1+0x104] ;  /* 0x0001040001097983 */ /* 0x000ea20000300800 */
[----:B0-----:R-:W3:Y:S01]  /*2f210*/  LDL.LU R10, [R1+0x108] ;  /* 0x00010800010a7983 */ /* 0x001ee20000300800 */
[----:B------:R-:W3:Y:S03]  /*2f220*/  LDL.LU R11, [R1+0x10c] ;  /* 0x00010c00010b7983 */ /* 0x000ee60000300800 */
[----:B---3--:R-:W-:Y:S01]  /*2f230*/  STL.64 [R1+0x3c70], R10 ;  /* 0x003c700a01007387 */ /* 0x008fe20000100a00 */
[----:B--2---:R0:W-:Y:S03]  /*2f240*/  STL.64 [R1+0x3c68], R8 ;  /* 0x003c680801007387 */ /* 0x0041e60000100a00 */
[----:B0-----:R-:W2:Y:S01]  /*2f250*/  LDL.LU R8, [R1+0x1a0] ;  /* 0x0001a00001087983 */ /* 0x001ea20000300800 */
[----:B------:R-:W2:Y:S02]  /*2f260*/  LDL.LU R9, [R1+0x1a4] ;  /* 0x0001a40001097983 */ /* 0x000ea40000300800 */
[----:B------:R-:W2:Y:S02]  /*2f270*/  LDL.LU R10, [R1+0x1a8] ;  /* 0x0001a800010a7983 */ /* 0x000ea40000300800 */
[----:B------:R-:W2:Y:S03]  /*2f280*/  LDL.LU R11, [R1+0x1ac] ;  /* 0x0001ac00010b7983 */ /* 0x000ea60000300800 */
[----:B------:R-:W-:Y:S01]  /*2f290*/  STL.64 [R1+0x1d0], R12 ;  /* 0x0001d00c01007387 */ /* 0x000fe20000100a00 */
[----:B------:R0:W-:Y:S03]  /*2f2a0*/  STL.64 [R1+0x1d8], R14 ;  /* 0x0001d80e01007387 */ /* 0x0001e60000100a00 */
[----:B0-----:R-:W4:Y:S01]  /*2f2b0*/  LDL.LU.64 R14, [R1+0x3c88] ;  /* 0x003c8800010e7983 */ /* 0x001f220000300a00 */
[----:B------:R-:W-:Y:S02]  /*2f2c0*/  STL.64 [R1+0x3c20], R26 ;  /* 0x003c201a01007387 */ /* 0x000fe40000100a00 */
[----:B------:R0:W-:Y:S02]  /*2f2d0*/  STL.64 [R1+0x3c18], R24 ;  /* 0x003c181801007387 */ /* 0x0001e40000100a00 */
[----:B0-----:R-:W3:Y:S01]  /*2f2e0*/  LDL.LU R24, [R1+0xd0] ;  /* 0x0000d00001187983 */ /* 0x001ee20000300800 */
[----:B------:R-:W3:Y:S02]  /*2f2f0*/  LDL.LU R25, [R1+0xd4] ;  /* 0x0000d40001197983 */ /* 0x000ee40000300800 */
[----:B------:R-:W2:Y:S02]  /*2f300*/  LDL.LU R26, [R1+0xd8] ;  /* 0x0000d800011a7983 */ /* 0x000ea40000300800 */
[----:B------:R-:W2:Y:S01]  /*2f310*/  LDL.LU R27, [R1+0xdc] ;  /* 0x0000dc00011b7983 */ /* 0x000ea20000300800 */
[C---:B----4-:R-:W-:Y:S01]  /*2f320*/  HMMA.16816.F32 R16, R20.reuse, R14, R16 ;  /* 0x0000000e1410723c */ /* 0x050fe20000001810 */
[----:B--2---:R-:W-:Y:S01]  /*2f330*/  STL.64 [R1+0x3c38], R26 ;  /* 0x003c381a01007387 */ /* 0x004fe20000100a00 */
[----:B---3--:R0:W-:Y:S03]  /*2f340*/  STL.64 [R1+0x3c30], R24 ;  /* 0x003c301801007387 */ /* 0x0081e60000100a00 */
[----:B0-----:R-:W2:Y:S01]  /*2f350*/  LDL.LU R24, [R1+0xe0] ;  /* 0x0000e00001187983 */ /* 0x001ea20000300800 */
[----:B------:R-:W2:Y:S02]  /*2f360*/  LDL.LU R25, [R1+0xe4] ;  /* 0x0000e40001197983 */ /* 0x000ea40000300800 */
[----:B------:R-:W2:Y:S02]  /*2f370*/  LDL.LU R26, [R1+0xe8] ;  /* 0x0000e800011a7983 */ /* 0x000ea40000300800 */
[----:B------:R-:W2:Y:S11]  /*2f380*/  LDL.LU R27, [R1+0xec] ;  /* 0x0000ec00011b7983 */ /* 0x000eb60000300800 */
[----:B------:R-:W-:Y:S02]  /*2f390*/  @!UPT UIADD3 URZ, URZ, URZ, URZ ;  /* 0x0000003f3f3ff290 */ /* 0x000fe4000fffe03f */
[----:B------:R-:W-:Y:S01]  /*2f3a0*/  STL.64 [R1+0x1c0], R16 ;  /* 0x0001c01001007387 */ /* 0x000fe20000100a00 */
[----:B------:R0:W-:Y:S03]  /*2f3b0*/  STL.64 [R1+0x1c8], R18 ;  /* 0x0001c81201007387 */ /* 0x0001e60000100a00 */
[----:B0-----:R-:W3:Y:S02]  /*2f3c0*/  LDL.LU.64 R18, [R1+0x3c80] ;  /* 0x003c800001127983 */ /* 0x001ee40000300a00 */
[C---:B---3--:R-:W-:Y:S11]  /*2f3d0*/  HMMA.16816.F32 R4, R20.reuse, R18, R4 ;  /* 0x000000121404723c */ /* 0x048ff60000001804 */
[----:B------:R-:W-:Y:S11]  /*2f3e0*/  @!UPT UIADD3 URZ, URZ, URZ, URZ ;  /* 0x0000003f3f3ff290 */ /* 0x000ff6000fffe03f */
[----:B------:R-:W-:Y:S01]  /*2f3f0*/  @!UPT UIADD3 URZ, URZ, URZ, URZ ;  /* 0x0000003f3f3ff290 */ /* 0x000fe2000fffe03f */
[----:B------:R-:W-:Y:S01]  /*2f400*/  STL.64 [R1+0x1b0], R4 ;  /* 0x0001b00401007387 */ /* 0x000fe20000100a00 */
[----:B------:R0:W-:Y:S03]  /*2f410*/  STL.64 [R1+0x1b8], R6 ;  /* 0x0001b80601007387 */ /* 0x0001e60000100a00 */
[----:B0-----:R-:W3:Y:S01]  /*2f420*/  LDL.LU.64 R6, [R1+0x3c78] ;  /* 0x003c780001067983 */ /* 0x001ee20000300a00 */
[----:B------:R0:W-:Y:S02]  /*2f430*/  STL.64 [R1+0x3c00], R18 ;  /* 0x003c001201007387 */ /* 0x0001e40000100a00 */
[----:B------:R-:W4:Y:S02]  /*2f440*/  LDL.LU R16, [R1+0x190] ;  /* 0x0001900001107983 */ /* 0x000f240000300800 */
[----:B------:R-:W4:Y:S01]  /*2f450*/  LDL.LU R17, [R1+0x194] ;  /* 0x0001940001117983 */ /* 0x000f220000300800 */
[----:B0-----:R-:W4:Y:S01]  /*2f460*/  LDL.LU R18, [R1+0x198] ;  /* 0x0001980001127983 */ /* 0x001f220000300800 */
[----:B------:R-:W4:Y:S01]  /*2f470*/  LDL.LU R19, [R1+0x19c] ;  /* 0x00019c0001137983 */ /* 0x000f220000300800 */
[C---:B---3--:R-:W-:Y:S02]  /*2f480*/  HMMA.16816.F32 R4, R20.reuse, R6, R8 ;  /* 0x000000061404723c */ /* 0x048fe40000001808 */
[----:B------:R-:W3:Y:S01]  /*2f490*/  LDL.LU.64 R10, [R1+0x3c70] ;  /* 0x003c7000010a7983 */ /* 0x000ee20000300a00 */
[----:B------:R-:W3:Y:S11]  /*2f4a0*/  LDL.LU.64 R8, [R1+0x3c68] ;  /* 0x003c680001087983 */ /* 0x000ef60000300a00 */
[----:B------:R-:W-:Y:S09]  /*2f4b0*/  @!UPT UIADD3 URZ, URZ, URZ, URZ ;  /* 0x0000003f3f3ff290 */ /* 0x000ff2000fffe03f */
[----:B------:R-:W-:Y:S01]  /*2f4c0*/  STL.64 [R1+0x1a0], R4 ;  /* 0x0001a00401007387 */ /* 0x000fe20000100a00 */
[----:B------:R0:W-:Y:S03]  /*2f4d0*/  STL.64 [R1+0x1a8], R6 ;  /* 0x0001a80601007387 */ /* 0x0001e60000100a00 */
[----:B0-----:R-:W3:Y:S02]  /*2f4e0*/  LDL.LU.64 R6, [R1+0x3c60] ;  /* 0x003c600001067983 */ /* 0x001ee40000300a00 */
[----:B---3--:R-:W-:Y:S02]  /*2f4f0*/  HMMA.16816.F32 R20, R20, R6, R8 ;  /* 0x000000061414723c */ /* 0x008fe40000001808 */
[----:B------:R-:W3:Y:S01]  /*2f500*/  LDL.LU.64 R10, [R1+0x3c58] ;  /* 0x003c5800010a7983 */ /* 0x000ee20000300a00 */
[----:B------:R-:W-:Y:S02]  /*2f510*/  IMAD.MOV.U32 R3, RZ, RZ, R6 ;  /* 0x000000ffff037224 */ /* 0x000fe400078e0006 */
[----:B------:R-:W-:Y:S11]  /*2f520*/  IMAD.MOV.U32 R28, RZ, RZ, R7 ;  /* 0x000000ffff1c7224 */ /* 0x000ff600078e0007 */
[----:B------:R-:W-:Y:S07]  /*2f530*/  @!UPT UIADD3 URZ, URZ, URZ, URZ ;  /* 0x0000003f3f3ff290 */ /* 0x000fee000fffe03f */
[----:B------:R0:W-:Y:S01]  /*2f540*/  STL.64 [R1+0x100], R20 ;  /* 0x0001001401007387 */ /* 0x0001e20000100a00 */
[----:B------:R1:W-:Y:S02]  /*2f550*/  STL.64 [R1+0x108], R22 ;  /* 0x0001081601007387 */ /* 0x0003e40000100a00 */
[----:B------:R-:W3:Y:S02]  /*2f560*/  LDL.LU.64 R6, [R1+0x3c50] ;  /* 0x003c500001067983 */ /* 0x000ee40000300a00 */
[----:B------:R-:W3:Y:S01]  /*2f570*/  LDL.LU.64 R4, [R1+0x3c48] ;  /* 0x003c480001047983 */ /* 0x000ee20000300a00 */
[----:B0-----:R-:W3:Y:S01]  /*2f580*/  LDL.LU R20, [R1+0xf0] ;  /* 0x0000f00001147983 */ /* 0x001ee20000300800 */
[----:B------:R-:W3:Y:S02]  /*2f590*/  LDL.LU R21, [R1+0xf4] ;  /* 0x0000f40001157983 */ /* 0x000ee40000300800 */
[----:B-1----:R-:W3:Y:S02]  /*2f5a0*/  LDL.LU R22, [R1+0xf8] ;  /* 0x0000f80001167983 */ /* 0x002ee40000300800 */
[----:B------:R-:W3:Y:S02]  /*2f5b0*/  LDL.LU R23, [R1+0xfc] ;  /* 0x0000fc0001177983 */ /* 0x000ee40000300800 */
[C---:B---3--:R-:W-:Y:S11]  /*2f5c0*/  HMMA.16816.F32 R20, R4.reuse, R10, R20 ;  /* 0x0000000a0414723c */ /* 0x048ff60000001814 */
[----:B------:R-:W-:Y:S11]  /*2f5d0*/  @!UPT UIADD3 URZ, URZ, URZ, URZ ;  /* 0x0000003f3f3ff290 */ /* 0x000ff6000fffe03f */
[----:B------:R-:W-:Y:S01]  /*2f5e0*/  @!UPT UIADD3 URZ, URZ, URZ, URZ ;  /* 0x0000003f3f3ff290 */ /* 0x000fe2000fffe03f */
[----:B------:R0:W-:Y:S01]  /*2f5f0*/  STL.64 [R1+0xf0], R20 ;  /* 0x0000f01401007387 */ /* 0x0001e20000100a00 */
[----:B------:R1:W-:Y:S02]  /*2f600*/  STL.64 [R1+0xf8], R22 ;  /* 0x0000f81601007387 */ /* 0x0003e40000100a00 */
[----:B0-----:R-:W-:Y:S02]  /*2f610*/  IMAD.MOV.U32 R21, RZ, RZ, R10 ;  /* 0x000000ffff157224 */ /* 0x001fe400078e000a */
[----:B------:R-:W-:Y:S02]  /*2f620*/  IMAD.MOV.U32 R20, RZ, RZ, R11 ;  /* 0x000000ffff147224 */ /* 0x000fe400078e000b */
[----:B------:R-:W2:Y:S02]  /*2f630*/  LDL.LU.64 R10, [R1+0x3c40] ;  /* 0x003c4000010a7983 */ /* 0x000ea40000300a00 */
[----:B--2---:R-:W-:Y:S01]  /*2f640*/  HMMA.16816.F32 R24, R4, R10, R24 ;  /* 0x0000000a0418723c */ /* 0x004fe20000001818 */
[----:B-1----:R-:W-:-:S02]  /*2f650*/  IMAD.MOV.U32 R23, RZ, RZ, R10 ;  /* 0x000000ffff177224 */ /* 0x002fc400078e000a */
        /* <DEDUP_REMOVED lines=8> */
[----:B------:R-:W2:Y:S01]  /*2f6e0*/  LDL.LU.64 R26, [R1+0x3c20] ;  /* 0x003c2000011a7983 */ /* 0x000ea20000300a00 */
[----:B------:R-:W3:Y:S11]  /*2f6f0*/  LDL.LU.64 R24, [R1+0x3c18] ;  /* 0x003c180001187983 */ /* 0x000ef60000300a00 */
[----:B------:R-:W-:Y:S10]  /*2f700*/  @!UPT UIADD3 URZ, URZ, URZ, URZ ;  /* 0x0000003f3f3ff290 */ /* 0x000ff4000fffe03f */
[----:B------:R-:W-:Y:S01]  /*2f710*/  STL.64 [R1+0xd0], R8 ;  /* 0x0000d00801007387 */ /* 0x000fe20000100a00 */
[----:B------:R0:W-:Y:S03]  /*2f720*/  STL.64 [R1+0xd8], R10 ;  /* 0x0000d80a01007387 */ /* 0x0001e60000100a00 */
[----:B0-----:R-:W3:Y:S01]  /*2f730*/  LDL.LU.64 R10, [R1+0x3c10] ;  /* 0x003c1000010a7983 */ /* 0x001ee20000300a00 */
[----:B------:R-:W3:Y:S01]  /*2f740*/  LDL.LU.64 R8, [R1+0x3c08] ;  /* 0x003c080001087983 */ /* 0x000ee20000300a00 */
[C---:B----4-:R-:W-:Y:S01]  /*2f750*/  HMMA.16816.F32 R16, R4.reuse, R14, R16 ;  /* 0x0000000e0410723c */ /* 0x050fe20000001810 */
[----:B------:R-:W-:Y:S02]  /*2f760*/  IMAD.MOV.U32 R29, RZ, RZ, R14 ;  /* 0x000000ffff1d7224 */ /* 0x000fe400078e000e */
[----:B------:R-:W-:Y:S02]  /*2f770*/  IMAD.MOV.U32 R2, RZ, RZ, R15 ;  /* 0x000000ffff027224 */ /* 0x000fe400078e000f */
[----:B------:R-:W-:Y:S04]  /*2f780*/  LDSM.16.MT88.4 R12, [R0+0x4200] ;  /* 0x00420000000c783b */ /* 0x000fe80000004200 */
[----:B--2---:R0:W-:Y:S01]  /*2f790*/  STL.64 [R1+0x3b98], R26 ;  /* 0x003b981a01007387 */ /* 0x0041e20000100a00 */
[----:B---3--:R-:W-:Y:S01]  /*2f7a0*/  STL.64 [R1+0x3b90], R24 ;  /* 0x003b901801007387 */ /* 0x008fe20000100a00 */
[C---:B------:R-:W-:Y:S11]  /*2f7b0*/  HMMA.16816.F32 R8, R4.reuse, R26, R8 ;  /* 0x0000001a0408723c */ /* 0x040ff60000001808 */
[----:B------:R-:W-:Y:S11]  /*2f7c0*/  @!UPT UIADD3 URZ, URZ, URZ, URZ ;  /* 0x0000003f3f3ff290 */ /* 0x000ff6000fffe03f */
[----:B------:R-:W-:Y:S01]  /*2f7d0*/  @!UPT UIADD3 URZ, URZ, URZ, URZ ;  /* 0x0000003f3f3ff290 */ /* 0x000fe2000fffe03f */
[----:B------:R-:W-:Y:S01]  /*2f7e0*/  STL.64 [R1+0xc0], R8 ;  /* 0x0000c00801007387 */ /* 0x000fe20000100a00 */
[----:B------:R-:W-:Y:S02]  /*2f7f0*/  STL.64 [R1+0xc8], R10 ;  /* 0x0000c80a01007387 */ /* 0x000fe40000100a00 */
[----:B------:R-:W1:Y:S04]  /*2f800*/  LDSM.16.MT88.4 R8, [R0+0x4180] ;  /* 0x004180000008783b */ /* 0x000e680000004200 */
[----:B0-----:R-:W2:Y:S01]  /*2f810*/  LDL.64 R26, [R1+0x68] ;  /* 0x00006800011a7983 */ /* 0x001ea20000100a00 */
[----:B-1----:R-:W-:Y:S01]  /*2f820*/  STL.64 [R1+0x3be8], R10 ;  /* 0x003be80a01007387 */ /* 0x002fe20000100a00 */
[----:B------:R0:W-:Y:S03]  /*2f830*/  STL.64 [R1+0x3be0], R8 ;  /* 0x003be00801007387 */ /* 0x0001e60000100a00 */
[----:B0-----:R-:W2:Y:S01]  /*2f840*/  LDL.LU R8, [R1+0x3d0] ;  /* 0x0003d00001087983 */ /* 0x001ea20000300800 */
[----:B------:R-:W2:Y:S02]  /*2f850*/  LDL.LU R9, [R1+0x3d4] ;  /* 0x0003d40001097983 */ /* 0x000ea40000300800 */
[----:B------:R-:W2:Y:S02]  /*2f860*/  LDL.LU R10, [R1+0x3d8] ;  /* 0x0003d800010a7983 */ /* 0x000ea40000300800 */
[----:B------:R-:W2:Y:S01]  /*2f870*/  LDL.LU R11, [R1+0x3dc] ;  /* 0x0003dc00010b7983 */ /* 0x000ea20000300800 */
[----:B------:R-:W-:Y:S01]  /*2f880*/  STL.64 [R1+0x190], R16 ;  /* 0x0001901001007387 */ /* 0x000fe20000100a00 */
[----:B------:R0:W-:Y:S03]  /*2f890*/  STL.64 [R1+0x198], R18 ;  /* 0x0001981201007387 */ /* 0x0001e60000100a00 */
[----:B0-----:R-:W3:Y:S01]  /*2f8a0*/  LDL.LU.64 R18, [R1+0x3c00] ;  /* 0x003c000001127983 */ /* 0x001ee20000300a00 */
[----:B------:R-:W-:Y:S02]  /*2f8b0*/  STL.64 [R1+0x3b48], R14 ;  /* 0x003b480e01007387 */ /* 0x000fe40000100a00 */
[----:B------:R0:W-:Y:S02]  /*2f8c0*/  STL.64 [R1+0x3b40], R12 ;  /* 0x003b400c01007387 */ /* 0x0001e40000100a00 */
[----:B0-----:R-:W3:Y:S01]  /*2f8d0*/  LDL.LU R12, [R1+0x2b0] ;  /* 0x0002b000010c7983 */ /* 0x001ee20000300800 */
[----:B------:R-:W3:Y:S02]  /*2f8e0*/  LDL.LU R13, [R1+0x2b4] ;  /* 0x0002b400010d7983 */ /* 0x000ee40000300800 */
[----:B------:R-:W3:Y:S02]  /*2f8f0*/  LDL.LU R14, [R1+0x2b8] ;  /* 0x0002b800010e7983 */ /* 0x000ee40000300800 */
[----:B------:R-:W3:Y:S02]  /*2f900*/  LDL.LU R15, [R1+0x2bc] ;  /* 0x0002bc00010f7983 */ /* 0x000ee40000300800 */
[C---:B---3--:R-:W-:Y:S01]  /*2f910*/  HMMA.16816.F32 R12, R4.reuse, R18, R12 ;  /* 0x00000012040c723c */ /* 0x048fe2000000180c */
[----:B------:R-:W0:Y:S04]  /*2f920*/  LDSM.16.MT88.4 R16, [R0+0x4280] ;  /* 0x004280000010783b */ /* 0x000e280000004200 */
[----:B0-----:R-:W-:Y:S11]  /*2f930*/  STL.64 [R1+0x3ad8], R18 ;  /* 0x003ad81201007387 */ /* 0x001ff60000100a00 */
[----:B------:R-:W-:Y:S07]  /*2f940*/  @!UPT UIADD3 URZ, URZ, URZ, URZ ;  /* 0x0000003f3f3ff290 */ /* 0x000fee000fffe03f */
[----:B------:R-:W-:Y:S02]  /*2f950*/  STL.64 [R1+0x2b0], R12 ;  /* 0x0002b00c01007387 */ /* 0x000fe40000100a00 */
[----:B------:R2:W-:Y:S02]  /*2f960*/  STL.64 [R1+0x2b8], R14 ;  /* 0x0002b80e01007387 */ /* 0x0005e40000100a00 */
[----:B--2---:R-:W-:Y:S01]  /*2f970*/  HMMA.16816.F32 R12, R4, R26, R8 ;  /* 0x0000001a040c723c */ /* 0x004fe20000001808 */
[----:B------:R0:W-:Y:S11]  /*2f980*/  STL.64 [R1+0x3ad0], R16 ;  /* 0x003ad01001007387 */ /* 0x0001f60000100a00 */
[----:B------:R-:W-:Y:S11]  /*2f990*/  @!UPT UIADD3 URZ, URZ, URZ, URZ ;  /* 0x0000003f3f3ff290 */ /* 0x000ff6000fffe03f */
[----:B------:R-:W-:Y:S01]  /*2f9a0*/  STL.64 [R1+0x4b0], R12 ;  /* 0x0004b00c01007387 */ /* 0x000fe20000100a00 */
[----:B------:R-:W-:Y:S02]  /*2f9b0*/  STL.64 [R1+0x4b8], R14 ;  /* 0x0004b80e01007387 */ /* 0x000fe40000100a00 */
[----:B0-----:R-:W2:Y:S02]  /*2f9c0*/  LDL.LU R16, [R1+0x3f0] ;  /* 0x0003f00001107983 */ /* 0x001ea40000300800 */
[----:B------:R-:W2:Y:S01]  /*2f9d0*/  LDL.LU R17, [R1+0x3f4] ;  /* 0x0003f40001117983 */ /* 0x000ea20000300800 */
[----:B------:R-:W3:Y:S01]  /*2f9e0*/  LDL.LU R18, [R1+0x3f8] ;  /* 0x0003f80001127983 */ /* 0x000ee20000300800 */
[----:B------:R-:W3:Y:S02]  /*2f9f0*/  LDL.LU R19, [R1+0x3fc] ;  /* 0x0003fc0001137983 */ /* 0x000ee40000300800 */
[----:B------:R-:W-:Y:S02]  /*2fa00*/  IMAD.MOV.U32 R9, RZ, RZ, R26 ;  /* 0x000000ffff097224 */ /* 0x000fe400078e001a */
[----:B------:R-:W-:Y:S01]  /*2fa10*/  IMAD.MOV.U32 R8, RZ, RZ, R27 ;  /* 0x000000ffff087224 */ /* 0x000fe200078e001b */
[----:B---3--:R-:W-:Y:S01]  /*2fa20*/  STL.64 [R1+0x3b70], R18 ;  /* 0x003b701201007387 */ /* 0x008fe20000100a00 */
[----:B--2---:R0:W-:Y:S03]  /*2fa30*/  STL.64 [R1+0x3b68], R16 ;  /* 0x003b681001007387 */ /* 0x0041e60000100a00 */
[----:B0-----:R-:W2:Y:S01]  /*2fa40*/  LDL.LU R16, [R1+0x400] ;  /* 0x0004000001107983 */ /* 0x001ea20000300800 */
[----:B------:R-:W2:Y:S02]  /*2fa50*/  LDL.LU R17, [R1+0x404] ;  /* 0x0004040001117983 */ /* 0x000ea40000300800 */
[----:B------:R-:W3:Y:S02]  /*2fa60*/  LDL.LU R18, [R1+0x408] ;  /* 0x0004080001127983 */ /* 0x000ee40000300800 */
[----:B------:R-:W3:Y:S01]  /*2fa70*/  LDL.LU R19, [R1+0x40c] ;  /* 0x00040c0001137983 */ /* 0x000ee20000300800 */
[----:B------:R-:W4:Y:S04]  /*2fa80*/  LDL.64 R26, [R1+0x8] ;  /* 0x00000800011a7983 */ /* 0x000f280000100a00 */
[----:B----4-:R0:W-:Y:S02]  /*2fa90*/  STL.64 [R1+0x3bb0], R26 ;  /* 0x003bb01a01007387 */ /* 0x0101e40000100a00 */
[----:B0-----:R-:W-:-:S02]  /*2faa0*/  IMAD.MOV.U32 R26, RZ, RZ, R23 ;  /* 0x000000ffff1a7224 */ /* 0x001fc400078e0017 */
[----:B------:R-:W-:-:S05]  /*2fab0*/  IMAD.MOV.U32 R27, RZ, RZ, R22 ;  /* 0x000000ffff1b7224 */ /* 0x000fca00078e0016 */
[----:B------:R-:W-:Y:S01]  /*2fac0*/  STL.64 [R1+0x3bc8], R26 ;  /* 0x003bc81a01007387 */ /* 0x000fe20000100a00 */
[----:B---3--:R-:W-:Y:S02]  /*2fad0*/  STL.64 [R1+0x3b88], R18 ;  /* 0x003b881201007387 */ /* 0x008fe40000100a00 */
[----:B--2---:R0:W-:Y:S02]  /*2fae0*/  STL.64 [R1+0x3b80], R16 ;  /* 0x003b801001007387 */ /* 0x0041e40000100a00 */
        /* <DEDUP_REMOVED lines=8> */
[----:B------:R-:W0:Y:S04]  /*2fb70*/  LDSM.16.MT88.4 R20, [R0+0x4300] ;  /* 0x004300000014783b */ /* 0x000e280000004200 */
[----:B------:R1:W-:Y:S01]  /*2fb80*/  STL.64 [R1+0x3bf0], R26 ;  /* 0x003bf01a01007387 */ /* 0x0003e20000100a00 */
[----:B------:R-:W4:Y:S02]  /*2fb90*/  LDL.LU R3, [R1+0x3bfc] ;  /* 0x003bfc0001037983 */ /* 0x000f240000300800 */
[----:B------:R-:W4:Y:S02]  /*2fba0*/  LDL.LU R28, [R1+0x3bf8] ;  /* 0x003bf800011c7983 */ /* 0x000f240000300800 */
[----:B------:R-:W4:Y:S01]  /*2fbb0*/  LDL.LU R24, [R1+0x3c0] ;  /* 0x0003c00001187983 */ /* 0x000f220000300800 */
[----:B------:R-:W4:Y:S04]  /*2fbc0*/  LDL.LU R25, [R1+0x3c4] ;  /* 0x0003c40001197983 */ /* 0x000f280000300800 */
[----:B-1----:R-:W4:Y:S01]  /*2fbd0*/  LDL.LU R26, [R1+0x3c8] ;  /* 0x0003c800011a7983 */ /* 0x002f220000300800 */
[----:B------:R-:W4:Y:S03]  /*2fbe0*/  LDL.LU R27, [R1+0x3cc] ;  /* 0x0003cc00011b7983 */ /* 0x000f260000300800 */
[----:B---3--:R-:W-:Y:S01]  /*2fbf0*/  STL.64 [R1+0x3ba8], R18 ;  /* 0x003ba81201007387 */ /* 0x008fe20000100a00 */
[----:B--2---:R1:W-:Y:S03]  /*2fc00*/  STL.64 [R1+0x3ba0], R16 ;  /* 0x003ba01001007387 */ /* 0x0043e60000100a00 */
[----:B-1----:R-:W2:Y:S01]  /*2fc10*/  LDL.LU R16, [R1+0x420] ;  /* 0x0004200001107983 */ /* 0x002ea20000300800 */
[----:B------:R-:W2:Y:S02]  /*2fc20*/  LDL.LU R17, [R1+0x424] ;  /* 0x0004240001117983 */ /* 0x000ea40000300800 */
[----:B------:R-:W3:Y:S02]  /*2fc30*/  LDL.LU R18, [R1+0x428] ;  /* 0x0004280001127983 */ /* 0x000ee40000300800 */
[----:B------:R-:W3:Y:S02]  /*2fc40*/  LDL.LU R19, [R1+0x42c] ;  /* 0x00042c0001137983 */ /* 0x000ee40000300800 */
[----:B---3--:R-:W-:Y:S01]  /*2fc50*/  STL.64 [R1+0x3bc0], R18 ;  /* 0x003bc01201007387 */ /* 0x008fe20000100a00 */
[----:B--2---:R1:W-:Y:S03]  /*2fc60*/  STL.64 [R1+0x3bb8], R16 ;  /* 0x003bb81001007387 */ /* 0x0043e60000100a00 */
[----:B-1----:R-:W2:Y:S01]  /*2fc70*/  LDL.LU R16, [R1+0x430] ;  /* 0x0004300001107983 */ /* 0x002ea20000300800 */
[----:B------:R-:W2:Y:S02]  /*2fc80*/  LDL.LU R17, [R1+0x434] ;  /* 0x0004340001117983 */ /* 0x000ea40000300800 */
[----:B------:R-:W3:Y:S02]  /*2fc90*/  LDL.LU R18, [R1+0x438] ;  /* 0x0004380001127983 */ /* 0x000ee40000300800 */
[----:B------:R-:W3:Y:S01]  /*2fca0*/  LDL.LU R19, [R1+0x43c] ;  /* 0x00043c0001137983 */ /* 0x000ee20000300800 */
[----:B----4-:R-:W-:Y:S01]  /*2fcb0*/  HMMA.16816.F32 R4, R4, R10, R24 ;  /* 0x0000000a0404723c */ /* 0x010fe20000001818 */
[----:B---3--:R-:W-:Y:S01]  /*2fcc0*/  STL.64 [R1+0x3bd8], R18 ;  /* 0x003bd81201007387 */ /* 0x008fe20000100a00 */
[----:B--2---:R1:W-:Y:S03]  /*2fcd0*/  STL.64 [R1+0x3bd0], R16 ;  /* 0x003bd01001007387 */ /* 0x0043e60000100a00 */
[----:B-1----:R-:W2:Y:S01]  /*2fce0*/  LDL.LU R16, [R1+0x440] ;  /* 0x0004400001107983 */ /* 0x002ea20000300800 */
[----:B------:R-:W2:Y:S02]  /*2fcf0*/  LDL.LU R17, [R1+0x444] ;  /* 0x0004440001117983 */ /* 0x000ea40000300800 */
[----:B------:R-:W2:Y:S02]  /*2fd00*/  LDL.LU R18, [R1+0x448] ;  /* 0x0004480001127983 */ /* 0x000ea40000300800 */
[----:B------:R-:W2:Y:S01]  /*2fd10*/  LDL.LU R19, [R1+0x44c] ;  /* 0x00044c0001137983 */ /* 0x000ea20000300800 */
[----:B------:R-:W3:Y:S01]  /*2fd20*/  LDL.LU R12, [R1+0x3b0] ;  /* 0x0003b000010c7983 */ /* 0x000ee20000300800 */
[----:B------:R-:W3:Y:S02]  /*2fd30*/  LDL.LU R13, [R1+0x3b4] ;  /* 0x0003b400010d7983 */ /* 0x000ee40000300800 */
[----:B------:R-:W4:Y:S02]  /*2fd40*/  LDL.LU R14, [R1+0x3b8] ;  /* 0x0003b800010e7983 */ /* 0x000f240000300800 */
[----:B------:R-:W4:Y:S02]  /*2fd50*/  LDL.LU R15, [R1+0x3bc] ;  /* 0x0003bc00010f7983 */ /* 0x000f240000300800 */
[----:B----4-:R1:W-:Y:S01]  /*2fd60*/  STL.64 [R1+0x3b58], R14 ;  /* 0x003b580e01007387 */ /* 0x0103e20000100a00 */
[----:B---3--:R-:W-:Y:S02]  /*2fd70*/  STL.64 [R1+0x3b50], R12 ;  /* 0x003b500c01007387 */ /* 0x008fe40000100a00 */
[----:B0-----:R0:W-:Y:S02]  /*2fd80*/  STL.64 [R1+0x3a40], R22 ;  /* 0x003a401601007387 */ /* 0x0011e40000100a00 */
[----:B------:R-:W-:Y:S02]  /*2fd90*/  STL.64 [R1+0x3a38], R20 ;  /* 0x003a381401007387 */ /* 0x000fe40000100a00 */
[----:B-1----:R-:W-:Y:S01]  /*2fda0*/  IMAD.MOV.U32 R14, RZ, RZ, R9 ;  /* 0x000000ffff0e7224 */ /* 0x002fe200078e0009 */
[----:B0-----:R-:W3:Y:S01]  /*2fdb0*/  LDL.LU.64 R22, [R1+0x58] ;  /* 0x0000580001167983 */ /* 0x001ee20000300a00 */
[----:B------:R-:W2:Y:S02]  /*2fdc0*/  LDL.LU.64 R26, [R1+0x3bf0] ;  /* 0x003bf000011a7983 */ /* 0x000ea40000300a00 */
[----:B------:R-:W-:-:S02]  /*2fdd0*/  IMAD.MOV.U32 R15, RZ, RZ, R8 ;  /* 0x000000ffff0f7224 */ /* 0x000fc400078e0008 */
[----:B------:R-:W2:Y:S01]  /*2fde0*/  LDL.LU.64 R10, [R1+0x3be8] ;  /* 0x003be800010a7983 */ /* 0x000ea20000300a00 */
[----:B------:R-:W2:Y:S01]  /*2fdf0*/  LDL.LU.64 R8, [R1+0x3be0] ;  /* 0x003be00001087983 */ /* 0x000ea20000300a00 */
[----:B------:R-:W-:Y:S02]  /*2fe00*/  STL.64 [R1+0x4a0], R4 ;  /* 0x0004a00401007387 */ /* 0x000fe40000100a00 */
[----:B------:R-:W-:Y:S02]  /*2fe10*/  STL.64 [R1+0x4a8], R6 ;  /* 0x0004a80601007387 */ /* 0x000fe40000100a00 */
[----:B------:R-:W0:Y:S04]  /*2fe20*/  LDSM.16.MT88.4 R4, [R0+0x4380] ;  /* 0x004380000004783b */ /* 0x000e280000004200 */
[----:B0-----:R0:W-:Y:S01]  /*2fe30*/  STL.64 [R1+0x39a8], R6 ;  /* 0x0039a80601007387 */ /* 0x0011e20000100a00 */
[----:B------:R1:W-:Y:S03]  /*2fe40*/  STL.64 [R1+0x39a0], R4 ;  /* 0x0039a00401007387 */ /* 0x0003e60000100a00 */
[----:B0-----:R-:W4:Y:S01]  /*2fe50*/  LDL.LU.64 R6, [R1+0x78] ;  /* 0x0000780001067983 */ /* 0x001f220000300a00 */
[C---:B--2---:R-:W-:Y:S03]  /*2fe60*/  HMMA.16816.F32 R24, R8.reuse, R26, R16 ;  /* 0x0000001a0818723c */ /* 0x044fe60000001810 */
[----:B----4-:R0:W-:Y:S01]  /*2fe70*/  STL.64 [R1+0x3b60], R6 ;  /* 0x003b600601007387 */ /* 0x0101e20000100a00 */
[----:B-1----:R-:W2:Y:S02]  /*2fe80*/  LDL.LU R4, [R1+0x3e0] ;  /* 0x0003e00001047983 */ /* 0x002ea40000300800 */
[----:B------:R-:W2:Y:S01]  /*2fe90*/  LDL.LU R5, [R1+0x3e4] ;  /* 0x0003e40001057983 */ /* 0x000ea20000300800 */
[----:B0-----:R-:W2:Y:S01]  /*2fea0*/  LDL.LU R6, [R1+0x3e8] ;  /* 0x0003e80001067983 */ /* 0x001ea20000300800 */
[----:B------:R-:W2:Y:S02]  /*2feb0*/  LDL.LU R7, [R1+0x3ec] ;  /* 0x0003ec0001077983 */ /* 0x000ea40000300800 */
[----:B------:R-:W4:Y:S02]  /*2fec0*/  LDL.LU.64 R18, [R1+0x3bd8] ;  /* 0x003bd80001127983 */ /* 0x000f240000300a00 */
[----:B------:R-:W4:Y:S11]  /*2fed0*/  LDL.LU.64 R16, [R1+0x3bd0] ;  /* 0x003bd00001107983 */ /* 0x000f360000300a00 */
[----:B------:R-:W-:Y:S01]  /*2fee0*/  STL.64 [R1+0x490], R24 ;  /* 0x0004901801007387 */ /* 0x000fe20000100a00 */
[----:B------:R0:W-:Y:S03]  /*2fef0*/  STL.64 [R1+0x498], R26 ;  /* 0x0004981a01007387 */ /* 0x0001e60000100a00 */
[----:B0-----:R-:W4:Y:S02]  /*2ff00*/  LDL.LU.64 R26, [R1+0x3bc8] ;  /* 0x003bc800011a7983 */ /* 0x001f240000300a00 */
[C---:B----4-:R-:W-:Y:S02]  /*2ff10*/  HMMA.16816.F32 R24, R8.reuse, R26, R16 ;  /* 0x0000001a0818723c */ /* 0x050fe40000001810 */
[----:B------:R-:W4:Y:S01]  /*2ff20*/  LDL.LU.64 R18, [R1+0x3bc0] ;  /* 0x003bc00001127983 */ /* 0x000f220000300a00 */
[----:B------:R-:W4:Y:S11]  /*2ff30*/  LDL.LU.64 R16, [R1+0x3bb8] ;  /* 0x003bb80001107983 */ /* 0x000f360000300a00 */
[----:B------:R-:W-:Y:S09]  /*2ff40*/  @!UPT UIADD3 URZ, URZ, URZ, URZ ;  /* 0x0000003f3f3ff290 */ /* 0x000ff2000fffe03f */
[----:B------:R-:W-:Y:S01]  /*2ff50*/  STL.64 [R1+0x480], R24 ;  /* 0x0004801801007387 */ /* 0x000fe20000100a00 */
[----:B------:R0:W-:Y:S03]  /*2ff60*/  STL.64 [R1+0x488], R26 ;  /* 0x0004881a01007387 */ /* 0x0001e60000100a00 */
[----:B0-----:R-:W4:Y:S02]  /*2ff70*/  LDL.LU.64 R26, [R1+0x3bb0] ;  /* 0x003bb000011a7983 */ /* 0x001f240000300a00 */
[C---:B----4-:R-:W-:Y:S01]  /*2ff80*/  HMMA.16816.F32 R16, R8.reuse, R26, R16 ;  /* 0x0000001a0810723c */ /* 0x050fe20000001810 */
[----:B------:R-:W-:Y:S02]  /*2ff90*/  IMAD.MOV.U32 R21, RZ, RZ, R26 ;  /* 0x000000ffff157224 */ /* 0x000fe400078e001a */
[----:B------:R-:W-:Y:S11]  /*2ffa0*/  IMAD.MOV.U32 R20, RZ, RZ, R27 ;  /* 0x000000ffff147224 */ /* 0x000ff600078e001b */
[----:B------:R-:W-:Y:S09]  /*2ffb0*/  @!UPT UIADD3 URZ, URZ, URZ, URZ ;  /* 0x0000003f3f3ff290 */ /* 0x000ff2000fffe03f */
[----:B------:R-:W-:Y:S01]  /*2ffc0*/  STL.64 [R1+0x440], R16 ;  /* 0x0004401001007387 */ /* 0x000fe20000100a00 */
[----:B------:R0:W-:Y:S03]  /*2ffd0*/  STL.64 [R1+0x448], R18 ;  /* 0x0004481201007387 */ /* 0x0001e60000100a00 */
[----:B0-----:R-:W4:Y:S01]  /*2ffe0*/  LDL.LU.64 R18, [R1+0x3ba8] ;  /* 0x003ba80001127983 */ /* 0x001f220000300a00 */
[----:B------:R-:W4:Y:S02]  /*2fff0*/  LDL.LU.64 R16, [R1+0x3ba0] ;  /* 0x003ba00001107983 */ /* 0x000f240000300a00 */
[----:B------:R-:W4:Y:S02]  /*30000*/  LDL.LU.64 R26, [R1+0x3b98] ;  /* 0x003b9800011a7983 */ /* 0x000f240000300a00 */
[----:B------:R-:W2:Y:S01]  /*30010*/  LDL.LU.64 R24, [R1+0x3b90] ;  /* 0x003b900001187983 */ /* 0x000ea20000300a00 */
[----:B----4-:R-:W-:Y:S11]  /*30020*/  HMMA.16816.F32 R16, R8, R26, R16 ;  /* 0x0000001a0810723c */ /* 0x010ff60000001810 */
[----:B------:R-:W-:Y:S11]  /*30030*/  @!UPT UIADD3 URZ, URZ, URZ, URZ ;  /* 0x0000003f3f3ff290 */ /* 0x000ff6000fffe03f */
[----:B------:R-:W-:Y:S01]  /*30040*/  @!UPT UIADD3 URZ, URZ, URZ, URZ ;  /* 0x0000003f3f3ff290 */ /* 0x000fe2000fffe03f */
[----:B------:R-:W-:Y:S01]  /*30050*/  STL.64 [R1+0x430], R16 ;  /* 0x0004301001007387 */ /* 0x000fe20000100a00 */
[----:B------:R0:W-:Y:S03]  /*30060*/  STL.64 [R1+0x438], R18 ;  /* 0x0004381201007387 */ /* 0x0001e60000100a00 */
[----:B0-----:R-:W4:Y:S01]  /*30070*/  LDL.LU.64 R18, [R1+0x3b88] ;  /* 0x003b880001127983 */ /* 0x001f220000300a00 */
[----:B------:R-:W4:Y:S02]  /*30080*/  LDL.LU.64 R16, [R1+0x3b80] ;  /* 0x003b800001107983 */ /* 0x000f240000300a00 */
[----:B------:R0:W-:Y:S02]  /*30090*/  STL.64 [R1+0x3b28], R26 ;  /* 0x003b281a01007387 */ /* 0x0001e40000100a00 */
[----:B--2---:R4:W-:Y:S02]  /*300a0*/  STL.64 [R1+0x3b20], R24 ;  /* 0x003b201801007387 */ /* 0x0049e40000100a00 */
[----:B0-----:R-:W-:-:S02]  /*300b0*/  IMAD.MOV.U32 R26, RZ, RZ, R29 ;  /* 0x000000ffff1a7224 */ /* 0x001fc400078e001d */
[----:B------:R-:W-:Y:S01]  /*300c0*/  IMAD.MOV.U32 R27, RZ, RZ, R2 ;  /* 0x000000ffff1b7224 */ /* 0x000fe200078e0002 */
[----:B------:R-:W2:Y:S01]  /*300d0*/  LDL.LU R29, [R1+0x3b7c] ;  /* 0x003b7c00011d7983 */ /* 0x000ea20000300800 */
[----:B------:R-:W2:Y:S05]  /*300e0*/  LDL.LU R2, [R1+0x3b78] ;  /* 0x003b780001027983 */ /* 0x000eaa0000300800 */
[C---:B----4-:R-:W-:Y:S01]  /*300f0*/  HMMA.16816.F32 R24, R8.reuse, R26, R16 ;  /* 0x0000001a0818723c */ /* 0x050fe20000001810 */
[----:B------:R-:W3:Y:S01]  /*30100*/  LDL.LU.64 R18, [R1+0x3b70] ;  /* 0x003b700001127983 */ /* 0x000ee20000300a00 */
[----:B------:R-:W3:Y:S11]  /*30110*/  LDL.LU.64 R16, [R1+0x3b68] ;  /* 0x003b680001107983 */ /* 0x000ef60000300a00 */
[----:B------:R-:W-:Y:S10]  /*30120*/  @!UPT UIADD3 URZ, URZ, URZ, URZ ;  /* 0x0000003f3f3ff290 */ /* 0x000ff4000fffe03f */
[----:B------:R-:W-:Y:S01]  /*30130*/  STL.64 [R1+0x420], R24 ;  /* 0x0004201801007387 */ /* 0x000fe20000100a00 */
[----:B------:R0:W-:Y:S03]  /*30140*/  STL.64 [R1+0x428], R26 ;  /* 0x0004281a01007387 */ /* 0x0001e60000100a00 */
[----:B0-----:R-:W4:Y:S01]  /*30150*/  LDL.64 R26, [R1+0x28] ;  /* 0x00002800011a7983 */ /* 0x001f220000100a00 */
[C---:B---3--:R-:W-:Y:S11]  /*30160*/  HMMA.16816.F32 R16, R8.reuse, R22, R16 ;  /* 0x000000160810723c */ /* 0x048ff60000001810 */
[----:B------:R-:W-:Y:S11]  /*30170*/  @!UPT UIADD3 URZ, URZ, URZ, URZ ;  /* 0x0000003f3f3ff290 */ /* 0x000ff6000fffe03f */
[----:B------:R-:W-:Y:S01]  /*30180*/  @!UPT UIADD3 URZ, URZ, URZ, URZ ;  /* 0x0000003f3f3ff290 */ /* 0x000fe2000fffe03f */
[----:B------:R0:W-:Y:S01]  /*30190*/  STL.64 [R1+0x410], R16 ;  /* 0x0004101001007387 */ /* 0x0001e20000100a00 */
[----:B------:R1:W-:Y:S03]  /*301a0*/  STL.64 [R1+0x418], R18 ;  /* 0x0004181201007387 */ /* 0x0003e60000100a00 */
[----:B0-----:R-:W3:Y:S01]  /*301b0*/  LDL.LU R16, [R1+0x380] ;  /* 0x0003800001107983 */ /* 0x001ee20000300800 */
[----:B------:R-:W3:Y:S02]  /*301c0*/  LDL.LU R17, [R1+0x384] ;  /* 0x0003840001117983 */ /* 0x000ee40000300800 */
[----:B-1----:R-:W2:Y:S02]  /*301d0*/  LDL.LU R18, [R1+0x388] ;  /* 0x0003880001127983 */ /* 0x002ea40000300800 */
[----:B------:R-:W2:Y:S01]  /*301e0*/  LDL.LU R19, [R1+0x38c] ;  /* 0x00038c0001137983 */ /* 0x000ea20000300800 */
[C---:B------:R-:W-:Y:S01]  /*301f0*/  HMMA.16816.F32 R12, R8.reuse, R14, R4 ;  /* 0x0000000e080c723c */ /* 0x040fe20000001804 */
[----:B--2---:R-:W-:Y:S01]  /*30200*/  STL.64 [R1+0x3b38], R18 ;  /* 0x003b381201007387 */ /* 0x004fe20000100a00 */
[----:B---3--:R0:W-:Y:S03]  /*30210*/  STL.64 [R1+0x3b30], R16 ;  /* 0x003b301001007387 */ /* 0x0081e60000100a00 */
[----:B0-----:R-:W4:Y:S01]  /*30220*/  LDL.LU R16, [R1+0x3a0] ;  /* 0x0003a00001107983 */ /* 0x001f220000300800 */
[----:B------:R-:W4:Y:S02]  /*30230*/  LDL.LU R17, [R1+0x3a4] ;  /* 0x0003a40001117983 */ /* 0x000f240000300800 */
[----:B------:R-:W4:Y:S02]  /*30240*/  LDL.LU R18, [R1+0x3a8] ;  /* 0x0003a80001127983 */ /* 0x000f240000300800 */
[----:B------:R-:W4:Y:S01]  /*30250*/  LDL.LU R19, [R1+0x3ac] ;  /* 0x0003ac0001137983 */ /* 0x000f220000300800 */
[----:B------:R0:W-:Y:S04]  /*30260*/  STL.64 [R1+0x3b00], R22 ;  /* 0x003b001601007387 */ /* 0x0001e80000100a00 */
[----:B0-----:R-:W2:Y:S01]  /*30270*/  LDL.64 R22, [R1+0x18] ;  /* 0x0000180001167983 */ /* 0x001ea20000100a00 */
[----:B------:R-:W3:Y:S07]  /*30280*/  LDL.LU.64 R6, [R1+0x3b60] ;  /* 0x003b600001067983 */ /* 0x000eee0000300a00 */
[----:B------:R-:W-:Y:S02]  /*30290*/  STL.64 [R1+0x400], R12 ;  /* 0x0004000c01007387 */ /* 0x000fe40000100a00 */
[----:B------:R0:W-:Y:S02]  /*302a0*/  STL.64 [R1+0x408], R14 ;  /* 0x0004080e01007387 */ /* 0x0001e40000100a00 */
[----:B0-----:R-:W3:Y:S01]  /*302b0*/  LDL.LU.64 R14, [R1+0x3b58] ;  /* 0x003b5800010e7983 */ /* 0x001ee20000300a00 */
[----:B------:R-:W3:Y:S02]  /*302c0*/  LDL.LU.64 R12, [R1+0x3b50] ;  /* 0x003b5000010c7983 */ /* 0x000ee40000300a00 */
[----:B---3--:R-:W-:Y:S01]  /*302d0*/  HMMA.16816.F32 R8, R8, R6, R12 ;  /* 0x000000060808723c */ /* 0x008fe2000000180c */
[----:B------:R-:W4:Y:S01]  /*302e0*/  LDL.LU.64 R14, [R1+0x3b48] ;  /* 0x003b4800010e7983 */ /* 0x000f220000300a00 */
[----:B------:R-:W4:Y:S02]  /*302f0*/  LDL.LU.64 R12, [R1+0x3b40] ;  /* 0x003b4000010c7983 */ /* 0x000f240000300a00 */
[----:B------:R0:W-:Y:S02]  /*30300*/  STL.64 [R1+0x3b08], R6 ;  /* 0x003b080601007387 */ /* 0x0001e40000100a00 */
[----:B------:R-:W2:Y:S11]  /*30310*/  LDL.LU R4, [R1+0x390] ;  /* 0x0003900001047983 */ /* 0x000eb60000300800 */
[----:B------:R-:W-:Y:S06]  /*30320*/  @!UPT UIADD3 URZ, URZ, URZ, URZ ;  /* 0x0000003f3f3ff290 */ /* 0x000fec000fffe03f */
[----:B------:R1:W-:Y:S01]  /*30330*/  STL.64 [R1+0x3d0], R8 ;  /* 0x0003d00801007387 */ /* 0x0003e20000100a00 */
[----:B------:R3:W-:Y:S02]  /*30340*/  STL.64 [R1+0x3d8], R10 ;  /* 0x0003d80a01007387 */ /* 0x0007e40000100a00 */
[----:B------:R-:W2:Y:S02]  /*30350*/  LDL.LU R5, [R1+0x394] ;  /* 0x0003940001057983 */ /* 0x000ea40000300800 */
[----:B0-----:R-:W2:Y:S01]  /*30360*/  LDL.LU R6, [R1+0x398] ;  /* 0x0003980001067983 */ /* 0x001ea20000300800 */
[----:B------:R-:W2:Y:S04]  /*30370*/  LDL.LU R7, [R1+0x39c] ;  /* 0x00039c0001077983 */ /* 0x000ea80000300800 */
[----:B-1----:R-:W2:Y:S01]  /*30380*/  LDL.LU R8, [R1+0x240] ;  /* 0x0002400001087983 */ /* 0x002ea20000300800 */
[----:B------:R-:W2:Y:S02]  /*30390*/  LDL.LU R9, [R1+0x244] ;  /* 0x0002440001097983 */ /* 0x000ea40000300800 */
[----:B---3--:R-:W3:Y:S02]  /*303a0*/  LDL.LU R10, [R1+0x248] ;  /* 0x00024800010a7983 */ /* 0x008ee40000300800 */
[----:B------:R-:W3:Y:S02]  /*303b0*/  LDL.LU R11, [R1+0x24c] ;  /* 0x00024c00010b7983 */ /* 0x000ee40000300800 */
[----:B---3--:R-:W-:Y:S01]  /*303c0*/  STL.64 [R1+0x3a68], R10 ;  /* 0x003a680a01007387 */ /* 0x008fe20000100a00 */
[----:B--2---:R0:W-:Y:S03]  /*303d0*/  STL.64 [R1+0x3a60], R8 ;  /* 0x003a600801007387 */ /* 0x0041e60000100a00 */
[----:B0-----:R-:W2:Y:S01]  /*303e0*/  LDL.LU R8, [R1+0x250] ;  /* 0x0002500001087983 */ /* 0x001ea20000300800 */
[----:B------:R-:W2:Y:S02]  /*303f0*/  LDL.LU R9, [R1+0x254] ;  /* 0x0002540001097983 */ /* 0x000ea40000300800 */
[----:B------:R-:W3:Y:S02]  /*30400*/  LDL.LU R10, [R1+0x258] ;  /* 0x00025800010a7983 */ /* 0x000ee40000300800 */
[----:B------:R-:W3:Y:S01]  /*30410*/  LDL.LU R11, [R1+0x25c] ;  /* 0x00025c00010b7983 */ /* 0x000ee20000300800 */
[C---:B----4-:R-:W-:Y:S01]  /*30420*/  HMMA.16816.F32 R16, R12.reuse, R26, R16 ;  /* 0x0000001a0c10723c */ /* 0x050fe20000001810 */
[----:B---3--:R-:W-:Y:S01]  /*30430*/  STL.64 [R1+0x3a78], R10 ;  /* 0x003a780a01007387 */ /* 0x008fe20000100a00 */
[----:B--2---:R0:W-:Y:S03]  /*30440*/  STL.64 [R1+0x3a70], R8 ;  /* 0x003a700801007387 */ /* 0x0041e60000100a00 */
[----:B0-----:R-:W2:Y:S01]  /*30450*/  LDL.LU R8, [R1+0x260] ;  /* 0x0002600001087983 */ /* 0x001ea20000300800 */
[----:B------:R-:W2:Y:S02]  /*30460*/  LDL.LU R9, [R1+0x264] ;  /* 0x0002640001097983 */ /* 0x000ea40000300800 */
[----:B------:R-:W3:Y:S02]  /*30470*/  LDL.LU R10, [R1+0x268] ;  /* 0x00026800010a7983 */ /* 0x000ee40000300800 */
[----:B------:R-:W3:Y:S01]  /*30480*/  LDL.LU R11, [R1+0x26c] ;  /* 0x00026c00010b7983 */ /* 0x000ee20000300800 */
[----:B------:R-:W-:Y:S01]  /*30490*/  HMMA.16816.F32 R4, R12, R22, R4 ;  /* 0x000000160c04723c */ /* 0x000fe20000001804 */
[----:B---3--:R-:W-:Y:S01]  /*304a0*/  STL.64 [R1+0x3a88], R10 ;  /* 0x003a880a01007387 */ /* 0x008fe20000100a00 */
[----:B--2---:R-:W-:Y:S10]  /*304b0*/  STL.64 [R1+0x3a80], R8 ;  /* 0x003a800801007387 */ /* 0x004ff40000100a00 */
[----:B------:R-:W-:Y:S02]  /*304c0*/  STL.64 [R1+0x3c0], R16 ;  /* 0x0003c01001007387 */ /* 0x000fe40000100a00 */
[----:B------:R0:W-:Y:S02]  /*304d0*/  STL.64 [R1+0x3c8], R18 ;  /* 0x0003c81201007387 */ /* 0x0001e40000100a00 */
[----:B0-----:R-:W2:Y:S01]  /*304e0*/  LDL.LU.64 R18, [R1+0x3b38] ;  /* 0x003b380001127983 */ /* 0x001ea20000300a00 */
[----:B------:R-:W2:Y:S02]  /*304f0*/  LDL.LU.64 R16, [R1+0x3b30] ;  /* 0x003b300001107983 */ /* 0x000ea40000300a00 */
[----:B------:R-:W-:-:S02]  /*30500*/  IMAD.MOV.U32 R10, RZ, RZ, R21 ;  /* 0x000000ffff0a7224 */ /* 0x000fc400078e0015 */
[----:B------:R-:W-:Y:S02]  /*30510*/  IMAD.MOV.U32 R11, RZ, RZ, R20 ;  /* 0x000000ffff0b7224 */ /* 0x000fe400078e0014 */
[----:B------:R-:W-:Y:S02]  /*30520*/  IMAD.MOV.U32 R9, RZ, RZ, R26 ;  /* 0x000000ffff097224 */ /* 0x000fe400078e001a */
[----:B------:R-:W-:Y:S02]  /*30530*/  IMAD.MOV.U32 R8, RZ, RZ, R27 ;  /* 0x000000ffff087224 */ /* 0x000fe400078e001b */
[----:B------:R-:W3:Y:S01]  /*30540*/  LDL.LU.64 R26, [R1+0x3b28] ;  /* 0x003b2800011a7983 */ /* 0x000ee20000300a00 */
[----:B------:R-:W4:Y:S02]  /*30550*/  LDL.LU.64 R24, [R1+0x3b20] ;  /* 0x003b200001187983 */ /* 0x000f240000300a00 */
[----:B------:R0:W-:Y:S02]  /*30560*/  STL.64 [R1+0x3b0], R4 ;  /* 0x0003b00401007387 */ /* 0x0001e40000100a00 */
[----:B0-----:R-:W-:-:S02]  /*30570*/  IMAD.MOV.U32 R5, RZ, RZ, R22 ;  /* 0x000000ffff057224 */ /* 0x001fc400078e0016 */
[----:B------:R-:W-:Y:S01]  /*30580*/  IMAD.MOV.U32 R4, RZ, RZ, R23 ;  /* 0x000000ffff047224 */ /* 0x000fe200078e0017 */
[----:B------:R-:W-:Y:S01]  /*30590*/  STL.64 [R1+0x3b8], R6 ;  /* 0x0003b80601007387 */ /* 0x000fe20000100a00 */
[----:B--2---:R-:W-:Y:S03]  /*305a0*/  HMMA.16816.F32 R20, R12, R10, R16 ;  /* 0x0000000a0c14723c */ /* 0x004fe60000001810 */
[----:B------:R-:W2:Y:S11]  /*305b0*/  LDL.LU R16, [R1+0x2a0] ;  /* 0x0002a00001107983 */ /* 0x000eb60000300800 */
[----:B------:R-:W-:Y:S09]  /*305c0*/  @!UPT UIADD3 URZ, URZ, URZ, URZ ;  /* 0x0000003f3f3ff290 */ /* 0x000ff2000fffe03f */
[----:B------:R-:W-:Y:S01]  /*305d0*/  STL.64 [R1+0x3a0], R20 ;  /* 0x0003a01401007387 */ /* 0x000fe20000100a00 */
[----:B------:R-:W-:Y:S02]  /*305e0*/  STL.64 [R1+0x3a8], R22 ;  /* 0x0003a81601007387 */ /* 0x000fe40000100a00 */
[----:B------:R-:W2:Y:S02]  /*305f0*/  LDL.LU R17, [R1+0x2a4] ;  /* 0x0002a40001117983 */ /* 0x000ea40000300800 */
[----:B------:R-:W2:Y:S01]  /*30600*/  LDL.LU R18, [R1+0x2a8] ;  /* 0x0002a80001127983 */ /* 0x000ea20000300800 */
[----:B------:R-:W2:Y:S04]  /*30610*/  LDL.LU R19, [R1+0x2ac] ;  /* 0x0002ac0001137983 */ /* 0x000ea80000300800 */
[----:B--2---:R0:W-:Y:S01]  /*30620*/  STL.64 [R1+0x3ae8], R18 ;  /* 0x003ae81201007387 */ /* 0x0041e20000100a00 */
[----:B------:R-:W-:Y:S03]  /*30630*/  STL.64 [R1+0x3ae0], R16 ;  /* 0x003ae01001007387 */ /* 0x000fe60000100a00 */
[----:B0-----:R-:W2:Y:S04]  /*30640*/  LDL.LU.64 R18, [R1+0x68] ;  /* 0x0000680001127983 */ /* 0x001ea80000300a00 */
[----:B--2---:R-:W-:Y:S01]  /*30650*/  STL.64 [R1+0x3af8], R18 ;  /* 0x003af81201007387 */ /* 0x004fe20000100a00 */
[----:B------:R0:W-:Y:S02]  /*30660*/  STL.64 [R1+0x3aa0], R10 ;  /* 0x003aa00a01007387 */ /* 0x0001e40000100a00 */
[----:B0-----:R-:W-:-:S02]  /*30670*/  IMAD.MOV.U32 R11, RZ, RZ, R4 ;  /* 0x000000ffff0b7224 */ /* 0x001fc400078e0004 */
[----:B------:R-:W-:Y:S01]  /*30680*/  IMAD.MOV.U32 R10, RZ, RZ, R5 ;  /* 0x000000ffff0a7224 */ /* 0x000fe200078e0005 */
[----:B------:R-:W2:Y:S01]  /*30690*/  LDL.LU R4, [R1+0x360] ;  /* 0x0003600001047983 */ /* 0x000ea20000300800 */
[----:B------:R-:W2:Y:S02]  /*306a0*/  LDL.LU R5, [R1+0x364] ;  /* 0x0003640001057983 */ /* 0x000ea40000300800 */
[----:B------:R-:W2:Y:S02]  /*306b0*/  LDL.LU R6, [R1+0x368] ;  /* 0x0003680001067983 */ /* 0x000ea40000300800 */
[----:B------:R-:W2:Y:S02]  /*306c0*/  LDL.LU R7, [R1+0x36c] ;  /* 0x00036c0001077983 */ /* 0x000ea40000300800 */
[----:B--2---:R-:W-:Y:S01]  /*306d0*/  STL.64 [R1+0x3b18], R6 ;  /* 0x003b180601007387 */ /* 0x004fe20000100a00 */
[----:B------:R0:W-:Y:S03]  /*306e0*/  STL.64 [R1+0x3b10], R4 ;  /* 0x003b100401007387 */ /* 0x0001e60000100a00 */
[----:B0-----:R-:W3:Y:S01]  /*306f0*/  LDL.LU R4, [R1+0x370] ;  /* 0x0003700001047983 */ /* 0x001ee20000300800 */
[----:B------:R-:W3:Y:S02]  /*30700*/  LDL.LU R5, [R1+0x374] ;  /* 0x0003740001057983 */ /* 0x000ee40000300800 */
[----:B------:R-:W3:Y:S02]  /*30710*/  LDL.LU R6, [R1+0x378] ;  /* 0x0003780001067983 */ /* 0x000ee40000300800 */
[----:B------:R-:W3:Y:S01]  /*30720*/  LDL.LU R7, [R1+0x37c] ;  /* 0x00037c0001077983 */ /* 0x000ee20000300800 */
[----:B------:R-:W2:Y:S01]  /*30730*/  LDL.64 R22, [R1+0x38] ;  /* 0x0000380001167983 */ /* 0x000ea20000100a00 */
[----:B------:R-:W2:Y:S02]  /*30740*/  LDL.LU R16, [R1+0x350] ;  /* 0x0003500001107983 */ /* 0x000ea40000300800 */
[----:B------:R-:W2:Y:S02]  /*30750*/  LDL.LU R17, [R1+0x354] ;  /* 0x0003540001117983 */ /* 0x000ea40000300800 */
[----:B------:R-:W2:Y:S01]  /*30760*/  LDL.LU R18, [R1+0x358] ;  /* 0x0003580001127983 */ /* 0x000ea20000300800 */
[----:B------:R-:W2:Y:S01]  /*30770*/  LDL.LU R19, [R1+0x35c] ;  /* 0x00035c0001137983 */ /* 0x000ea20000300800 */
[----:B------:R0:W-:Y:S02]  /*30780*/  STL.64 [R1+0x3ab8], R10 ;  /* 0x003ab80a01007387 */ /* 0x0001e40000100a00 */
[----:B0-----:R-:W-:-:S02]  /*30790*/  IMAD.MOV.U32 R10, RZ, RZ, R9 ;  /* 0x000000ffff0a7224 */ /* 0x001fc400078e0009 */
[----:B------:R-:W-:-:S05]  /*307a0*/  IMAD.MOV.U32 R11, RZ, RZ, R8 ;  /* 0x000000ffff0b7224 */ /* 0x000fca00078e0008 */
[----:B------:R0:W-:Y:S01]  /*307b0*/  STL.64 [R1+0x3af0], R10 ;  /* 0x003af00a01007387 */ /* 0x0001e20000100a00 */
[----:B------:R-:W2:Y:S02]  /*307c0*/  LDL.LU R8, [R1+0x340] ;  /* 0x0003400001087983 */ /* 0x000ea40000300800 */
[----:B------:R-:W2:Y:S01]  /*307d0*/  LDL.LU R9, [R1+0x344] ;  /* 0x0003440001097983 */ /* 0x000ea20000300800 */
[----:B0-----:R-:W2:Y:S01]  /*307e0*/  LDL.LU R10, [R1+0x348] ;  /* 0x00034800010a7983 */ /* 0x001ea20000300800 */
[----:B------:R-:W2:Y:S01]  /*307f0*/  LDL.LU R11, [R1+0x34c] ;  /* 0x00034c00010b7983 */ /* 0x000ea20000300800 */
[C---:B---3--:R-:W-:Y:S11]  /*30800*/  HMMA.16816.F32 R4, R12.reuse, R26, R4 ;  /* 0x0000001a0c04723c */ /* 0x048ff60000001804 */
[----:B------:R-:W-:Y:S11]  /*30810*/  @!UPT UIADD3 URZ, URZ, URZ, URZ ;  /* 0x0000003f3f3ff290 */ /* 0x000ff6000fffe03f */
[----:B------:R-:W-:Y:S01]  /*30820*/  @!UPT UIADD3 URZ, URZ, URZ, URZ ;  /* 0x0000003f3f3ff290 */ /* 0x000fe2000fffe03f */
[----:B------:R-:W-:Y:S01]  /*30830*/  STL.64 [R1+0x390], R4 ;  /* 0x0003900401007387 */ /* 0x000fe20000100a00 */
[----:B------:R0:W-:Y:S03]  /*30840*/  STL.64 [R1+0x398], R6 ;  /* 0x0003980601007387 */ /* 0x0001e60000100a00 */
[----:B0-----:R-:W2:Y:S01]  /*30850*/  LDL.LU.64 R6, [R1+0x3b18] ;  /* 0x003b180001067983 */ /* 0x001ea20000300a00 */
[----:B------:R-:W2:Y:S02]  /*30860*/  LDL.LU.64 R4, [R1+0x3b10] ;  /* 0x003b100001047983 */ /* 0x000ea40000300a00 */
[----:B------:R-:W-:Y:S02]  /*30870*/  STL.64 [R1+0x3a98], R26 ;  /* 0x003a981a01007387 */ /* 0x000fe40000100a00 */
[----:B----4-:R0:W-:Y:S02]  /*30880*/  STL.64 [R1+0x3a90], R24 ;  /* 0x003a901801007387 */ /* 0x0101e40000100a00 */
[----:B0-----:R-:W3:Y:S01]  /*30890*/  LDL.LU R24, [R1+0x270] ;  /* 0x0002700001187983 */ /* 0x001ee20000300800 */
[----:B------:R-:W3:Y:S02]  /*308a0*/  LDL.LU R25, [R1+0x274] ;  /* 0x0002740001197983 */ /* 0x000ee40000300800 */
[----:B------:R-:W4:Y:S02]  /*308b0*/  LDL.LU R26, [R1+0x278] ;  /* 0x00027800011a7983 */ /* 0x000f240000300800 */
[----:B------:R-:W4:Y:S02]  /*308c0*/  LDL.LU R27, [R1+0x27c] ;  /* 0x00027c00011b7983 */ /* 0x000f240000300800 */
[----:B----4-:R-:W-:Y:S01]  /*308d0*/  STL.64 [R1+0x3ab0], R26 ;  /* 0x003ab01a01007387 */ /* 0x010fe20000100a00 */
[----:B---3--:R0:W-:Y:S03]  /*308e0*/  STL.64 [R1+0x3aa8], R24 ;  /* 0x003aa81801007387 */ /* 0x0081e60000100a00 */
[----:B0-----:R-:W3:Y:S01]  /*308f0*/  LDL.LU R24, [R1+0x280] ;  /* 0x0002800001187983 */ /* 0x001ee20000300800 */
[----:B------:R-:W3:Y:S02]  /*30900*/  LDL.LU R25, [R1+0x284] ;  /* 0x0002840001197983 */ /* 0x000ee40000300800 */
[----:B------:R-:W4:Y:S02]  /*30910*/  LDL.LU R26, [R1+0x288] ;  /* 0x00028800011a7983 */ /* 0x000f240000300800 */
[----:B------:R-:W4:Y:S01]  /*30920*/  LDL.LU R27, [R1+0x28c] ;  /* 0x00028c00011b7983 */ /* 0x000f220000300800 */
[C---:B--2---:R-:W-:Y:S01]  /*30930*/  HMMA.16816.F32 R4, R12.reuse, R22, R4 ;  /* 0x000000160c04723c */ /* 0x044fe20000001804 */
[----:B----4-:R-:W-:Y:S01]  /*30940*/  STL.64 [R1+0x3ac8], R26 ;  /* 0x003ac81a01007387 */ /* 0x010fe20000100a00 */
[----:B---3--:R0:W-:Y:S03]  /*30950*/  STL.64 [R1+0x3ac0], R24 ;  /* 0x003ac01801007387 */ /* 0x0081e60000100a00 */
[----:B0-----:R-:W2:Y:S01]  /*30960*/  LDL.LU R24, [R1+0x290] ;  /* 0x0002900001187983 */ /* 0x001ea20000300800 */
[----:B------:R-:W2:Y:S02]  /*30970*/  LDL.LU R25, [R1+0x294] ;  /* 0x0002940001197983 */ /* 0x000ea40000300800 */
[----:B------:R-:W2:Y:S02]  /*30980*/  LDL.LU R26, [R1+0x298] ;  /* 0x00029800011a7983 */ /* 0x000ea40000300800 */
[----:B------:R-:W2:Y:S11]  /*30990*/  LDL.LU R27, [R1+0x29c] ;  /* 0x00029c00011b7983 */ /* 0x000eb60000300800 */
[----:B------:R-:W-:Y:S02]  /*309a0*/  @!UPT UIADD3 URZ, URZ, URZ, URZ ;  /* 0x0000003f3f3ff290 */ /* 0x000fe4000fffe03f */
[----:B------:R0:W-:Y:S01]  /*309b0*/  STL.64 [R1+0x380], R4 ;  /* 0x0003800401007387 */ /* 0x0001e20000100a00 */
[----:B------:R1:W-:Y:S02]  /*309c0*/  STL.64 [R1+0x388], R6 ;  /* 0x0003880601007387 */ /* 0x0003e40000100a00 */
[----:B0-----:R-:W-:Y:S01]  /*309d0*/  IMAD.MOV.U32 R5, RZ, RZ, R22 ;  /* 0x000000ffff057224 */ /* 0x001fe200078e0016 */
[----:B-1----:R-:W3:Y:S01]  /*309e0*/  LDL.LU.64 R6, [R1+0x3b08] ;  /* 0x003b080001067983 */ /* 0x002ee20000300a00 */
[----:B------:R-:W-:Y:S02]  /*309f0*/  IMAD.MOV.U32 R4, RZ, RZ, R23 ;  /* 0x000000ffff047224 */ /* 0x000fe400078e0017 */
[----:B------:R-:W4:Y:S02]  /*30a00*/  LDL.LU.64 R22, [R1+0x3b00] ;  /* 0x003b000001167983 */ /* 0x000f240000300a00 */
[C---:B----4-:R-:W-:Y:S11]  /*30a10*/  HMMA.16816.F32 R16, R12.reuse, R22, R16 ;  /* 0x000000160c10723c */ /* 0x050ff60000001810 */
[----:B------:R-:W-:Y:S11]  /*30a20*/  @!UPT UIADD3 URZ, URZ, URZ, URZ ;  /* 0x0000003f3f3ff290 */ /* 0x000ff6000fffe03f */
[----:B------:R-:W-:Y:S01]  /*30a30*/  @!UPT UIADD3 URZ, URZ, URZ, URZ ;  /* 0x0000003f3f3ff290 */ /* 0x000fe2000fffe03f */
[----:B------:R-:W-:Y:S01]  /*30a40*/  STL.64 [R1+0x370], R16 ;  /* 0x0003701001007387 */ /* 0x000fe20000100a00 */
[----:B------:R0:W-:Y:S03]  /*30a50*/  STL.64 [R1+0x378], R18 ;  /* 0x0003781201007387 */ /* 0x0001e60000100a00 */
[----:B0-----:R-:W4:Y:S02]  /*30a60*/  LDL.LU.64 R18, [R1+0x3af8] ;  /* 0x003af80001127983 */ /* 0x001f240000300a00 */
[C---:B----4-:R-:W-:Y:S11]  /*30a70*/  HMMA.16816.F32 R8, R12.reuse, R18, R8 ;  /* 0x000000120c08723c */ /* 0x050ff60000001808 */
[----:B------:R-:W-:Y:S11]  /*30a80*/  @!UPT UIADD3 URZ, URZ, URZ, URZ ;  /* 0x0000003f3f3ff290 */ /* 0x000ff6000fffe03f */
[----:B------:R-:W-:Y:S01]  /*30a90*/  @!UPT UIADD3 URZ, URZ, URZ, URZ ;  /* 0x0000003f3f3ff290 */ /* 0x000fe2000fffe03f */
[----:B------:R0:W-:Y:S01]  /*30aa0*/  STL.64 [R1+0x360], R8 ;  /* 0x0003600801007387 */ /* 0x0001e20000100a00 */
[----:B------:R1:W-:Y:S02]  /*30ab0*/  STL.64 [R1+0x368], R10 ;  /* 0x0003680a01007387 */ /* 0x0003e40000100a00 */
[----:B0-----:R-:W-:Y:S01]  /*30ac0*/  IMAD.MOV.U32 R9, RZ, RZ, R18 ;  /* 0x000000ffff097224 */ /* 0x001fe200078e0012 */
[----:B-1----:R-:W2:Y:S01]  /*30ad0*/  LDL.LU.64 R10, [R1+0x3af0] ;  /* 0x003af000010a7983 */ /* 0x002ea20000300a00 */
[----:B------:R-:W-:Y:S02]  /*30ae0*/  IMAD.MOV.U32 R8, RZ, RZ, R19 ;  /* 0x000000ffff087224 */ /* 0x000fe400078e0013 */
[----:B------:R-:W3:Y:S02]  /*30af0*/  LDL.LU.64 R18, [R1+0x3ae8] ;  /* 0x003ae80001127983 */ /* 0x000ee40000300a00 */
[----:B------:R-:W3:Y:S02]  /*30b00*/  LDL.LU.64 R16, [R1+0x3ae0] ;  /* 0x003ae00001107983 */ /* 0x000ee40000300a00 */
[----:B---3--:R-:W-:Y:S01]  /*30b10*/  HMMA.16816.F32 R12, R12, R6, R16 ;  /* 0x000000060c0c723c */ /* 0x008fe20000001810 */
[----:B------:R-:W2:Y:S01]  /*30b20*/  LDL.LU.64 R18, [R1+0x3ad8] ;  /* 0x003ad80001127983 */ /* 0x000ea20000300a00 */
[----:B------:R-:W2:Y:S11]  /*30b30*/  LDL.LU.64 R16, [R1+0x3ad0] ;  /* 0x003ad00001107983 */ /* 0x000eb60000300a00 */
[----:B------:R-:W-:Y:S10]  /*30b40*/  @!UPT UIADD3 URZ, URZ, URZ, URZ ;  /* 0x0000003f3f3ff290 */ /* 0x000ff4000fffe03f */
[----:B------:R-:W-:Y:S01]  /*30b50*/  STL.64 [R1+0x2a0], R12 ;  /* 0x0002a00c01007387 */ /* 0x000fe20000100a00 */
[----:B------:R0:W-:Y:S02]  /*30b60*/  STL.64 [R1+0x2a8], R14 ;  /* 0x0002a80e01007387 */ /* 0x0001e40000100a00 */
[----:B0-----:R-:W-:Y:S02]  /*30b70*/  IMAD.MOV.U32 R14, RZ, RZ, R9 ;  /* 0x000000ffff0e7224 */ /* 0x001fe400078e0009 */
[----:B------:R-:W-:Y:S02]  /*30b80*/  IMAD.MOV.U32 R15, RZ, RZ, R8 ;  /* 0x000000ffff0f7224 */ /* 0x000fe400078e0008 */
[C---:B--2---:R-:W-:Y:S01]  /*30b90*/  HMMA.16816.F32 R8, R16.reuse, R10, R24 ;  /* 0x0000000a1008723c */ /* 0x044fe20000001818 */
[----:B------:R-:W2:Y:S01]  /*30ba0*/  LDL.LU.64 R26, [R1+0x3ac8] ;  /* 0x003ac800011a7983 */ /* 0x000ea20000300a00 */
[----:B------:R-:W2:Y:S11]  /*30bb0*/  LDL.LU.64 R24, [R1+0x3ac0] ;  /* 0x003ac00001187983 */ /* 0x000eb60000300a00 */
[----:B------:R-:W-:Y:S10]  /*30bc0*/  @!UPT UIADD3 URZ, URZ, URZ, URZ ;  /* 0x0000003f3f3ff290 */ /* 0x000ff4000fffe03f */
[----:B------:R-:W-:Y:S01]  /*30bd0*/  STL.64 [R1+0x290], R8 ;  /* 0x0002900801007387 */ /* 0x000fe20000100a00 */
[----:B------:R0:W-:Y:S03]  /*30be0*/  STL.64 [R1+0x298], R10 ;  /* 0x0002980a01007387 */ /* 0x0001e60000100a00 */
[----:B0-----:R-:W2:Y:S02]  /*30bf0*/  LDL.LU.64 R10, [R1+0x3ab8] ;  /* 0x003ab800010a7983 */ /* 0x001ea40000300a00 */
[C---:B--2---:R-:W-:Y:S02]  /*30c00*/  HMMA.16816.F32 R8, R16.reuse, R10, R24 ;  /* 0x0000000a1008723c */ /* 0x044fe40000001818 */
[----:B------:R-:W2:Y:S01]  /*30c10*/  LDL.LU.64 R26, [R1+0x3ab0] ;  /* 0x003ab000011a7983 */ /* 0x000ea20000300a00 */
[----:B------:R-:W2:Y:S11]  /*30c20*/  LDL.LU.64 R24, [R1+0x3aa8] ;  /* 0x003aa80001187983 */ /* 0x000eb60000300a00 */
[----:B------:R-:W-:Y:S09]  /*30c30*/  @!UPT UIADD3 URZ, URZ, URZ, URZ ;  /* 0x0000003f3f3ff290 */ /* 0x000ff2000fffe03f */
[----:B------:R-:W-:Y:S01]  /*30c40*/  STL.64 [R1+0x280], R8 ;  /* 0x0002800801007387 */ /* 0x000fe20000100a00 */
[----:B------:R0:W-:Y:S03]  /*30c50*/  STL.64 [R1+0x288], R10 ;  /* 0x0002880a01007387 */ /* 0x0001e60000100a00 */
[----:B0-----:R-:W2:Y:S02]  /*30c60*/  LDL.LU.64 R10, [R1+0x3aa0] ;  /* 0x003aa000010a7983 */ /* 0x001ea40000300a00 */
[C---:B--2---:R-:W-:Y:S02]  /*30c70*/  HMMA.16816.F32 R8, R16.reuse, R10, R24 ;  /* 0x0000000a1008723c */ /* 0x044fe40000001818 */
[----:B------:R-:W2:Y:S01]  /*30c80*/  LDL.LU.64 R26, [R1+0x3a98] ;  /* 0x003a9800011a7983 */ /* 0x000ea20000300a00 */
[----:B------:R-:W3:Y:S11]  /*30c90*/  LDL.LU.64 R24, [R1+0x3a90] ;  /* 0x003a900001187983 */ /* 0x000ef60000300a00 */
[----:B------:R-:W-:Y:S09]  /*30ca0*/  @!UPT UIADD3 URZ, URZ, URZ, URZ ;  /* 0x0000003f3f3ff290 */ /* 0x000ff2000fffe03f */
[----:B------:R-:W-:Y:S01]  /*30cb0*/  STL.64 [R1+0x270], R8 ;  /* 0x0002700801007387 */ /* 0x000fe20000100a00 */
[----:B------:R0:W-:Y:S03]  /*30cc0*/  STL.64 [R1+0x278], R10 ;  /* 0x0002780a01007387 */ /* 0x0001e60000100a00 */
[----:B0-----:R-:W2:Y:S01]  /*30cd0*/  LDL.LU.64 R10, [R1+0x3a88] ;  /* 0x003a8800010a7983 */ /* 0x001ea20000300a00 */
[----:B------:R-:W2:Y:S02]  /*30ce0*/  LDL.LU.64 R8, [R1+0x3a80] ;  /* 0x003a800001087983 */ /* 0x000ea40000300a00 */
[----:B--2---:R-:W-:Y:S11]  /*30cf0*/  HMMA.16816.F32 R8, R16, R26, R8 ;  /* 0x0000001a1008723c */ /* 0x004ff60000001808 */
[----:B------:R-:W-:Y:S11]  /*30d00*/  @!UPT UIADD3 URZ, URZ, URZ, URZ ;  /* 0x0000003f3f3ff290 */ /* 0x000ff6000fffe03f */
[----:B------:R-:W-:Y:S01]  /*30d10*/  @!UPT UIADD3 URZ, URZ, URZ, URZ ;  /* 0x0000003f3f3ff290 */ /* 0x000fe2000fffe03f */
[----:B------:R-:W-:Y:S01]  /*30d20*/  STL.64 [R1+0x260], R8 ;  /* 0x0002600801007387 */ /* 0x000fe20000100a00 */
[----:B------:R0:W-:Y:S03]  /*30d30*/  STL.64 [R1+0x268], R10 ;  /* 0x0002680a01007387 */ /* 0x0001e60000100a00 */
[----:B0-----:R-:W2:Y:S01]  /*30d40*/  LDL.LU.64 R10, [R1+0x3a78] ;  /* 0x003a7800010a7983 */ /* 0x001ea20000300a00 */
[----:B------:R-:W2:Y:S02]  /*30d50*/  LDL.LU.64 R8, [R1+0x3a70] ;  /* 0x003a700001087983 */ /* 0x000ea40000300a00 */
[----:B------:R0:W-:Y:S02]  /*30d60*/  STL.64 [R1+0x39f0], R26 ;  /* 0x0039f01a01007387 */ /* 0x0001e40000100a00 */
[----:B---3--:R2:W-:Y:S02]  /*30d70*/  STL.64 [R1+0x39e8], R24 ;  /* 0x0039e81801007387 */ /* 0x0085e40000100a00 */
[----:B0-----:R-:W-:-:S02]  /*30d80*/  IMAD.MOV.U32 R26, RZ, RZ, R5 ;  /* 0x000000ffff1a7224 */ /* 0x001fc400078e0005 */
[----:B------:R-:W-:-:S07]  /*30d90*/  IMAD.MOV.U32 R27, RZ, RZ, R4 ;  /* 0x000000ffff1b7224 */ /* 0x000fce00078e0004 */
[C---:B--2---:R-:W-:Y:S01]  /*30da0*/  HMMA.16816.F32 R24, R16.reuse, R26, R8 ;  /* 0x0000001a1018723c */ /* 0x044fe20000001808 */
[----:B------:R-:W2:Y:S01]  /*30db0*/  LDL.LU.64 R10, [R1+0x3a68] ;  /* 0x003a6800010a7983 */ /* 0x000ea20000300a00 */
[----:B------:R-:W2:Y:S02]  /*30dc0*/  LDL.LU.64 R8, [R1+0x3a60] ;  /* 0x003a600001087983 */ /* 0x000ea40000300a00 */
[----:B------:R-:W-:Y:S02]  /*30dd0*/  IMAD.MOV.U32 R5, RZ, RZ, R22 ;  /* 0x000000ffff057224 */ /* 0x000fe400078e0016 */
[----:B------:R-:W-:Y:S11]  /*30de0*/  IMAD.MOV.U32 R4, RZ, RZ, R23 ;  /* 0x000000ffff047224 */ /* 0x000ff600078e0017 */
[----:B------:R-:W-:Y:S06]  /*30df0*/  @!UPT UIADD3 URZ, URZ, URZ, URZ ;  /* 0x0000003f3f3ff290 */ /* 0x000fec000fffe03f */
[----:B------:R-:W-:Y:S01]  /*30e00*/  STL.64 [R1+0x250], R24 ;  /* 0x0002501801007387 */ /* 0x000fe20000100a00 */
[----:B------:R-:W-:Y:S01]  /*30e10*/  STL.64 [R1+0x258], R26 ;  /* 0x0002581a01007387 */ /* 0x000fe20000100a00 */
[----:B--2---:R-:W-:Y:S11]  /*30e20*/  HMMA.16816.F32 R8, R16, R22, R8 ;  /* 0x000000161008723c */ /* 0x004ff60000001808 */
[----:B------:R-:W-:Y:S11]  /*30e30*/  @!UPT UIADD3 URZ, URZ, URZ, URZ ;  /* 0x0000003f3f3ff290 */ /* 0x000ff6000fffe03f */
[----:B------:R-:W-:Y:S01]  /*30e40*/  @!UPT UIADD3 URZ, URZ, URZ, URZ ;  /* 0x0000003f3f3ff290 */ /* 0x000fe2000fffe03f */
[----:B------:R-:W-:Y:S01]  /*30e50*/  STL.64 [R1+0x240], R8 ;  /* 0x0002400801007387 */ /* 0x000fe20000100a00 */
[----:B------:R-:W-:Y:S02]  /*30e60*/  STL.64 [R1+0x248], R10 ;  /* 0x0002480a01007387 */ /* 0x000fe40000100a00 */
[----:B------:R-:W-:Y:S02]  /*30e70*/  STL.64 [R1+0x3a50], R6 ;  /* 0x003a500601007387 */ /* 0x000fe40000100a00 */
[----:B------:R0:W-:Y:S01]  /*30e80*/  STL.64 [R1+0x3a48], R4 ;  /* 0x003a480401007387 */ /* 0x0001e20000100a00 */
[----:B------:R-:W2:Y:S01]  /*30e90*/  LDL.LU R20, [R1+0x180] ;  /* 0x0001800001147983 */ /* 0x000ea20000300800 */
[----:B------:R-:W2:Y:S02]  /*30ea0*/  LDL.LU R21, [R1+0x184] ;  /* 0x0001840001157983 */ /* 0x000ea40000300800 */
[----:B------:R-:W2:Y:S02]  /*30eb0*/  LDL.LU R22, [R1+0x188] ;  /* 0x0001880001167983 */ /* 0x000ea40000300800 */
[----:B------:R-:W2:Y:S01]  /*30ec0*/  LDL.LU R23, [R1+0x18c] ;  /* 0x00018c0001177983 */ /* 0x000ea20000300800 */
[----:B0-----:R-:W3:Y:S01]  /*30ed0*/  LDL.LU R4, [R1+0x230] ;  /* 0x0002300001047983 */ /* 0x001ee20000300800 */
[----:B------:R-:W3:Y:S02]  /*30ee0*/  LDL.LU R5, [R1+0x234] ;  /* 0x0002340001057983 */ /* 0x000ee40000300800 */
[----:B------:R-:W3:Y:S02]  /*30ef0*/  LDL.LU R6, [R1+0x238] ;  /* 0x0002380001067983 */ /* 0x000ee40000300800 */
[----:B------:R-:W3:Y:S01]  /*30f00*/  LDL.LU R7, [R1+0x23c] ;  /* 0x00023c0001077983 */ /* 0x000ee20000300800 */
[----:B------:R-:W4:Y:S04]  /*30f10*/  LDL.LU.64 R26, [R1+0x8] ;  /* 0x00000800011a7983 */ /* 0x000f280000300a00 */
[----:B----4-:R0:W-:Y:S04]  /*30f20*/  STL.64 [R1+0x3a08], R26 ;  /* 0x003a081a01007387 */ /* 0x0101e80000100a00 */
[----:B0-----:R-:W4:Y:S01]  /*30f30*/  LDL.LU.64 R26, [R1+0x18] ;  /* 0x00001800011a7983 */ /* 0x001f220000300a00 */
[----:B------:R-:W-:-:S03]  /*30f40*/  IMAD.MOV.U32 R11, RZ, RZ, R2 ;  /* 0x000000ffff0b7224 */ /* 0x000fc600078e0002 */
[----:B----4-:R0:W-:Y:S04]  /*30f50*/  STL.64 [R1+0x3a20], R26 ;  /* 0x003a201a01007387 */ /* 0x0101e80000100a00 */
[----:B0-----:R-:W4:Y:S01]  /*30f60*/  LDL.LU.64 R26, [R1+0x28] ;  /* 0x00002800011a7983 */ /* 0x001f220000300a00 */
[----:B------:R-:W2:Y:S02]  /*30f70*/  LDL.LU R8, [R1+0x130] ;  /* 0x0001300001087983 */ /* 0x000ea40000300800 */
[----:B------:R-:W2:Y:S02]  /*30f80*/  LDL.LU R9, [R1+0x134] ;  /* 0x0001340001097983 */ /* 0x000ea40000300800 */
[----:B------:R-:W2:Y:S01]  /*30f90*/  LDL.LU R10, [R1+0x138] ;  /* 0x00013800010a7983 */ /* 0x000ea20000300800 */
[----:B------:R-:W3:Y:S04]  /*30fa0*/  LDL.LU R2, [R1+0x3a5c] ;  /* 0x003a5c0001027983 */ /* 0x000ee80000300800 */
[----:B--2---:R-:W-:Y:S01]  /*30fb0*/  STL.64 [R1+0x39e0], R10 ;  /* 0x0039e00a01007387 */ /* 0x004fe20000100a00 */
[----:B------:R0:W-:Y:S03]  /*30fc0*/  STL.64 [R1+0x39d8], R8 ;  /* 0x0039d80801007387 */ /* 0x0001e60000100a00 */
[----:B0-----:R-:W2:Y:S01]  /*30fd0*/  LDL.LU R8, [R1+0x140] ;  /* 0x0001400001087983 */ /* 0x001ea20000300800 */
[----:B------:R-:W2:Y:S02]  /*30fe0*/  LDL.LU R9, [R1+0x144] ;  /* 0x0001440001097983 */ /* 0x000ea40000300800 */
[----:B------:R-:W2:Y:S02]  /*30ff0*/  LDL.LU R10, [R1+0x148] ;  /* 0x00014800010a7983 */ /* 0x000ea40000300800 */
[----:B------:R-:W2:Y:S02]  /*31000*/  LDL.LU R11, [R1+0x14c] ;  /* 0x00014c00010b7983 */ /* 0x000ea40000300800 */
[----:B--2---:R-:W-:Y:S01]  /*31010*/  STL.64 [R1+0x3a00], R10 ;  /* 0x003a000a01007387 */ /* 0x004fe20000100a00 */
[----:B------:R0:W-:Y:S03]  /*31020*/  STL.64 [R1+0x39f8], R8 ;  /* 0x0039f80801007387 */ /* 0x0001e60000100a00 */
[----:B0-----:R-:W2:Y:S01]  /*31030*/  LDL.LU R8, [R1+0x150] ;  /* 0x0001500001087983 */ /* 0x001ea20000300800 */
[----:B------:R-:W2:Y:S02]  /*31040*/  LDL.LU R9, [R1+0x154] ;  /* 0x0001540001097983 */ /* 0x000ea40000300800 */
[----:B------:R-:W2:Y:S02]  /*31050*/  LDL.LU R10, [R1+0x158] ;  /* 0x00015800010a7983 */ /* 0x000ea40000300800 */
[----:B---3--:R-:W-:-:S02]  /*31060*/  IMAD.MOV.U32 R11, RZ, RZ, R2 ;  /* 0x000000ffff0b7224 */ /* 0x008fc400078e0002 */
[----:B------:R-:W3:Y:S01]  /*31070*/  LDL.LU R2, [R1+0x3a58] ;  /* 0x003a580001027983 */ /* 0x000ee20000300800 */
[----:B------:R-:W-:Y:S03]  /*31080*/  HMMA.16816.F32 R4, R16, R14, R4 ;  /* 0x0000000e1004723c */ /* 0x000fe60000001804 */
        /* <DEDUP_REMOVED lines=11> */
[----:B---3--:R-:W-:Y:S01]  /*31140*/  IMAD.MOV.U32 R11, RZ, RZ, R2 ;  /* 0x000000ffff0b7224 */ /* 0x008fe200078e0002 */
[----:B------:R-:W-:Y:S01]  /*31150*/  STL.64 [R1+0x230], R4 ;  /* 0x0002300401007387 */ /* 0x000fe20000100a00 */
[----:B------:R0:W-:Y:S02]  /*31160*/  STL [R1+0x238], R6 ;  /* 0x0002380601007387 */ /* 0x0001e40000100800 */
[----:B------:R-:W-:-:S02]  /*31170*/  IMAD.MOV.U32 R2, RZ, RZ, R7 ;  /* 0x000000ffff027224 */ /* 0x000fc400078e0007 */
[----:B0-----:R-:W3:Y:S01]  /*31180*/  LDL.LU.64 R6, [R1+0x3a50] ;  /* 0x003a500001067983 */ /* 0x001ee20000300a00 */
[----:B------:R-:W2:Y:S02]  /*31190*/  LDL.LU.64 R4, [R1+0x3a48] ;  /* 0x003a480001047983 */ /* 0x000ea40000300a00 */
[----:B------:R4:W-:Y:S01]  /*311a0*/  STL [R1+0x38a0], R2 ;  /* 0x0038a00201007387 */ /* 0x0009e20000100800 */
[----:B---3--:R-:W-:Y:S01]  /*311b0*/  HMMA.16816.F32 R16, R16, R6, R20 ;  /* 0x000000061010723c */ /* 0x008fe20000001814 */
[----:B------:R-:W2:Y:S01]  /*311c0*/  LDL.LU.64 R22, [R1+0x3a40] ;  /* 0x003a400001167983 */ /* 0x000ea20000300a00 */
[----:B------:R-:W2:Y:S02]  /*311d0*/  LDL.LU.64 R20, [R1+0x3a38] ;  /* 0x003a380001147983 */ /* 0x000ea40000300a00 */
[----:B----4-:R-:W-:Y:S11]  /*311e0*/  IMAD.MOV.U32 R2, RZ, RZ, R27 ;  /* 0x000000ffff027224 */ /* 0x010ff600078e001b */
[----:B------:R-:W-:Y:S08]  /*311f0*/  @!UPT UIADD3 URZ, URZ, URZ, URZ ;  /* 0x0000003f3f3ff290 */ /* 0x000ff0000fffe03f */
[----:B------:R0:W-:Y:S01]  /*31200*/  STL.64 [R1+0x180], R16 ;  /* 0x0001801001007387 */ /* 0x0001e20000100a00 */
[----:B------:R-:W-:Y:S02]  /*31210*/  STL.64 [R1+0x188], R18 ;  /* 0x0001881201007387 */ /* 0x000fe40000100a00 */
[----:B0-----:R-:W-:Y:S01]  /*31220*/  IMAD.MOV.U32 R16, RZ, RZ, R26 ;  /* 0x000000ffff107224 */ /* 0x001fe200078e001a */
[----:B--2---:R-:W-:Y:S11]  /*31230*/  HMMA.16816.F32 R8, R20, R26, R8 ;  /* 0x0000001a1408723c */ /* 0x004ff60000001808 */
[----:B------:R-:W-:Y:S11]  /*31240*/  @!UPT UIADD3 URZ, URZ, URZ, URZ ;  /* 0x0000003f3f3ff290 */ /* 0x000ff6000fffe03f */
[----:B------:R-:W-:Y:S01]  /*31250*/  @!UPT UIADD3 URZ, URZ, URZ, URZ ;  /* 0x0000003f3f3ff290 */ /* 0x000fe2000fffe03f */
[----:B------:R-:W-:Y:S01]  /*31260*/  STL.64 [R1+0x170], R8 ;  /* 0x0001700801007387 */ /* 0x000fe20000100a00 */
[----:B------:R0:W-:Y:S03]  /*31270*/  STL.64 [R1+0x178], R10 ;  /* 0x0001780a01007387 */ /* 0x0001e60000100a00 */
[----:B0-----:R-:W2:Y:S01]  /*31280*/  LDL.LU.64 R10, [R1+0x3a30] ;  /* 0x003a3000010a7983 */ /* 0x001ea20000300a00 */
[----:B------:R-:W2:Y:S02]  /*31290*/  LDL.LU.64 R8, [R1+0x3a28] ;  /* 0x003a280001087983 */ /* 0x000ea40000300a00 */
[----:B------:R-:W2:Y:S02]  /*312a0*/  LDL.LU.64 R26, [R1+0x3a20] ;  /* 0x003a2000011a7983 */ /* 0x000ea40000300a00 */
[----:B------:R-:W-:Y:S02]  /*312b0*/  IMAD.MOV.U32 R18, RZ, RZ, R5 ;  /* 0x000000ffff127224 */ /* 0x000fe400078e0005 */
[----:B------:R-:W-:-:S05]  /*312c0*/  IMAD.MOV.U32 R19, RZ, RZ, R4 ;  /* 0x000000ffff137224 */ /* 0x000fca00078e0004 */
[----:B------:R0:W-:Y:S01]  /*312d0*/  STL.64 [R1+0x39d0], R18 ;  /* 0x0039d01201007387 */ /* 0x0001e20000100a00 */
[----:B------:R-:W-:Y:S03]  /*312e0*/  STL [R1+0x39c8], R16 ;  /* 0x0039c81001007387 */ /* 0x000fe60000100800 */
[----:B0-----:R-:W3:Y:S01]  /*312f0*/  LDL.LU.64 R18, [R1+0x38] ;  /* 0x0000380001127983 */ /* 0x001ee20000300a00 */
        /* <DEDUP_REMOVED lines=9> */
[----:B------:R-:W-:Y:S01]  /*31390*/  STL.64 [R1+0x39c0], R14 ;  /* 0x0039c00e01007387 */ /* 0x000fe20000100a00 */
[----:B------:R0:W-:Y:S04]  /*313a0*/  STL.64 [R1+0x39b8], R12 ;  /* 0x0039b80c01007387 */ /* 0x0001e80000100a00 */
[----:B0-----:R-:W4:Y:S01]  /*313b0*/  LDL.LU R12, [R1+0x120] ;  /* 0x00012000010c7983 */ /* 0x001f220000300800 */
[----:B------:R-:W4:Y:S02]  /*313c0*/  LDL.LU R13, [R1+0x124] ;  /* 0x00012400010d7983 */ /* 0x000f240000300800 */
[----:B------:R-:W4:Y:S02]  /*313d0*/  LDL.LU R14, [R1+0x128] ;  /* 0x00012800010e7983 */ /* 0x000f240000300800 */
[----:B------:R-:W4:Y:S01]  /*313e0*/  LDL.LU R15, [R1+0x12c] ;  /* 0x00012c00010f7983 */ /* 0x000f220000300800 */
[----:B--2---:R-:W-:Y:S01]  /*313f0*/  HMMA.16816.F32 R8, R20, R26, R8 ;  /* 0x0000001a1408723c */ /* 0x004fe20000001808 */
[----:B------:R-:W-:-:S02]  /*31400*/  IMAD.MOV.U32 R5, RZ, RZ, R26 ;  /* 0x000000ffff057224 */ /* 0x000fc400078e001a */
[----:B------:R-:W-:Y:S11]  /*31410*/  IMAD.MOV.U32 R4, RZ, RZ, R27 ;  /* 0x000000ffff047224 */ /* 0x000ff600078e001b */
[----:B------:R-:W-:Y:S09]  /*31420*/  @!UPT UIADD3 URZ, URZ, URZ, URZ ;  /* 0x0000003f3f3ff290 */ /* 0x000ff2000fffe03f */
[----:B------:R-:W-:Y:S01]  /*31430*/  STL.64 [R1+0x150], R8 ;  /* 0x0001500801007387 */ /* 0x000fe20000100a00 */
[----:B------:R0:W-:Y:S03]  /*31440*/  STL.64 [R1+0x158], R10 ;  /* 0x0001580a01007387 */ /* 0x0001e60000100a00 */
[----:B0-----:R-:W2:Y:S01]  /*31450*/  LDL.LU.64 R10, [R1+0x3a00] ;  /* 0x003a0000010a7983 */ /* 0x001ea20000300a00 */
[----:B------:R-:W2:Y:S02]  /*31460*/  LDL.LU.64 R8, [R1+0x39f8] ;  /* 0x0039f80001087983 */ /* 0x000ea40000300a00 */
[----:B------:R-:W2:Y:S02]  /*31470*/  LDL.LU.64 R26, [R1+0x39f0] ;  /* 0x0039f000011a7983 */ /* 0x000ea40000300a00 */
[----:B------:R-:W3:Y:S01]  /*31480*/  LDL.LU.64 R24, [R1+0x39e8] ;  /* 0x0039e80001187983 */ /* 0x000ee20000300a00 */
[C---:B--2---:R-:W-:Y:S11]  /*31490*/  HMMA.16816.F32 R8, R20.reuse, R26, R8 ;  /* 0x0000001a1408723c */ /* 0x044ff60000001808 */
[----:B------:R-:W-:Y:S11]  /*314a0*/  @!UPT UIADD3 URZ, URZ, URZ, URZ ;  /* 0x0000003f3f3ff290 */ /* 0x000ff6000fffe03f */
[----:B------:R-:W-:Y:S01]  /*314b0*/  @!UPT UIADD3 URZ, URZ, URZ, URZ ;  /* 0x0000003f3f3ff290 */ /* 0x000fe2000fffe03f */
[----:B------:R-:W-:Y:S01]  /*314c0*/  STL.64 [R1+0x140], R8 ;  /* 0x0001400801007387 */ /* 0x000fe20000100a00 */
[----:B------:R0:W-:Y:S03]  /*314d0*/  STL.64 [R1+0x148], R10 ;  /* 0x0001480a01007387 */ /* 0x0001e60000100a00 */
[----:B0-----:R-:W2:Y:S01]  /*314e0*/  LDL.LU.64 R10, [R1+0x39e0] ;  /* 0x0039e000010a7983 */ /* 0x001ea20000300a00 */
[----:B------:R-:W2:Y:S02]  /*314f0*/  LDL.LU.64 R8, [R1+0x39d8] ;  /* 0x0039d80001087983 */ /* 0x000ea40000300a00 */
[----:B------:R-:W-:Y:S02]  /*31500*/  STL.64 [R1+0x3968], R26 ;  /* 0x0039681a01007387 */ /* 0x000fe40000100a00 */
[----:B---3--:R0:W-:Y:S02]  /*31510*/  STL.64 [R1+0x3960], R24 ;  /* 0x0039601801007387 */ /* 0x0081e40000100a00 */
[----:B0-----:R-:W3:Y:S01]  /*31520*/  LDL.LU R24, [R1+0x110] ;  /* 0x0001100001187983 */ /* 0x001ee20000300800 */
[----:B------:R-:W3:Y:S02]  /*31530*/  LDL.LU R25, [R1+0x114] ;  /* 0x0001140001197983 */ /* 0x000ee40000300800 */
[----:B------:R-:W3:Y:S02]  /*31540*/  LDL.LU R26, [R1+0x118] ;  /* 0x00011800011a7983 */ /* 0x000ee40000300800 */
[----:B------:R-:W3:Y:S01]  /*31550*/  LDL.LU R27, [R1+0x11c] ;  /* 0x00011c00011b7983 */ /* 0x000ee20000300800 */
[C---:B--2---:R-:W-:Y:S11]  /*31560*/  HMMA.16816.F32 R8, R20.reuse, R18, R8 ;  /* 0x000000121408723c */ /* 0x044ff60000001808 */
[----:B------:R-:W-:Y:S11]  /*31570*/  @!UPT UIADD3 URZ, URZ, URZ, URZ ;  /* 0x0000003f3f3ff290 */ /* 0x000ff6000fffe03f */
[----:B------:R-:W-:Y:S01]  /*31580*/  @!UPT UIADD3 URZ, URZ, URZ, URZ ;  /* 0x0000003f3f3ff290 */ /* 0x000fe2000fffe03f */
[----:B------:R0:W-:Y:S01]  /*31590*/  STL.64 [R1+0x130], R8 ;  /* 0x0001300801007387 */ /* 0x0001e20000100a00 */
[----:B------:R-:W-:Y:S02]  /*315a0*/  STL.64 [R1+0x138], R10 ;  /* 0x0001380a01007387 */ /* 0x000fe40000100a00 */
[----:B0-----:R-:W-:Y:S02]  /*315b0*/  IMAD.MOV.U32 R9, RZ, RZ, R18 ;  /* 0x000000ffff097224 */ /* 0x001fe400078e0012 */
[----:B------:R-:W-:Y:S02]  /*315c0*/  IMAD.MOV.U32 R8, RZ, RZ, R19 ;  /* 0x000000ffff087224 */ /* 0x000fe400078e0013 */
[----:B------:R-:W4:Y:S01]  /*315d0*/  LDL.LU.64 R18, [R1+0x39d0] ;  /* 0x0039d00001127983 */ /* 0x000f220000300a00 */
[----:B------:R-:W2:Y:S01]  /*315e0*/  LDL.LU R16, [R1+0x39c8] ;  /* 0x0039c80001107983 */ /* 0x000ea20000300800 */
[C---:B----4-:R-:W-:Y:S11]  /*315f0*/  HMMA.16816.F32 R12, R20.reuse, R18, R12 ;  /* 0x00000012140c723c */ /* 0x050ff6000000180c */
[----:B------:R-:W-:Y:S11]  /*31600*/  @!UPT UIADD3 URZ, URZ, URZ, URZ ;  /* 0x0000003f3f3ff290 */ /* 0x000ff6000fffe03f */
[----:B------:R-:W-:Y:S01]  /*31610*/  @!UPT UIADD3 URZ, URZ, URZ, URZ ;  /* 0x0000003f3f3ff290 */ /* 0x000fe2000fffe03f */
[----:B------:R-:W-:Y:S01]  /*31620*/  STL.64 [R1+0x120], R12 ;  /* 0x0001200c01007387 */ /* 0x000fe20000100a00 */
[----:B------:R0:W-:Y:S03]  /*31630*/  STL.64 [R1+0x128], R14 ;  /* 0x0001280e01007387 */ /* 0x0001e60000100a00 */
[----:B0-----:R-:W3:Y:S01]  /*31640*/  LDL.LU.64 R14, [R1+0x39c0] ;  /* 0x0039c000010e7983 */ /* 0x001ee20000300a00 */
[----:B------:R-:W4:Y:S02]  /*31650*/  LDL.LU.64 R12, [R1+0x39b8] ;  /* 0x0039b800010c7983 */ /* 0x000f240000300a00 */
[----:B------:R0:W-:Y:S02]  /*31660*/  STL.64 [R1+0x3940], R18 ;  /* 0x0039401201007387 */ /* 0x0001e40000100a00 */
[----:B0-----:R-:W-:Y:S02]  /*31670*/  IMAD.MOV.U32 R19, RZ, RZ, R8 ;  /* 0x000000ffff137224 */ /* 0x001fe400078e0008 */
[----:B------:R-:W-:Y:S01]  /*31680*/  IMAD.MOV.U32 R18, RZ, RZ, R9 ;  /* 0x000000ffff127224 */ /* 0x000fe200078e0009 */
[----:B---3--:R-:W-:Y:S11]  /*31690*/  HMMA.16816.F32 R24, R20, R14, R24 ;  /* 0x0000000e1418723c */ /* 0x008ff60000001818 */
[----:B------:R-:W-:Y:S11]  /*316a0*/  @!UPT UIADD3 URZ, URZ, URZ, URZ ;  /* 0x0000003f3f3ff290 */ /* 0x000ff6000fffe03f */
[----:B------:R-:W-:Y:S01]  /*316b0*/  @!UPT UIADD3 URZ, URZ, URZ, URZ ;  /* 0x0000003f3f3ff290 */ /* 0x000fe2000fffe03f */
[----:B------:R0:W-:Y:S01]  /*316c0*/  STL.64 [R1+0x110], R24 ;  /* 0x0001101801007387 */ /* 0x0001e20000100a00 */
[----:B------:R1:W-:Y:S02]  /*316d0*/  STL.64 [R1+0x118], R26 ;  /* 0x0001181a01007387 */ /* 0x0003e40000100a00 */
[----:B------:R-:W3:Y:S02]  /*316e0*/  LDL.LU R8, [R1+0x40] ;  /* 0x0000400001087983 */ /* 0x000ee40000300800 */
[----:B------:R-:W3:Y:S01]  /*316f0*/  LDL.LU R9, [R1+0x44] ;  /* 0x0000440001097983 */ /* 0x000ee20000300800 */
[----:B------:R-:W2:Y:S01]  /*31700*/  LDL.LU R10, [R1+0x48] ;  /* 0x00004800010a7983 */ /* 0x000ea20000300800 */
[----:B------:R-:W2:Y:S03]  /*31710*/  LDL.LU R11, [R1+0x4c] ;  /* 0x00004c00010b7983 */ /* 0x000ea60000300800 */
[----:B--2---:R4:W-:Y:S01]  /*31720*/  STL.64 [R1+0x3978], R10 ;  /* 0x0039780a01007387 */ /* 0x0049e20000100a00 */
[----:B---3--:R2:W-:Y:S02]  /*31730*/  STL.64 [R1+0x3970], R8 ;  /* 0x0039700801007387 */ /* 0x0085e40000100a00 */
[----:B0-----:R-:W3:Y:S02]  /*31740*/  LDL.LU R24, [R1+0x80] ;  /* 0x0000800001187983 */ /* 0x001ee40000300800 */
[----:B------:R-:W3:Y:S01]  /*31750*/  LDL.LU R25, [R1+0x84] ;  /* 0x0000840001197983 */ /* 0x000ee20000300800 */
[----:B-1----:R-:W2:Y:S01]  /*31760*/  LDL.LU R26, [R1+0x88] ;  /* 0x00008800011a7983 */ /* 0x002ea20000300800 */
[----:B------:R-:W2:Y:S02]  /*31770*/  LDL.LU R27, [R1+0x8c] ;  /* 0x00008c00011b7983 */ /* 0x000ea40000300800 */
[----:B----4-:R-:W-:-:S02]  /*31780*/  IMAD.MOV.U32 R10, RZ, RZ, R13 ;  /* 0x000000ffff0a7224 */ /* 0x010fc400078e000d */
[----:B------:R-:W-:Y:S01]  /*31790*/  IMAD.MOV.U32 R11, RZ, RZ, R12 ;  /* 0x000000ffff0b7224 */ /* 0x000fe200078e000c */
[----:B--2---:R-:W-:Y:S01]  /*317a0*/  STL.64 [R1+0x3988], R26 ;  /* 0x0039881a01007387 */ /* 0x004fe20000100a00 */
[----:B---3--:R-:W-:Y:S03]  /*317b0*/  STL.64 [R1+0x3980], R24 ;  /* 0x0039801801007387 */ /* 0x008fe60000100a00 */
[----:B------:R0:W-:Y:S02]  /*317c0*/  STL.64 [R1+0x39b0], R10 ;  /* 0x0039b00a01007387 */ /* 0x0001e40000100a00 */
[----:B------:R-:W2:Y:S01]  /*317d0*/  LDL.LU R8, [R1+0xb0] ;  /* 0x0000b00001087983 */ /* 0x000ea20000300800 */
[----:B------:R-:W2:Y:S04]  /*317e0*/  LDL.LU R9, [R1+0xb4] ;  /* 0x0000b40001097983 */ /* 0x000ea80000300800 */
[----:B0-----:R-:W2:Y:S01]  /*317f0*/  LDL.LU R10, [R1+0xb8] ;  /* 0x0000b800010a7983 */ /* 0x001ea20000300800 */
[----:B------:R-:W2:Y:S02]  /*31800*/  LDL.LU R11, [R1+0xbc] ;  /* 0x0000bc00010b7983 */ /* 0x000ea40000300800 */
[----:B------:R-:W3:Y:S02]  /*31810*/  LDL.LU R24, [R1+0x90] ;  /* 0x0000900001187983 */ /* 0x000ee40000300800 */
[----:B------:R-:W3:Y:S01]  /*31820*/  LDL.LU R25, [R1+0x94] ;  /* 0x0000940001197983 */ /* 0x000ee20000300800 */
[----:B------:R-:W4:Y:S01]  /*31830*/  LDL.LU R26, [R1+0x98] ;  /* 0x00009800011a7983 */ /* 0x000f220000300800 */
[----:B------:R-:W4:Y:S03]  /*31840*/  LDL.LU R27, [R1+0x9c] ;  /* 0x00009c00011b7983 */ /* 0x000f260000300800 */
[----:B----4-:R-:W-:Y:S01]  /*31850*/  STL.64 [R1+0x3998], R26 ;  /* 0x0039981a01007387 */ /* 0x010fe20000100a00 */
[----:B---3--:R0:W-:Y:S03]  /*31860*/  STL.64 [R1+0x3990], R24 ;  /* 0x0039901801007387 */ /* 0x0081e60000100a00 */
[----:B0-----:R-:W3:Y:S01]  /*31870*/  LDL.LU R24, [R1+0xa0] ;  /* 0x0000a00001187983 */ /* 0x001ee20000300800 */
[----:B------:R-:W3:Y:S02]  /*31880*/  LDL.LU R25, [R1+0xa4] ;  /* 0x0000a40001197983 */ /* 0x000ee40000300800 */
[----:B------:R-:W3:Y:S02]  /*31890*/  LDL.LU R26, [R1+0xa8] ;  /* 0x0000a800011a7983 */ /* 0x000ee40000300800 */
[----:B------:R-:W3:Y:S01]  /*318a0*/  LDL.LU R27, [R1+0xac] ;  /* 0x0000ac00011b7983 */ /* 0x000ee20000300800 */
[----:B------:R-:W-:Y:S01]  /*318b0*/  STL.64 [R1+0x3958], R18 ;  /* 0x0039581201007387 */ /* 0x000fe20000100a00 */
[----:B------:R0:W-:Y:S02]  /*318c0*/  STL.64 [R1+0x3938], R14 ;  /* 0x0039380e01007387 */ /* 0x0001e40000100a00 */
[----:B------:R-:W4:Y:S02]  /*318d0*/  LDL.LU R12, [R1+0x330] ;  /* 0x00033000010c7983 */ /* 0x000f240000300800 */
[----:B------:R-:W4:Y:S01]  /*318e0*/  LDL.LU R13, [R1+0x334] ;  /* 0x00033400010d7983 */ /* 0x000f220000300800 */
[----:B0-----:R-:W3:Y:S01]  /*318f0*/  LDL.LU R14, [R1+0x338] ;  /* 0x00033800010e7983 */ /* 0x001ee20000300800 */
[----:B------:R-:W3:Y:S01]  /*31900*/  LDL.LU R15, [R1+0x33c] ;  /* 0x00033c00010f7983 */ /* 0x000ee20000300800 */
[----:B--2---:R-:W-:Y:S01]  /*31910*/  HMMA.16816.F32 R20, R20, R6, R8 ;  /* 0x000000061414723c */ /* 0x004fe20000001808 */
[----:B------:R-:W-:-:S02]  /*31920*/  IMAD.MOV.U32 R18, RZ, RZ, R5 ;  /* 0x000000ffff127224 */ /* 0x000fc400078e0005 */
[----:B------:R-:W-:-:S04]  /*31930*/  IMAD.MOV.U32 R19, RZ, RZ, R4 ;  /* 0x000000ffff137224 */ /* 0x000fc800078e0004 */
[----:B------:R-:W-:Y:S02]  /*31940*/  IMAD.MOV.U32 R9, RZ, RZ, R6 ;  /* 0x000000ffff097224 */ /* 0x000fe400078e0006 */
[----:B------:R-:W-:Y:S01]  /*31950*/  IMAD.MOV.U32 R8, RZ, RZ, R7 ;  /* 0x000000ffff087224 */ /* 0x000fe200078e0007 */
[----:B---3--:R-:W-:Y:S01]  /*31960*/  STL.64 [R1+0x3950], R14 ;  /* 0x0039500e01007387 */ /* 0x008fe20000100a00 */
[----:B----4-:R0:W-:Y:S03]  /*31970*/  STL.64 [R1+0x3948], R12 ;  /* 0x0039480c01007387 */ /* 0x0101e60000100a00 */
[----:B0-----:R-:W2:Y:S01]  /*31980*/  LDL.LU R12, [R1+0x220] ;  /* 0x00022000010c7983 */ /* 0x001ea20000300800 */
[----:B------:R-:W2:Y:S02]  /*31990*/  LDL.LU R13, [R1+0x224] ;  /* 0x00022400010d7983 */ /* 0x000ea40000300800 */
[----:B------:R-:W2:Y:S02]  /*319a0*/  LDL.LU R14, [R1+0x228] ;  /* 0x00022800010e7983 */ /* 0x000ea40000300800 */
[----:B------:R-:W2:Y:S01]  /*319b0*/  LDL.LU R15, [R1+0x22c] ;  /* 0x00022c00010f7983 */ /* 0x000ea20000300800 */
[----:B------:R-:W3:Y:S03]  /*319c0*/  LDL.LU.64 R10, [R1+0x39b0] ;  /* 0x0039b000010a7983 */ /* 0x000ee60000300a00 */
[----:B------:R-:W-:Y:S02]  /*319d0*/  STL.64 [R1+0xb0], R20 ;  /* 0x0000b01401007387 */ /* 0x000fe40000100a00 */
[----:B------:R0:W-:Y:S02]  /*319e0*/  STL.64 [R1+0xb8], R22 ;  /* 0x0000b81601007387 */ /* 0x0001e40000100a00 */
[----:B------:R-:W4:Y:S01]  /*319f0*/  LDL.LU.64 R6, [R1+0x39a8] ;  /* 0x0039a80001067983 */ /* 0x000f220000300a00 */
[----:B------:R-:W4:Y:S01]  /*31a00*/  LDL.LU.64 R4, [R1+0x39a0] ;  /* 0x0039a00001047983 */ /* 0x000f220000300a00 */
[----:B0-----:R-:W-:-:S02]  /*31a10*/  IMAD.MOV.U32 R22, RZ, RZ, R16 ;  /* 0x000000ffff167224 */ /* 0x001fc400078e0010 */
[----:B------:R-:W-:-:S07]  /*31a20*/  IMAD.MOV.U32 R23, RZ, RZ, R2 ;  /* 0x000000ffff177224 */ /* 0x000fce00078e0002 */
[----:B----4-:R-:W-:Y:S01]  /*31a30*/  HMMA.16816.F32 R20, R4, R22, R24 ;  /* 0x000000160414723c */ /* 0x010fe20000001818 */
[----:B------:R-:W3:Y:S01]  /*31a40*/  LDL.LU.64 R26, [R1+0x3998] ;  /* 0x00399800011a7983 */ /* 0x000ee20000300a00 */
[----:B------:R-:W3:Y:S11]  /*31a50*/  LDL.LU.64 R24, [R1+0x3990] ;  /* 0x0039900001187983 */ /* 0x000ef60000300a00 */
[----:B------:R-:W-:Y:S10]  /*31a60*/  @!UPT UIADD3 URZ, URZ, URZ, URZ ;  /* 0x0000003f3f3ff290 */ /* 0x000ff4000fffe03f */
[----:B------:R0:W-:Y:S01]  /*31a70*/  STL.64 [R1+0xa0], R20 ;  /* 0x0000a01401007387 */ /* 0x0001e20000100a00 */
[----:B------:R1:W-:Y:S03]  /*31a80*/  STL.64 [R1+0xa8], R22 ;  /* 0x0000a81601007387 */ /* 0x0003e60000100a00 */
[----:B0-----:R-:W4:Y:S01]  /*31a90*/  LDL.LU R20, [R1+0x320] ;  /* 0x0003200001147983 */ /* 0x001f220000300800 */
[----:B------:R-:W4:Y:S02]  /*31aa0*/  LDL.LU R21, [R1+0x324] ;  /* 0x0003240001157983 */ /* 0x000f240000300800 */
[----:B-1----:R-:W2:Y:S02]  /*31ab0*/  LDL.LU R22, [R1+0x328] ;  /* 0x0003280001167983 */ /* 0x002ea40000300800 */
[----:B------:R-:W2:Y:S01]  /*31ac0*/  LDL.LU R23, [R1+0x32c] ;  /* 0x00032c0001177983 */ /* 0x000ea20000300800 */
[----:B------:R-:W0:Y:S04]  /*31ad0*/  S2R R2, SR_TID.X ;  /* 0x0000000000027919 */ /* 0x000e280000002100 */
[----:B------:R-:W1:Y:S04]  /*31ae0*/  S2R R17, SR_TID.X ;  /* 0x0000000000117919 */ /* 0x000e680000002100 */
[----:B--2---:R2:W-:Y:S01]  /*31af0*/  STL.64 [R1+0x3920], R22 ;  /* 0x0039201601007387 */ /* 0x0045e20000100a00 */
[----:B----4-:R4:W-:Y:S02]  /*31b00*/  STL.64 [R1+0x3918], R20 ;  /* 0x0039181401007387 */ /* 0x0109e40000100a00 */
[----:B--2---:R-:W-:-:S02]  /*31b10*/  IMAD.MOV.U32 R22, RZ, RZ, R9 ;  /* 0x000000ffff167224 */ /* 0x004fc400078e0009 */
[----:B------:R-:W-:-:S05]  /*31b20*/  IMAD.MOV.U32 R23, RZ, RZ, R8 ;  /* 0x000000ffff177224 */ /* 0x000fca00078e0008 */
[----:B------:R2:W-:Y:S01]  /*31b30*/  STL.64 [R1+0x3930], R22 ;  /* 0x0039301601007387 */ /* 0x0005e20000100a00 */
[----:B----4-:R-:W4:Y:S02]  /*31b40*/  LDL.LU R20, [R1+0x450] ;  /* 0x0004500001147983 */ /* 0x010f240000300800 */
[----:B------:R-:W4:Y:S01]  /*31b50*/  LDL.LU R21, [R1+0x454] ;  /* 0x0004540001157983 */ /* 0x000f220000300800 */
[----:B---3--:R-:W-:Y:S01]  /*31b60*/  HMMA.16816.F32 R8, R4, R10, R24 ;  /* 0x0000000a0408723c */ /* 0x008fe20000001818 */
[----:B--2---:R-:W4:Y:S01]  /*31b70*/  LDL.LU R22, [R1+0x458] ;  /* 0x0004580001167983 */ /* 0x004f220000300800 */
[----:B------:R-:W4:Y:S02]  /*31b80*/  LDL.LU R23, [R1+0x45c] ;  /* 0x00045c0001177983 */ /* 0x000f240000300800 */
[----:B------:R-:W2:Y:S02]  /*31b90*/  LDL.LU.64 R26, [R1+0x3988] ;  /* 0x00398800011a7983 */ /* 0x000ea40000300a00 */
[----:B------:R-:W2:Y:S01]  /*31ba0*/  LDL.LU.64 R24, [R1+0x3980] ;  /* 0x0039800001187983 */ /* 0x000ea20000300a00 */
[----:B0-----:R-:W-:Y:S01]  /*31bb0*/  LOP3.LUT R2, R2, 0x7, RZ, 0xc0, !PT ;  /* 0x0000000702027812 */ /* 0x001fe200078ec0ff */
[----:B-1----:R-:W-:-:S04]  /*31bc0*/  IMAD.SHL.U32 R17, R17, 0x2, RZ ;  /* 0x0000000211117824 */ /* 0x002fc800078e00ff */
[----:B------:R-:W-:-:S11]  /*31bd0*/  IMAD R2, R2, 0x110, RZ ;  /* 0x0000011002027824 */ /* 0x000fd600078e02ff */
[----:B------:R-:W-:Y:S01]  /*31be0*/  STL.64 [R1+0x90], R8 ;  /* 0x0000900801007387 */ /* 0x000fe20000100a00 */
[----:B------:R0:W-:Y:S01]  /*31bf0*/  STL.64 [R1+0x98], R10 ;  /* 0x0000980a01007387 */ /* 0x0001e20000100a00 */
[----:B------:R-:W-:Y:S02]  /*31c00*/  LOP3.LUT R2, R2, 0x30, R17, 0x78, !PT ;  /* 0x0000003002027812 */ /* 0x000fe400078e7811 */
[----:B0-----:R-:W3:Y:S01]  /*31c10*/  LDL.LU.64 R10, [R1+0x3978] ;  /* 0x00397800010a7983 */ /* 0x001ee20000300a00 */
[----:B------:R-:W3:Y:S01]  /*31c20*/  LDL.LU.64 R8, [R1+0x3970] ;  /* 0x0039700001087983 */ /* 0x000ee20000300a00 */
[----:B--2---:R-:W-:Y:S02]  /*31c30*/  HMMA.16816.F32 R16, R4, R18, R24 ;  /* 0x000000120410723c */ /* 0x004fe40000001818 */
[----:B------:R-:W3:Y:S01]  /*31c40*/  LDL.LU.64 R26, [R1+0x3968] ;  /* 0x00396800011a7983 */ /* 0x000ee20000300a00 */
[----:B------:R-:W2:Y:S01]  /*31c50*/  LDL.LU.64 R24, [R1+0x3960] ;  /* 0x0039600001187983 */ /* 0x000ea20000300a00 */
[----:B------:R-:W-:-:S02]  /*31c60*/  LOP3.LUT R2, R2, 0x40, RZ, 0x3c, !PT ;  /* 0x0000004002027812 */ /* 0x000fc400078e3cff */
[----:B--2---:R0:W-:Y:S11]  /*31c70*/  STL.64 [R1+0x3928], R24 ;  /* 0x0039281801007387 */ /* 0x0041f60000100a00 */
[----:B------:R-:W-:Y:S06]  /*31c80*/  @!UPT UIADD3 URZ, URZ, URZ, URZ ;  /* 0x0000003f3f3ff290 */ /* 0x000fec000fffe03f */
[----:B------:R-:W-:Y:S02]  /*31c90*/  STL.64 [R1+0x80], R16 ;  /* 0x0000801001007387 */ /* 0x000fe40000100a00 */
[----:B------:R-:W-:Y:S02]  /*31ca0*/  STL.64 [R1+0x88], R18 ;  /* 0x0000881201007387 */ /* 0x000fe40000100a00 */
[----:B------:R-:W1:Y:S01]  /*31cb0*/  LDSM.16.M88.4 R16, [R2+0x20000] ;  /* 0x020000000210783b */ /* 0x000e620000000200 */
[C---:B---3--:R-:W-:Y:S03]  /*31cc0*/  HMMA.16816.F32 R8, R4.reuse, R26, R8 ;  /* 0x0000001a0408723c */ /* 0x048fe60000001808 */
[----:B0-----:R-:W2:Y:S11]  /*31cd0*/  LDL.LU R24, [R1+0x460] ;  /* 0x0004600001187983 */ /* 0x001eb60000300800 */
[----:B------:R-:W-:Y:S09]  /*31ce0*/  @!UPT UIADD3 URZ, URZ, URZ, URZ ;  /* 0x0000003f3f3ff290 */ /* 0x000ff2000fffe03f */
[----:B------:R-:W-:Y:S01]  /*31cf0*/  STL.64 [R1+0x470], R8 ;  /* 0x0004700801007387 */ /* 0x000fe20000100a00 */
[----:B------:R-:W-:Y:S02]  /*31d00*/  STL.64 [R1+0x478], R10 ;  /* 0x0004780a01007387 */ /* 0x000fe40000100a00 */
[----:B------:R-:W2:Y:S02]  /*31d10*/  LDL.LU R25, [R1+0x464] ;  /* 0x0004640001197983 */ /* 0x000ea40000300800 */
[----:B------:R-:W2:Y:S01]  /*31d20*/  LDL.LU R26, [R1+0x468] ;  /* 0x00046800011a7983 */ /* 0x000ea20000300800 */
[----:B------:R-:W2:Y:S04]  /*31d30*/  LDL.LU R27, [R1+0x46c] ;  /* 0x00046c00011b7983 */ /* 0x000ea80000300800 */
[----:B------:R-:W-:Y:S04]  /*31d40*/  LDSM.16.MT88.4 R8, [R0+0x8000] ;  /* 0x008000000008783b */ /* 0x000fe80000004200 */
[----:B-1----:R-:W-:Y:S01]  /*31d50*/  STL.64 [R1+0x40], R16 ;  /* 0x0000401001007387 */ /* 0x002fe20000100a00 */
[----:B------:R0:W-:Y:S03]  /*31d60*/  STL.64 [R1+0x48], R18 ;  /* 0x0000481201007387 */ /* 0x0001e60000100a00 */
[----:B0-----:R-:W3:Y:S02]  /*31d70*/  LDL.LU.64 R18, [R1+0x3958] ;  /* 0x0039580001127983 */ /* 0x001ee40000300a00 */
[C---:B---3--:R-:W-:Y:S02]  /*31d80*/  HMMA.16816.F32 R16, R4.reuse, R18, R12 ;  /* 0x000000120410723c */ /* 0x048fe4000000180c */
[----:B------:R-:W3:Y:S01]  /*31d90*/  LDL.LU.64 R14, [R1+0x3950] ;  /* 0x00395000010e7983 */ /* 0x000ee20000300a00 */
[----:B------:R-:W3:Y:S11]  /*31da0*/  LDL.LU.64 R12, [R1+0x3948] ;  /* 0x00394800010c7983 */ /* 0x000ef60000300a00 */
[----:B------:R-:W-:Y:S09]  /*31db0*/  @!UPT UIADD3 URZ, URZ, URZ, URZ ;  /* 0x0000003f3f3ff290 */ /* 0x000ff2000fffe03f */
[----:B------:R-:W-:Y:S01]  /*31dc0*/  STL.64 [R1+0x220], R16 ;  /* 0x0002201001007387 */ /* 0x000fe20000100a00 */
[----:B------:R-:W-:Y:S02]  /*31dd0*/  STL.64 [R1+0x228], R18 ;  /* 0x0002281201007387 */ /* 0x000fe40000100a00 */
[----:B------:R-:W0:Y:S02]  /*31de0*/  LDSM.16.M88.4 R16, [R2+0x20800] ;  /* 0x020800000210783b */ /* 0x000e240000000200 */
[----:B0-----:R-:W-:Y:S02]  /*31df0*/  STL.64 [R1+0x20], R16 ;  /* 0x0000201001007387 */ /* 0x001fe40000100a00 */
[----:B------:R0:W-:Y:S02]  /*31e00*/  STL.64 [R1+0x28], R18 ;  /* 0x0000281201007387 */ /* 0x0001e40000100a00 */
[----:B0-----:R-:W3:Y:S02]  /*31e10*/  LDL.LU.64 R18, [R1+0x3940] ;  /* 0x0039400001127983 */ /* 0x001ee40000300a00 */
[----:B---3--:R-:W-:Y:S02]  /*31e20*/  HMMA.16816.F32 R12, R4, R18, R12 ;  /* 0x00000012040c723c */ /* 0x008fe4000000180c */
[----:B------:R-:W0:Y:S11]  /*31e30*/  LDSM.16.M88.4 R16, [R2+0x21000] ;  /* 0x021000000210783b */ /* 0x000e360000000200 */
[----:B------:R-:W-:Y:S10]  /*31e40*/  @!UPT UIADD3 URZ, URZ, URZ, URZ ;  /* 0x0000003f3f3ff290 */ /* 0x000ff4000fffe03f */
[----:B------:R-:W-:Y:S01]  /*31e50*/  STL.64 [R1+0x340], R12 ;  /* 0x0003400c01007387 */ /* 0x000fe20000100a00 */
[----:B------:R-:W-:Y:S02]  /*31e60*/  STL.64 [R1+0x348], R14 ;  /* 0x0003480e01007387 */ /* 0x000fe40000100a00 */
[----:B------:R-:W1:Y:S01]  /*31e70*/  LDSM.16.M88.4 R12, [R2+0x21800] ;  /* 0x02180000020c783b */ /* 0x000e620000000200 */
[----:B0-----:R-:W-:Y:S03]  /*31e80*/  STL.64 [R1+0x10], R16 ;  /* 0x0000101001007387 */ /* 0x001fe60000100a00 */
[----:B------:R-:W-:Y:S01]  /*31e90*/  STL.64 [R1+0x18], R18 ;  /* 0x0000181201007387 */ /* 0x000fe20000100a00 */
[----:B-1----:R-:W-:Y:S01]  /*31ea0*/  STL.64 [R1], R12 ;  /* 0x0000000c01007387 */ /* 0x002fe20000100a00 */
[----:B------:R0:W-:Y:S03]  /*31eb0*/  STL.64 [R1+0x8], R14 ;  /* 0x0000080e01007387 */ /* 0x0001e60000100a00 */
[----:B0-----:R-:W4:Y:S01]  /*31ec0*/  LDL.LU.64 R14, [R1+0x3938] ;  /* 0x00393800010e7983 */ /* 0x001f220000300a00 */
[----:B------:R-:W-:-:S02]  /*31ed0*/  IMAD.MOV.U32 R17, RZ, RZ, R12 ;  /* 0x000000ffff117224 */ /* 0x000fc400078e000c */
[----:B------:R-:W-:Y:S02]  /*31ee0*/  IMAD.MOV.U32 R16, RZ, RZ, R13 ;  /* 0x000000ffff107224 */ /* 0x000fe400078e000d */
[C---:B----4-:R-:W-:Y:S01]  /*31ef0*/  HMMA.16816.F32 R12, R4.reuse, R14, R20 ;  /* 0x0000000e040c723c */ /* 0x050fe20000001814 */
[----:B------:R-:W2:Y:S11]  /*31f00*/  LDL.LU.64 R22, [R1+0x3930] ;  /* 0x0039300001167983 */ /* 0x000eb60000300a00 */
[----:B------:R-:W-:Y:S11]  /*31f10*/  @!UPT UIADD3 URZ, URZ, URZ, URZ ;  /* 0x0000003f3f3ff290 */ /* 0x000ff6000fffe03f */
[----:B------:R-:W-:Y:S01]  /*31f20*/  STL.64 [R1+0x350], R12 ;  /* 0x0003500c01007387 */ /* 0x000fe20000100a00 */
[----:B------:R-:W-:Y:S02]  /*31f30*/  STL.64 [R1+0x358], R14 ;  /* 0x0003580e01007387 */ /* 0x000fe40000100a00 */
[----:B------:R-:W-:Y:S01]  /*31f40*/  LDSM.16.M88.4 R12, [R2+0x22000] ;  /* 0x02200000020c783b */ /* 0x000fe20000000200 */
[----:B--2---:R-:W-:Y:S01]  /*31f50*/  HMMA.16816.F32 R4, R4, R22, R24 ;  /* 0x000000160404723c */ /* 0x004fe20000001818 */
[----:B------:R-:W2:Y:S02]  /*31f60*/  LDL.LU.64 R24, [R1+0x3928] ;  /* 0x0039280001187983 */ /* 0x000ea40000300a00 */
[----:B------:R-:W3:Y:S02]  /*31f70*/  LDL.LU.64 R22, [R1+0x3920] ;  /* 0x0039200001167983 */ /* 0x000ee40000300a00 */
[----:B------:R-:W3:Y:S11]  /*31f80*/  LDL.LU.64 R20, [R1+0x3918] ;  /* 0x0039180001147983 */ /* 0x000ef60000300a00 */
[----:B------:R-:W-:Y:S07]  /*31f90*/  @!UPT UIADD3 URZ, URZ, URZ, URZ ;  /* 0x0000003f3f3ff290 */ /* 0x000fee000fffe03f */
[----:B------:R0:W-:Y:S01]  /*31fa0*/  STL.64 [R1+0x330], R4 ;  /* 0x0003300401007387 */ /* 0x0001e20000100a00 */
[----:B------:R-:W-:Y:S02]  /*31fb0*/  STL.64 [R1+0x338], R6 ;  /* 0x0003380601007387 */ /* 0x000fe40000100a00 */
[----:B0-----:R-:W-:Y:S02]  /*31fc0*/  IMAD.MOV.U32 R5, RZ, RZ, R16 ;  /* 0x000000ffff057224 */ /* 0x001fe400078e0010 */
[----:B------:R-:W-:Y:S01]  /*31fd0*/  IMAD.MOV.U32 R4, RZ, RZ, R17 ;  /* 0x000000ffff047224 */ /* 0x000fe200078e0011 */
[----:B------:R-:W4:Y:S01]  /*31fe0*/  LDL.LU R16, [R1+0x310] ;  /* 0x0003100001107983 */ /* 0x000f220000300800 */
[----:B------:R-:W4:Y:S02]  /*31ff0*/  LDL.LU R17, [R1+0x314] ;  /* 0x0003140001117983 */ /* 0x000f240000300800 */
[----:B--2---:R-:W-:Y:S02]  /*32000*/  IMAD.MOV.U32 R18, RZ, RZ, R25 ;  /* 0x000000ffff127224 */ /* 0x004fe400078e0019 */
[----:B------:R-:W-:-:S02]  /*32010*/  IMAD.MOV.U32 R19, RZ, RZ, R24 ;  /* 0x000000ffff137224 */ /* 0x000fc400078e0018 */
[----:B------:R-:W0:Y:S04]  /*32020*/  LDSM.16.M88.4 R24, [R2+0x22800] ;  /* 0x022800000218783b */ /* 0x000e280000000200 */
[----:B------:R-:W-:Y:S04]  /*32030*/  STL.64 [R1+0x3910], R18 ;  /* 0x0039101201007387 */ /* 0x000fe80000100a00 */
[----:B----4-:R1:W-:Y:S04]  /*32040*/  STL.64 [R1+0x3908], R16 ;  /* 0x0039081001007387 */ /* 0x0103e80000100a00 */
[----:B-1----:R-:W3:Y:S01]  /*32050*/  LDL.64 R16, [R1+0x40] ;  /* 0x0000400001107983 */ /* 0x002ee20000100a00 */
[----:B------:R3:W-:Y:S02]  /*32060*/  STL.64 [R1+0x38f0], R4 ;  /* 0x0038f00401007387 */ /* 0x0007e40000100a00 */
[----:B0-----:R-:W-:Y:S02]  /*32070*/  STL [R1+0x3618], R26 ;  /* 0x0036181a01007387 */ /* 0x001fe40000100800 */
[----:B------:R-:W-:Y:S01]  /*32080*/  STL.64 [R1+0x30], R12 ;  /* 0x0000300c01007387 */ /* 0x000fe20000100a00 */
[----:B------:R-:W-:Y:S01]  /*32090*/  STL.64 [R1+0x38], R14 ;  /* 0x0000380e01007387 */ /* 0x000fe20000100a00 */
[----:B------:R-:W-:Y:S01]  /*320a0*/  STL [R1+0x3614], R27 ;  /* 0x0036141b01007387 */ /* 0x000fe20000100800 */
[----:B---3--:R-:W-:Y:S07]  /*320b0*/  HMMA.16816.F32 R4, R8, R16, R20 ;  /* 0x000000100804723c */ /* 0x008fee0000001814 */
[----:B------:R-:W-:-:S02]  /*320c0*/  IMAD.MOV.U32 R21, RZ, RZ, R16 ;  /* 0x000000ffff157224 */ /* 0x000fc400078e0010 */
[----:B------:R-:W-:Y:S02]  /*320d0*/  IMAD.MOV.U32 R20, RZ, RZ, R17 ;  /* 0x000000ffff147224 */ /* 0x000fe400078e0011 */
[----:B------:R-:W0:Y:S11]  /*320e0*/  LDSM.16.M88.4 R16, [R2+0x23000] ;  /* 0x023000000210783b */ /* 0x000e360000000200 */
[----:B------:R-:W-:Y:S01]  /*320f0*/  @!UPT UIADD3 URZ, URZ, URZ, URZ ;  /* 0x0000003f3f3ff290 */ /* 0x000fe2000fffe03f */
[----:B------:R1:W-:Y:S01]  /*32100*/  STL.64 [R1+0x320], R4 ;  /* 0x0003200401007387 */ /* 0x0003e20000100a00 */
[----:B------:R-:W-:Y:S03]  /*32110*/  STL.64 [R1+0x328], R6 ;  /* 0x0003280601007387 */ /* 0x000fe60000100a00 */
[----:B-1----:R-:W2:Y:S01]  /*32120*/  LDL.64 R4, [R1+0x10] ;  /* 0x0000100001047983 */ /* 0x002ea20000100a00 */
[----:B------:R1:W-:Y:S03]  /*32130*/  STL.64 [R1+0x38c0], R20 ;  /* 0x0038c01401007387 */ /* 0x0003e60000100a00 */
[----:B-1----:R-:W3:Y:S01]  /*32140*/  LDL.64 R20, [R1+0x20] ;  /* 0x0000200001147983 */ /* 0x002ee20000100a00 */
[----:B0-----:R-:W-:Y:S02]  /*32150*/  STL.64 [R1+0x50], R16 ;  /* 0x0000501001007387 */ /* 0x001fe40000100a00 */
[----:B------:R-:W-:-:S02]  /*32160*/  IMAD.MOV.U32 R27, RZ, RZ, R16 ;  /* 0x000000ffff1b7224 */ /* 0x000fc400078e0010 */
[----:B------:R-:W-:Y:S01]  /*32170*/  IMAD.MOV.U32 R26, RZ, RZ, R17 ;  /* 0x000000ffff1a7224 */ /* 0x000fe200078e0011 */
[----:B------:R0:W-:Y:S04]  /*32180*/  STL.64 [R1+0x58], R18 ;  /* 0x0000581201007387 */ /* 0x0001e80000100a00 */
[----:B0-----:R-:W3:Y:S01]  /*32190*/  LDL.LU.64 R18, [R1+0x3910] ;  /* 0x0039100001127983 */ /* 0x001ee20000300a00 */
[----:B------:R-:W3:Y:S02]  /*321a0*/  LDL.LU.64 R16, [R1+0x3908] ;  /* 0x0039080001107983 */ /* 0x000ee40000300a00 */
[----:B------:R-:W-:Y:S02]  /*321b0*/  STL.64 [R1+0x38d8], R26 ;  /* 0x0038d81a01007387 */ /* 0x000fe40000100a00 */
[----:B------:R0:W-:Y:S02]  /*321c0*/  STL.64 [R1+0x38d0], R24 ;  /* 0x0038d01801007387 */ /* 0x0001e40000100a00 */
[----:B0-----:R-:W4:Y:S01]  /*321d0*/  LDL.LU R24, [R1+0x2e0] ;  /* 0x0002e00001187983 */ /* 0x001f220000300800 */
[----:B------:R-:W4:Y:S02]  /*321e0*/  LDL.LU R25, [R1+0x2e4] ;  /* 0x0002e40001197983 */ /* 0x000f240000300800 */
[----:B------:R-:W2:Y:S02]  /*321f0*/  LDL.LU R26, [R1+0x2e8] ;  /* 0x0002e800011a7983 */ /* 0x000ea40000300800 */
[----:B------:R-:W2:Y:S02]  /*32200*/  LDL.LU R27, [R1+0x2ec] ;  /* 0x0002ec00011b7983 */ /* 0x000ea40000300800 */
[----:B--2---:R-:W-:Y:S01]  /*32210*/  STL.64 [R1+0x38e8], R26 ;  /* 0x0038e81a01007387 */ /* 0x004fe20000100a00 */
[----:B----4-:R0:W-:Y:S03]  /*32220*/  STL.64 [R1+0x38e0], R24 ;  /* 0x0038e01801007387 */ /* 0x0101e60000100a00 */
[----:B0-----:R-:W2:Y:S01]  /*32230*/  LDL.LU R24, [R1+0x2f0] ;  /* 0x0002f00001187983 */ /* 0x001ea20000300800 */
[----:B------:R-:W2:Y:S02]  /*32240*/  LDL.LU R25, [R1+0x2f4] ;  /* 0x0002f40001197983 */ /* 0x000ea40000300800 */
[----:B------:R-:W4:Y:S02]  /*32250*/  LDL.LU R26, [R1+0x2f8] ;  /* 0x0002f800011a7983 */ /* 0x000f240000300800 */
[----:B------:R-:W4:Y:S01]  /*32260*/  LDL.LU R27, [R1+0x2fc] ;  /* 0x0002fc00011b7983 */ /* 0x000f220000300800 */
[----:B---3--:R-:W-:Y:S01]  /*32270*/  HMMA.16816.F32 R16, R8, R20, R16 ;  /* 0x000000140810723c */ /* 0x008fe20000001810 */
[----:B----4-:R-:W-:Y:S01]  /*32280*/  STL.64 [R1+0x3900], R26 ;  /* 0x0039001a01007387 */ /* 0x010fe20000100a00 */
[----:B--2---:R0:W-:Y:S03]  /*32290*/  STL.64 [R1+0x38f8], R24 ;  /* 0x0038f81801007387 */ /* 0x0041e60000100a00 */
[----:B0-----:R-:W2:Y:S01]  /*322a0*/  LDL.LU R24, [R1+0x300] ;  /* 0x0003000001187983 */ /* 0x001ea20000300800 */
[----:B------:R-:W2:Y:S02]  /*322b0*/  LDL.LU R25, [R1+0x304] ;  /* 0x0003040001197983 */ /* 0x000ea40000300800 */
[----:B------:R-:W2:Y:S02]  /*322c0*/  LDL.LU R26, [R1+0x308] ;  /* 0x00030800011a7983 */ /* 0x000ea40000300800 */
[----:B------:R-:W2:Y:S11]  /*322d0*/  LDL.LU R27, [R1+0x30c] ;  /* 0x00030c00011b7983 */ /* 0x000eb60000300800 */
[----:B------:R-:W-:Y:S02]  /*322e0*/  @!UPT UIADD3 URZ, URZ, URZ, URZ ;  /* 0x0000003f3f3ff290 */ /* 0x000fe4000fffe03f */
[----:B------:R0:W-:Y:S02]  /*322f0*/  STL.64 [R1+0x310], R16 ;  /* 0x0003101001007387 */ /* 0x0001e40000100a00 */
[----:B0-----:R-:W-:Y:S02]  /*32300*/  IMAD.MOV.U32 R17, RZ, RZ, R20 ;  /* 0x000000ffff117224 */ /* 0x001fe400078e0014 */
[----:B------:R-:W-:Y:S02]  /*32310*/  IMAD.MOV.U32 R16, RZ, RZ, R21 ;  /* 0x000000ffff107224 */ /* 0x000fe400078e0015 */
[----:B------:R-:W0:Y:S04]  /*32320*/  LDSM.16.M88.4 R20, [R2+0x23800] ;  /* 0x023800000214783b */ /* 0x000e280000000200 */
[----:B------:R-:W-:Y:S01]  /*32330*/  STL.64 [R1+0x318], R18 ;  /* 0x0003181201007387 */ /* 0x000fe20000100a00 */
[----:B------:R1:W-:Y:S03]  /*32340*/  STL.64 [R1+0x38c8], R16 ;  /* 0x0038c81001007387 */ /* 0x0003e60000100a00 */
[----:B-1----:R-:W3:Y:S01]  /*32350*/  LDL.LU R16, [R1+0x2d0] ;  /* 0x0002d00001107983 */ /* 0x002ee20000300800 */
[----:B------:R-:W3:Y:S02]  /*32360*/  LDL.LU R17, [R1+0x2d4] ;  /* 0x0002d40001117983 */ /* 0x000ee40000300800 */
[----:B------:R-:W3:Y:S02]  /*32370*/  LDL.LU R18, [R1+0x2d8] ;  /* 0x0002d80001127983 */ /* 0x000ee40000300800 */
[----:B------:R-:W3:Y:S02]  /*32380*/  LDL.LU R19, [R1+0x2dc] ;  /* 0x0002dc0001137983 */ /* 0x000ee40000300800 */
[----:B------:R-:W-:Y:S01]  /*32390*/  IMAD.MOV.U32 R2, RZ, RZ, R5 ;  /* 0x000000ffff027224 */ /* 0x000fe200078e0005 */
[----:B0-----:R0:W-:Y:S01]  /*323a0*/  STL.64 [R1+0x60], R20 ;  /* 0x0000601401007387 */ /* 0x0011e20000100a00 */
[----:B------:R-:W-:-:S02]  /*323b0*/  IMAD.MOV.U32 R15, RZ, RZ, R20 ;  /* 0x000000ffff0f7224 */ /* 0x000fc400078e0014 */
[----:B------:R1:W-:Y:S02]  /*323c0*/  STL.64 [R1+0x68], R22 ;  /* 0x0000681601007387 */ /* 0x0003e40000100a00 */
[----:B------:R-:W-:Y:S01]  /*323d0*/  IMAD.MOV.U32 R14, RZ, RZ, R21 ;  /* 0x000000ffff0e7224 */ /* 0x000fe200078e0015 */
[----:B0-----:R-:W4:Y:S01]  /*323e0*/  LDL.LU R20, [R1+0x2c0] ;  /* 0x0002c00001147983 */ /* 0x001f220000300800 */
[----:B------:R-:W4:Y:S02]  /*323f0*/  LDL.LU R21, [R1+0x2c4] ;  /* 0x0002c40001157983 */ /* 0x000f240000300800 */
[----:B-1----:R-:W4:Y:S02]  /*32400*/  LDL.LU R22, [R1+0x2c8] ;  /* 0x0002c80001167983 */ /* 0x002f240000300800 */
[----:B------:R-:W4:Y:S01]  /*32410*/  LDL.LU R23, [R1+0x2cc] ;  /* 0x0002cc0001177983 */ /* 0x000f220000300800 */
[C---:B--2---:R-:W-:Y:S11]  /*32420*/  HMMA.16816.F32 R24, R8.reuse, R4, R24 ;  /* 0x000000040818723c */ /* 0x044ff60000001818 */
[----:B------:R-:W-:Y:S11]  /*32430*/  @!UPT UIADD3 URZ, URZ, URZ, URZ ;  /* 0x0000003f3f3ff290 */ /* 0x000ff6000fffe03f */
[----:B------:R-:W-:Y:S01]  /*32440*/  @!UPT UIADD3 URZ, URZ, URZ, URZ ;  /* 0x0000003f3f3ff290 */ /* 0x000fe2000fffe03f */
[----:B------:R-:W-:Y:S01]  /*32450*/  STL.64 [R1+0x300], R24 ;  /* 0x0003001801007387 */ /* 0x000fe20000100a00 */
[----:B------:R0:W-:Y:S03]  /*32460*/  STL.64 [R1+0x308], R26 ;  /* 0x0003081a01007387 */ /* 0x0001e60000100a00 */
[----:B0-----:R-:W2:Y:S01]  /*32470*/  LDL.LU.64 R26, [R1+0x3900] ;  /* 0x00390000011a7983 */ /* 0x001ea20000300a00 */
[----:B------:R-:W2:Y:S02]  /*32480*/  LDL.LU.64 R24, [R1+0x38f8] ;  /* 0x0038f80001187983 */ /* 0x000ea40000300a00 */
[----:B------:R-:W2:Y:S02]  /*32490*/  LDL.LU.64 R4, [R1+0x38f0] ;  /* 0x0038f00001047983 */ /* 0x000ea40000300a00 */
[----:B--2---:R-:W-:Y:S01]  /*324a0*/  HMMA.16816.F32 R4, R8, R4, R24 ;  /* 0x000000040804723c */ /* 0x004fe20000001818 */
        /* <DEDUP_REMOVED lines=9> */
[----:B------:R-:W-:-:S02]  /*32540*/  IMAD.MOV.U32 R5, RZ, RZ, R14 ;  /* 0x000000ffff057224 */ /* 0x000fc400078e000e */
[C---:B--2---:R-:W-:Y:S01]  /*32550*/  HMMA.16816.F32 R12, R8.reuse, R12, R24 ;  /* 0x0000000c080c723c */ /* 0x044fe20000001818 */
[----:B------:R-:W2:Y:S01]  /*32560*/  LDL.LU.64 R26, [R1+0x38d8] ;  /* 0x0038d800011a7983 */ /* 0x000ea20000300a00 */
[----:B------:R-:W3:Y:S11]  /*32570*/  LDL.LU.64 R24, [R1+0x38d0] ;  /* 0x0038d00001187983 */ /* 0x000ef60000300a00 */
[----:B------:R-:W-:Y:S10]  /*32580*/  @!UPT UIADD3 URZ, URZ, URZ, URZ ;  /* 0x0000003f3f3ff290 */ /* 0x000ff4000fffe03f */
[----:B------:R-:W-:Y:S01]  /*32590*/  STL.64 [R1+0x2e0], R12 ;  /* 0x0002e00c01007387 */ /* 0x000fe20000100a00 */
[----:B------:R-:W-:Y:S02]  /*325a0*/  STL.64 [R1+0x2e8], R14 ;  /* 0x0002e80e01007387 */ /* 0x000fe40000100a00 */
[----:B------:R-:W0:Y:S02]  /*325b0*/  LDSM.16.MT88.4 R12, [R0+0x8100] ;  /* 0x00810000000c783b */ /* 0x000e240000004200 */
[----:B0-----:R-:W-:Y:S02]  /*325c0*/  STL.64 [R1+0x3850], R14 ;  /* 0x0038500e01007387 */ /* 0x001fe40000100a00 */
[----:B------:R-:W-:Y:S01]  /*325d0*/  STL.64 [R1+0x3848], R12 ;  /* 0x0038480c01007387 */ /* 0x000fe20000100a00 */
[----:B---3--:R-:W-:Y:S11]  /*325e0*/  HMMA.16816.F32 R16, R8, R24, R16 ;  /* 0x000000180810723c */ /* 0x008ff60000001810 */
[----:B------:R-:W-:Y:S11]  /*325f0*/  @!UPT UIADD3 URZ, URZ, URZ, URZ ;  /* 0x0000003f3f3ff290 */ /* 0x000ff6000fffe03f */
[----:B------:R-:W-:Y:S01]  /*32600*/  @!UPT UIADD3 URZ, URZ, URZ, URZ ;  /* 0x0000003f3f3ff290 */ /* 0x000fe2000fffe03f */
[----:B------:R0:W-:Y:S01]  /*32610*/  STL.64 [R1+0x2d0], R16 ;  /* 0x0002d01001007387 */ /* 0x0001e20000100a00 */
[----:B------:R-:W-:Y:S03]  /*32620*/  STL.64 [R1+0x2d8], R18 ;  /* 0x0002d81201007387 */ /* 0x000fe60000100a00 */
[----:B0-----:R-:W3:Y:S01]  /*32630*/  LDL.LU.64 R16, [R1+0x38c8] ;  /* 0x0038c80001107983 */ /* 0x001ee20000300a00 */
[----:B------:R3:W-:Y:S02]  /*32640*/  STL.64 [R1+0x3868], R24 ;  /* 0x0038681801007387 */ /* 0x0007e40000100a00 */
[----:B--2---:R-:W-:Y:S02]  /*32650*/  IMAD.MOV.U32 R12, RZ, RZ, R27 ;  /* 0x000000ffff0c7224 */ /* 0x004fe400078e001b */
[----:B------:R-:W-:-:S07]  /*32660*/  IMAD.MOV.U32 R13, RZ, RZ, R26 ;  /* 0x000000ffff0d7224 */ /* 0x000fce00078e001a */
[----:B----4-:R-:W-:Y:S01]  /*32670*/  HMMA.16816.F32 R20, R8, R12, R20 ;  /* 0x0000000c0814723c */ /* 0x010fe20000001814 */
[----:B---3--:R-:W-:Y:S02]  /*32680*/  IMAD.MOV.U32 R24, RZ, RZ, R17 ;  /* 0x000000ffff187224 */ /* 0x008fe400078e0011 */
[----:B------:R-:W-:Y:S02]  /*32690*/  IMAD.MOV.U32 R25, RZ, RZ, R16 ;  /* 0x000000ffff197224 */ /* 0x000fe400078e0010 */
[----:B------:R-:W0:Y:S04]  /*326a0*/  LDSM.16.MT88.4 R16, [R0+0x8180] ;  /* 0x008180000010783b */ /* 0x000e280000004200 */
[----:B------:R1:W-:Y:S04]  /*326b0*/  STL.64 [R1+0x38b8], R24 ;  /* 0x0038b81801007387 */ /* 0x0003e80000100a00 */
[----:B-1----:R-:W2:Y:S01]  /*326c0*/  LDL.LU R24, [R1+0x210] ;  /* 0x0002100001187983 */ /* 0x002ea20000300800 */
[----:B------:R-:W2:Y:S02]  /*326d0*/  LDL.LU R25, [R1+0x214] ;  /* 0x0002140001197983 */ /* 0x000ea40000300800 */
[----:B------:R-:W2:Y:S02]  /*326e0*/  LDL.LU R26, [R1+0x218] ;  /* 0x00021800011a7983 */ /* 0x000ea40000300800 */
[----:B------:R-:W2:Y:S01]  /*326f0*/  LDL.LU R27, [R1+0x21c] ;  /* 0x00021c00011b7983 */ /* 0x000ea20000300800 */
[----:B0-----:R-:W-:Y:S01]  /*32700*/  STL.64 [R1+0x37d8], R18 ;  /* 0x0037d81201007387 */ /* 0x001fe20000100a00 */
[----:B------:R0:W-:Y:S03]  /*32710*/  STL.64 [R1+0x37d0], R16 ;  /* 0x0037d01001007387 */ /* 0x0001e60000100a00 */
[----:B0-----:R-:W3:Y:S01]  /*32720*/  LDL.LU R16, [R1+0x1f0] ;  /* 0x0001f00001107983 */ /* 0x001ee20000300800 */
[----:B------:R-:W3:Y:S02]  /*32730*/  LDL.LU R17, [R1+0x1f4] ;  /* 0x0001f40001117983 */ /* 0x000ee40000300800 */
[----:B------:R-:W3:Y:S02]  /*32740*/  LDL.LU R18, [R1+0x1f8] ;  /* 0x0001f80001127983 */ /* 0x000ee40000300800 */
[----:B------:R0:W-:Y:S01]  /*32750*/  STL.64 [R1+0x2c0], R20 ;  /* 0x0002c01401007387 */ /* 0x0001e20000100a00 */
[----:B------:R-:W-:Y:S04]  /*32760*/  STL [R1+0x2c8], R22 ;  /* 0x0002c81601007387 */ /* 0x000fe80000100800 */
[----:B0-----:R-:W4:Y:S01]  /*32770*/  LDL.LU.64 R20, [R1+0x38c0] ;  /* 0x0038c00001147983 */ /* 0x001f220000300a00 */
[----:B------:R-:W-:-:S02]  /*32780*/  IMAD.MOV.U32 R19, RZ, RZ, R3 ;  /* 0x000000ffff137224 */ /* 0x000fc400078e0003 */
[----:B------:R4:W-:Y:S02]  /*32790*/  STL.64 [R1+0x3860], R12 ;  /* 0x0038600c01007387 */ /* 0x0009e40000100a00 */
[----:B------:R-:W-:-:S05]  /*327a0*/  IMAD.MOV.U32 R3, RZ, RZ, R23 ;  /* 0x000000ffff037224 */ /* 0x000fca00078e0017 */
[----:B------:R-:W-:Y:S01]  /*327b0*/  STL [R1+0x360c], R3 ;  /* 0x00360c0301007387 */ /* 0x000fe20000100800 */
[----:B--2---:R-:W-:Y:S01]  /*327c0*/  HMMA.16816.F32 R8, R8, R4, R24 ;  /* 0x000000040808723c */ /* 0x004fe20000001818 */
[----:B----4-:R-:W-:Y:S02]  /*327d0*/  IMAD.MOV.U32 R12, RZ, RZ, R21 ;  /* 0x000000ffff0c7224 */ /* 0x010fe400078e0015 */
[----:B------:R-:W-:Y:S02]  /*327e0*/  IMAD.MOV.U32 R13, RZ, RZ, R20 ;  /* 0x000000ffff0d7224 */ /* 0x000fe400078e0014 */
[----:B------:R-:W0:Y:S04]  /*327f0*/  LDSM.16.MT88.4 R20, [R0+0x8200] ;  /* 0x008200000014783b */ /* 0x000e280000004200 */
[----:B0-----:R-:W-:Y:S01]  /*32800*/  STL.64 [R1+0x3760], R22 ;  /* 0x0037601601007387 */ /* 0x001fe20000100a00 */
[----:B------:R0:W-:Y:S03]  /*32810*/  STL.64 [R1+0x3758], R20 ;  /* 0x0037581401007387 */ /* 0x0001e60000100a00 */
[----:B0-----:R-:W2:Y:S01]  /*32820*/  LDL.LU R20, [R1+0x200] ;  /* 0x0002000001147983 */ /* 0x001ea20000300800 */
[----:B------:R-:W2:Y:S02]  /*32830*/  LDL.LU R21, [R1+0x204] ;  /* 0x0002040001157983 */ /* 0x000ea40000300800 */
[----:B------:R-:W3:Y:S02]  /*32840*/  LDL.LU.64 R24, [R1+0x38b8] ;  /* 0x0038b80001187983 */ /* 0x000ee40000300a00 */
[----:B------:R-:W2:Y:S01]  /*32850*/  LDL.LU.64 R6, [R1+0x38b0] ;  /* 0x0038b00001067983 */ /* 0x000ea20000300a00 */
[----:B------:R-:W2:Y:S04]  /*32860*/  LDL.LU.64 R4, [R1+0x38a8] ;  /* 0x0038a80001047983 */ /* 0x000ea80000300a00 */
[----:B------:R-:W-:Y:S02]  /*32870*/  STL.64 [R1+0x210], R8 ;  /* 0x0002100801007387 */ /* 0x000fe40000100a00 */
[----:B------:R-:W-:Y:S02]  /*32880*/  STL.64 [R1+0x218], R10 ;  /* 0x0002180a01007387 */ /* 0x000fe40000100a00 */
[----:B------:R-:W0:Y:S04]  /*32890*/  LDSM.16.MT88.4 R8, [R0+0x8280] ;  /* 0x008280000008783b */ /* 0x000e280000004200 */
[----:B0-----:R-:W-:Y:S01]  /*328a0*/  STL.64 [R1+0x3700], R10 ;  /* 0x0037000a01007387 */ /* 0x001fe20000100a00 */
[----:B------:R0:W-:Y:S03]  /*328b0*/  STL.64 [R1+0x36f8], R8 ;  /* 0x0036f80801007387 */ /* 0x0001e60000100a00 */
[----:B0-----:R-:W4:Y:S01]  /*328c0*/  LDL.64 R8, [R1+0x60] ;  /* 0x0000600001087983 */ /* 0x001f220000100a00 */
[----:B------:R-:W-:-:S02]  /*328d0*/  IMAD.MOV.U32 R22, RZ, RZ, R29 ;  /* 0x000000ffff167224 */ /* 0x000fc400078e001d */
[----:B------:R-:W-:-:S07]  /*328e0*/  IMAD.MOV.U32 R23, RZ, RZ, R28 ;  /* 0x000000ffff177224 */ /* 0x000fce00078e001c */
[C---:B--2---:R-:W-:Y:S01]  /*328f0*/  HMMA.16816.F32 R12, R4.reuse, R12, R20 ;  /* 0x0000000c040c723c */ /* 0x044fe20000001814 */
[----:B----4-:R3:W-:Y:S07]  /*32900*/  STL.64 [R1+0x3858], R8 ;  /* 0x0038580801007387 */ /* 0x0107ee0000100a00 */
[----:B---3--:R-:W-:Y:S11]  /*32910*/  HMMA.16816.F32 R8, R4, R24, R16 ;  /* 0x000000180408723c */ /* 0x008ff60000001810 */
[----:B------:R-:W-:Y:S04]  /*32920*/  @!UPT UIADD3 URZ, URZ, URZ, URZ ;  /* 0x0000003f3f3ff290 */ /* 0x000fe8000fffe03f */
[----:B------:R0:W-:Y:S01]  /*32930*/  STL.64 [R1+0x200], R12 ;  /* 0x0002000c01007387 */ /* 0x0001e20000100a00 */
[----:B------:R1:W-:Y:S07]  /*32940*/  STL.64 [R1+0x208], R14 ;  /* 0x0002080e01007387 */ /* 0x0003ee0000100a00 */
[----:B------:R-:W-:Y:S01]  /*32950*/  STL.64 [R1+0x1f0], R8 ;  /* 0x0001f00801007387 */ /* 0x000fe20000100a00 */
[----:B------:R-:W2:Y:S02]  /*32960*/  LDL.LU R16, [R1+0x190] ;  /* 0x0001900001107983 */ /* 0x000ea40000300800 */
[----:B------:R-:W2:Y:S02]  /*32970*/  LDL.LU R17, [R1+0x194] ;  /* 0x0001940001117983 */ /* 0x000ea40000300800 */
[----:B------:R-:W3:Y:S01]  /*32980*/  LDL.LU R18, [R1+0x198] ;  /* 0x0001980001127983 */ /* 0x000ee20000300800 */
[----:B------:R-:W3:Y:S01]  /*32990*/  LDL.LU R19, [R1+0x19c] ;  /* 0x00019c0001137983 */ /* 0x000ee20000300800 */
[----:B------:R-:W4:Y:S03]  /*329a0*/  LDL.64 R24, [R1+0x30] ;  /* 0x0000300001187983 */ /* 0x000f260000100a00 */
[----:B----4-:R4:W-:Y:S01]  /*329b0*/  STL.64 [R1+0x3880], R24 ;  /* 0x0038801801007387 */ /* 0x0109e20000100a00 */
[----:B0-----:R-:W2:Y:S02]  /*329c0*/  LDL.LU R12, [R1+0x1b0] ;  /* 0x0001b000010c7983 */ /* 0x001ea40000300800 */
[----:B------:R-:W2:Y:S02]  /*329d0*/  LDL.LU R13, [R1+0x1b4] ;  /* 0x0001b400010d7983 */ /* 0x000ea40000300800 */
[----:B-1----:R-:W2:Y:S01]  /*329e0*/  LDL.LU R14, [R1+0x1b8] ;  /* 0x0001b800010e7983 */ /* 0x002ea20000300800 */
[----:B------:R-:W2:Y:S04]  /*329f0*/  LDL.LU R15, [R1+0x1bc] ;  /* 0x0001bc00010f7983 */ /* 0x000ea80000300800 */
[----:B----4-:R-:W4:Y:S04]  /*32a00*/  LDL.64 R24, [R1] ;  /* 0x0000000001187983 */ /* 0x010f280000100a00 */
[----:B----4-:R0:W-:Y:S04]  /*32a10*/  STL.64 [R1+0x3898], R24 ;  /* 0x0038981801007387 */ /* 0x0101e80000100a00 */
[----:B0-----:R-:W4:Y:S01]  /*32a20*/  LDL.LU R24, [R1+0x1e0] ;  /* 0x0001e00001187983 */ /* 0x001f220000300800 */
[----:B------:R-:W4:Y:S02]  /*32a30*/  LDL.LU R25, [R1+0x1e4] ;  /* 0x0001e40001197983 */ /* 0x000f240000300800 */
[----:B------:R-:W4:Y:S02]  /*32a40*/  LDL.LU R26, [R1+0x1e8] ;  /* 0x0001e800011a7983 */ /* 0x000f240000300800 */
[----:B------:R-:W4:Y:S01]  /*32a50*/  LDL.LU R27, [R1+0x1ec] ;  /* 0x0001ec00011b7983 */ /* 0x000f220000300800 */
        /* <DEDUP_REMOVED lines=11> */
[----:B------:R-:W2:Y:S01]  /*32b10*/  LDL.LU R15, [R1+0x1dc] ;  /* 0x0001dc00010f7983 */ /* 0x000ea20000300800 */
[----:B---3--:R-:W-:Y:S01]  /*32b20*/  STL.64 [R1+0x3808], R18 ;  /* 0x0038081201007387 */ /* 0x008fe20000100a00 */
[----:B------:R0:W-:Y:S03]  /*32b30*/  STL.64 [R1+0x3800], R16 ;  /* 0x0038001001007387 */ /* 0x0001e60000100a00 */
[----:B0-----:R-:W3:Y:S01]  /*32b40*/  LDL.LU R16, [R1+0xc0] ;  /* 0x0000c00001107983 */ /* 0x001ee20000300800 */
[----:B------:R-:W3:Y:S02]  /*32b50*/  LDL.LU R17, [R1+0xc4] ;  /* 0x0000c40001117983 */ /* 0x000ee40000300800 */
[----:B------:R-:W2:Y:S02]  /*32b60*/  LDL.LU R18, [R1+0xc8] ;  /* 0x0000c80001127983 */ /* 0x000ea40000300800 */
[----:B------:R-:W2:Y:S01]  /*32b70*/  LDL.LU R19, [R1+0xcc] ;  /* 0x0000cc0001137983 */ /* 0x000ea20000300800 */
[----:B------:R-:W3:Y:S01]  /*32b80*/  LDL.LU R8, [R1+0x1a0] ;  /* 0x0001a00001087983 */ /* 0x000ee20000300800 */
[----:B------:R-:W-:-:S02]  /*32b90*/  IMAD.MOV.U32 R29, RZ, RZ, R10 ;  /* 0x000000ffff1d7224 */ /* 0x000fc400078e000a */
[----:B------:R-:W4:Y:S02]  /*32ba0*/  LDL.LU R9, [R1+0x1a4] ;  /* 0x0001a40001097983 */ /* 0x000f240000300800 */
[----:B------:R-:W-:Y:S01]  /*32bb0*/  IMAD.MOV.U32 R28, RZ, RZ, R11 ;  /* 0x000000ffff1c7224 */ /* 0x000fe200078e000b */
[----:B------:R-:W4:Y:S01]  /*32bc0*/  LDL.LU R10, [R1+0x1a8] ;  /* 0x0001a800010a7983 */ /* 0x000f220000300800 */
[----:B------:R-:W4:Y:S02]  /*32bd0*/  LDL.LU R11, [R1+0x1ac] ;  /* 0x0001ac00010b7983 */ /* 0x000f240000300800 */
[----:B------:R-:W4:Y:S02]  /*32be0*/  LDL.LU R20, [R1+0x100] ;  /* 0x0001000001147983 */ /* 0x000f240000300800 */
[----:B------:R-:W4:Y:S01]  /*32bf0*/  LDL.LU R21, [R1+0x104] ;  /* 0x0001040001157983 */ /* 0x000f220000300800 */
[----:B------:R-:W4:Y:S01]  /*32c00*/  LDL.LU R22, [R1+0x108] ;  /* 0x0001080001167983 */ /* 0x000f220000300800 */
[----:B------:R-:W4:Y:S03]  /*32c10*/  LDL.LU R23, [R1+0x10c] ;  /* 0x00010c0001177983 */ /* 0x000f260000300800 */
[----:B--2---:R-:W-:Y:S01]  /*32c20*/  STL.64 [R1+0x3818], R18 ;  /* 0x0038181201007387 */ /* 0x004fe20000100a00 */
[----:B---3--:R0:W-:Y:S03]  /*32c30*/  STL.64 [R1+0x3810], R16 ;  /* 0x0038101001007387 */ /* 0x0081e60000100a00 */
[----:B0-----:R-:W4:Y:S01]  /*32c40*/  LDL R16, [R1+0x10] ;  /* 0x0000100001107983 */ /* 0x001f220000100800 */
[----:B------:R-:W-:-:S02]  /*32c50*/  IMAD.MOV.U32 R17, RZ, RZ, R2 ;  /* 0x000000ffff117224 */ /* 0x000fc400078e0002 */
[----:B------:R-:W2:Y:S02]  /*32c60*/  LDL.LU R2, [R1+0x38a0] ;  /* 0x0038a00001027983 */ /* 0x000ea40000300800 */
[----:B------:R-:W-:Y:S01]  /*32c70*/  STL [R1+0x3688], R28 ;  /* 0x0036881c01007387 */ /* 0x000fe20000100800 */
[----:B------:R-:W-:Y:S02]  /*32c80*/  STL [R1+0x3610], R29 ;  /* 0x0036101d01007387 */ /* 0x000fe40000100800 */
[C---:B----4-:R-:W-:Y:S11]  /*32c90*/  HMMA.16816.F32 R24, R4.reuse, R16, R24 ;  /* 0x000000100418723c */ /* 0x050ff60000001818 */
[----:B------:R-:W-:Y:S11]  /*32ca0*/  @!UPT UIADD3 URZ, URZ, URZ, URZ ;  /* 0x0000003f3f3ff290 */ /* 0x000ff6000fffe03f */
[----:B------:R-:W-:Y:S01]  /*32cb0*/  @!UPT UIADD3 URZ, URZ, URZ, URZ ;  /* 0x0000003f3f3ff290 */ /* 0x000fe2000fffe03f */
[----:B------:R0:W-:Y:S01]  /*32cc0*/  STL.64 [R1+0x1e0], R24 ;  /* 0x0001e01801007387 */ /* 0x0001e20000100a00 */
[----:B------:R-:W-:Y:S03]  /*32cd0*/  STL.64 [R1+0x1e8], R26 ;  /* 0x0001e81a01007387 */ /* 0x000fe60000100a00 */
[----:B0-----:R-:W3:Y:S01]  /*32ce0*/  LDL.LU.64 R24, [R1+0x3898] ;  /* 0x0038980001187983 */ /* 0x001ee20000300a00 */
[----:B------:R0:W-:Y:S03]  /*32cf0*/  STL.64 [R1+0x3828], R16 ;  /* 0x0038281001007387 */ /* 0x0001e60000100a00 */
[----:B0-----:R-:W4:Y:S01]  /*32d00*/  LDL.64 R16, [R1+0x20] ;  /* 0x0000200001107983 */ /* 0x001f220000100a00 */
[----:B---3--:R-:W-:Y:S01]  /*32d10*/  HMMA.16816.F32 R12, R4, R24, R12 ;  /* 0x00000018040c723c */ /* 0x008fe2000000180c */
[----:B------:R-:W-:-:S02]  /*32d20*/  IMAD.MOV.U32 R18, RZ, RZ, R24 ;  /* 0x000000ffff127224 */ /* 0x000fc400078e0018 */
[----:B------:R-:W-:Y:S01]  /*32d30*/  IMAD.MOV.U32 R3, RZ, RZ, R25 ;  /* 0x000000ffff037224 */ /* 0x000fe200078e0019 */
[----:B----4-:R0:W-:Y:S04]  /*32d40*/  STL.64 [R1+0x3830], R16 ;  /* 0x0038301001007387 */ /* 0x0101e80000100a00 */
[----:B0-----:R-:W3:Y:S11]  /*32d50*/  LDL.64 R16, [R1+0x40] ;  /* 0x0000400001107983 */ /* 0x001ef60000100a00 */
[----:B------:R-:W-:Y:S04]  /*32d60*/  @!UPT UIADD3 URZ, URZ, URZ, URZ ;  /* 0x0000003f3f3ff290 */ /* 0x000fe8000fffe03f */
[----:B------:R-:W-:Y:S02]  /*32d70*/  STL.64 [R1+0x1d0], R12 ;  /* 0x0001d00c01007387 */ /* 0x000fe40000100a00 */
[----:B------:R0:W-:Y:S02]  /*32d80*/  STL.64 [R1+0x1d8], R14 ;  /* 0x0001d80e01007387 */ /* 0x0001e40000100a00 */
[----:B0-----:R-:W4:Y:S01]  /*32d90*/  LDL.LU.64 R14, [R1+0x3890] ;  /* 0x00389000010e7983 */ /* 0x001f220000300a00 */
[----:B------:R-:W4:Y:S02]  /*32da0*/  LDL.LU.64 R12, [R1+0x3888] ;  /* 0x00388800010c7983 */ /* 0x000f240000300a00 */
[----:B------:R-:W4:Y:S02]  /*32db0*/  LDL.LU.64 R24, [R1+0x3880] ;  /* 0x0038800001187983 */ /* 0x000f240000300a00 */
[----:B----4-:R-:W-:Y:S01]  /*32dc0*/  HMMA.16816.F32 R12, R4, R24, R12 ;  /* 0x00000018040c723c */ /* 0x010fe2000000180c */
[----:B------:R-:W-:-:S02]  /*32dd0*/  IMAD.MOV.U32 R28, RZ, RZ, R24 ;  /* 0x000000ffff1c7224 */ /* 0x000fc400078e0018 */
[----:B------:R-:W-:Y:S11]  /*32de0*/  IMAD.MOV.U32 R19, RZ, RZ, R25 ;  /* 0x000000ffff137224 */ /* 0x000ff600078e0019 */
[----:B------:R-:W-:Y:S09]  /*32df0*/  @!UPT UIADD3 URZ, URZ, URZ, URZ ;  /* 0x0000003f3f3ff290 */ /* 0x000ff2000fffe03f */
[----:B------:R-:W-:Y:S01]  /*32e00*/  STL.64 [R1+0x1c0], R12 ;  /* 0x0001c00c01007387 */ /* 0x000fe20000100a00 */
[----:B------:R0:W-:Y:S03]  /*32e10*/  STL.64 [R1+0x1c8], R14 ;  /* 0x0001c80e01007387 */ /* 0x0001e60000100a00 */
[----:B0-----:R-:W4:Y:S01]  /*32e20*/  LDL.LU.64 R14, [R1+0x3878] ;  /* 0x00387800010e7983 */ /* 0x001f220000300a00 */
[----:B------:R-:W4:Y:S02]  /*32e30*/  LDL.LU.64 R12, [R1+0x3870] ;  /* 0x00387000010c7983 */ /* 0x000f240000300a00 */
[----:B------:R-:W4:Y:S02]  /*32e40*/  LDL.LU.64 R24, [R1+0x3868] ;  /* 0x0038680001187983 */ /* 0x000f240000300a00 */
[C---:B----4-:R-:W-:Y:S11]  /*32e50*/  HMMA.16816.F32 R12, R4.reuse, R24, R12 ;  /* 0x00000018040c723c */ /* 0x050ff6000000180c */
[----:B------:R-:W-:Y:S11]  /*32e60*/  @!UPT UIADD3 URZ, URZ, URZ, URZ ;  /* 0x0000003f3f3ff290 */ /* 0x000ff6000fffe03f */
[----:B------:R-:W-:Y:S01]  /*32e70*/  @!UPT UIADD3 URZ, URZ, URZ, URZ ;  /* 0x0000003f3f3ff290 */ /* 0x000fe2000fffe03f */
[----:B------:R0:W-:Y:S01]  /*32e80*/  STL.64 [R1+0x1b0], R12 ;  /* 0x0001b00c01007387 */ /* 0x0001e20000100a00 */
[----:B------:R-:W-:Y:S03]  /*32e90*/  STL.64 [R1+0x1b8], R14 ;  /* 0x0001b80e01007387 */ /* 0x000fe60000100a00 */
[----:B0-----:R-:W4:Y:S01]  /*32ea0*/  LDL.LU.64 R12, [R1+0x3860] ;  /* 0x00386000010c7983 */ /* 0x001f220000300a00 */
[----:B------:R0:W-:Y:S03]  /*32eb0*/  STL.64 [R1+0x3820], R24 ;  /* 0x0038201801007387 */ /* 0x0001e60000100a00 */
[----:B0-----:R-:W2:Y:S01]  /*32ec0*/  LDL.LU R24, [R1+0xd0] ;  /* 0x0000d00001187983 */ /* 0x001ea20000300800 */
[----:B------:R-:W2:Y:S02]  /*32ed0*/  LDL.LU R25, [R1+0xd4] ;  /* 0x0000d40001197983 */ /* 0x000ea40000300800 */
[----:B------:R-:W2:Y:S02]  /*32ee0*/  LDL.LU R26, [R1+0xd8] ;  /* 0x0000d800011a7983 */ /* 0x000ea40000300800 */
[----:B------:R-:W2:Y:S01]  /*32ef0*/  LDL.LU R27, [R1+0xdc] ;  /* 0x0000dc00011b7983 */ /* 0x000ea20000300800 */
[C---:B----4-:R-:W-:Y:S01]  /*32f00*/  HMMA.16816.F32 R12, R4.reuse, R12, R8 ;  /* 0x0000000c040c723c */ /* 0x050fe20000001808 */
[----:B--2---:R-:W-:Y:S01]  /*32f10*/  STL.64 [R1+0x3840], R26 ;  /* 0x0038401a01007387 */ /* 0x004fe20000100a00 */
[----:B------:R0:W-:Y:S03]  /*32f20*/  STL.64 [R1+0x3838], R24 ;  /* 0x0038381801007387 */ /* 0x0001e60000100a00 */
[----:B0-----:R-:W3:Y:S01]  /*32f30*/  LDL.LU R24, [R1+0xf0] ;  /* 0x0000f00001187983 */ /* 0x001ee20000300800 */
[----:B------:R-:W3:Y:S02]  /*32f40*/  LDL.LU R25, [R1+0xf4] ;  /* 0x0000f40001197983 */ /* 0x000ee40000300800 */
[----:B------:R-:W3:Y:S02]  /*32f50*/  LDL.LU R26, [R1+0xf8] ;  /* 0x0000f800011a7983 */ /* 0x000ee40000300800 */
[----:B------:R-:W3:Y:S01]  /*32f60*/  LDL.LU R27, [R1+0xfc] ;  /* 0x0000fc00011b7983 */ /* 0x000ee20000300800 */
[----:B------:R-:W2:Y:S11]  /*32f70*/  LDL.LU.64 R8, [R1+0x3858] ;  /* 0x0038580001087983 */ /* 0x000eb60000300a00 */
[----:B------:R-:W-:Y:S01]  /*32f80*/  @!UPT UIADD3 URZ, URZ, URZ, URZ ;  /* 0x0000003f3f3ff290 */ /* 0x000fe2000fffe03f */
[----:B------:R-:W-:Y:S02]  /*32f90*/  STL.64 [R1+0x1a0], R12 ;  /* 0x0001a00c01007387 */ /* 0x000fe40000100a00 */
[----:B------:R0:W-:Y:S02]  /*32fa0*/  STL.64 [R1+0x1a8], R14 ;  /* 0x0001a80e01007387 */ /* 0x0001e40000100a00 */
[----:B0-----:R-:W3:Y:S01]  /*32fb0*/  LDL.LU.64 R14, [R1+0x3850] ;  /* 0x00385000010e7983 */ /* 0x001ee20000300a00 */
[----:B------:R-:W3:Y:S01]  /*32fc0*/  LDL.LU.64 R12, [R1+0x3848] ;  /* 0x00384800010c7983 */ /* 0x000ee20000300a00 */
[----:B--2---:R-:W-:Y:S02]  /*32fd0*/  HMMA.16816.F32 R4, R4, R8, R20 ;  /* 0x000000080404723c */ /* 0x004fe40000001814 */
[----:B------:R0:W-:Y:S04]  /*32fe0*/  STL.64 [R1+0x37e8], R8 ;  /* 0x0037e80801007387 */ /* 0x0001e80000100a00 */
[----:B0-----:R-:W2:Y:S11]  /*32ff0*/  LDL.LU R8, [R1+0xe0] ;  /* 0x0000e00001087983 */ /* 0x001eb60000300800 */
[----:B------:R-:W-:Y:S06]  /*33000*/  @!UPT UIADD3 URZ, URZ, URZ, URZ ;  /* 0x0000003f3f3ff290 */ /* 0x000fec000fffe03f */
[----:B------:R0:W-:Y:S01]  /*33010*/  STL.64 [R1+0x100], R4 ;  /* 0x0001000401007387 */ /* 0x0001e20000100a00 */
[----:B------:R1:W-:Y:S02]  /*33020*/  STL.64 [R1+0x108], R6 ;  /* 0x0001080601007387 */ /* 0x0003e40000100a00 */
[----:B------:R-:W2:Y:S02]  /*33030*/  LDL.LU R9, [R1+0xe4] ;  /* 0x0000e40001097983 */ /* 0x000ea40000300800 */
[----:B------:R-:W2:Y:S01]  /*33040*/  LDL.LU R10, [R1+0xe8] ;  /* 0x0000e800010a7983 */ /* 0x000ea20000300800 */
[----:B------:R-:W2:Y:S01]  /*33050*/  LDL.LU R11, [R1+0xec] ;  /* 0x0000ec00010b7983 */ /* 0x000ea20000300800 */
[----:B------:R-:W4:Y:S02]  /*33060*/  LDL.LU R20, [R1+0x400] ;  /* 0x0004000001147983 */ /* 0x000f240000300800 */
[----:B------:R-:W4:Y:S02]  /*33070*/  LDL.LU R21, [R1+0x404] ;  /* 0x0004040001157983 */ /* 0x000f240000300800 */
[----:B------:R-:W2:Y:S01]  /*33080*/  LDL.LU R22, [R1+0x408] ;  /* 0x0004080001167983 */ /* 0x000ea20000300800 */
[----:B------:R-:W2:Y:S01]  /*33090*/  LDL.LU R23, [R1+0x40c] ;  /* 0x00040c0001177983 */ /* 0x000ea20000300800 */
[----:B---3--:R-:W-:Y:S01]  /*330a0*/  HMMA.16816.F32 R24, R12, R16, R24 ;  /* 0x000000100c18723c */ /* 0x008fe20000001818 */
[----:B0-----:R-:W-:-:S02]  /*330b0*/  IMAD.MOV.U32 R5, RZ, RZ, R3 ;  /* 0x000000ffff057224 */ /* 0x001fc400078e0003 */
[----:B-1----:R-:W-:Y:S02]  /*330c0*/  IMAD.MOV.U32 R6, RZ, RZ, R16 ;  /* 0x000000ffff067224 */ /* 0x002fe400078e0010 */
[----:B------:R-:W-:Y:S01]  /*330d0*/  IMAD.MOV.U32 R3, RZ, RZ, R17 ;  /* 0x000000ffff037224 */ /* 0x000fe200078e0011 */
[----:B--2---:R-:W-:Y:S01]  /*330e0*/  STL.64 [R1+0x3770], R22 ;  /* 0x0037701601007387 */ /* 0x004fe20000100a00 */
[----:B----4-:R-:W-:Y:S11]  /*330f0*/  STL.64 [R1+0x3768], R20 ;  /* 0x0037681401007387 */ /* 0x010ff60000100a00 */
[----:B------:R-:W-:Y:S05]  /*33100*/  @!UPT UIADD3 URZ, URZ, URZ, URZ ;  /* 0x0000003f3f3ff290 */ /* 0x000fea000fffe03f */
[----:B------:R-:W-:Y:S02]  /*33110*/  STL.64 [R1+0xf0], R24 ;  /* 0x0000f01801007387 */ /* 0x000fe40000100a00 */
[----:B------:R0:W-:Y:S02]  /*33120*/  STL.64 [R1+0xf8], R26 ;  /* 0x0000f81a01007387 */ /* 0x0001e40000100a00 */
[----:B0-----:R-:W2:Y:S01]  /*33130*/  LDL.LU.64 R26, [R1+0x3840] ;  /* 0x00384000011a7983 */ /* 0x001ea20000300a00 */
[----:B------:R-:W2:Y:S02]  /*33140*/  LDL.LU.64 R24, [R1+0x3838] ;  /* 0x0038380001187983 */ /* 0x000ea40000300a00 */
[----:B------:R-:W3:Y:S02]  /*33150*/  LDL.LU.64 R16, [R1+0x3830] ;  /* 0x0038300001107983 */ /* 0x000ee40000300a00 */
[C---:B---3--:R-:W-:Y:S01]  /*33160*/  HMMA.16816.F32 R8, R12.reuse, R16, R8 ;  /* 0x000000100c08723c */ /* 0x048fe20000001808 */
[----:B------:R-:W-:Y:S11]  /*33170*/  IMAD.MOV.U32 R7, RZ, RZ, R17 ;  /* 0x000000ffff077224 */ /* 0x000ff600078e0011 */
[----:B------:R-:W-:Y:S11]  /*33180*/  @!UPT UIADD3 URZ, URZ, URZ, URZ ;  /* 0x0000003f3f3ff290 */ /* 0x000ff6000fffe03f */
[----:B------:R0:W-:Y:S01]  /*33190*/  STL.64 [R1+0xe0], R8 ;  /* 0x0000e00801007387 */ /* 0x0001e20000100a00 */
[----:B------:R-:W-:Y:S02]  /*331a0*/  STL.64 [R1+0xe8], R10 ;  /* 0x0000e80a01007387 */ /* 0x000fe40000100a00 */
[----:B0-----:R-:W-:Y:S02]  /*331b0*/  IMAD.MOV.U32 R8, RZ, RZ, R16 ;  /* 0x000000ffff087224 */ /* 0x001fe400078e0010 */
[----:B------:R-:W2:Y:S01]  /*331c0*/  LDL.LU.64 R16, [R1+0x3828] ;  /* 0x0038280001107983 */ /* 0x000ea20000300a00 */
[----:B------:R-:W-:Y:S02]  /*331d0*/  IMAD.MOV.U32 R21, RZ, RZ, R19 ;  /* 0x000000ffff157224 */ /* 0x000fe400078e0013 */
[----:B------:R-:W-:Y:S02]  /*331e0*/  IMAD.MOV.U32 R4, RZ, RZ, R18 ;  /* 0x000000ffff047224 */ /* 0x000fe400078e0012 */
[C---:B--2---:R-:W-:Y:S01]  /*331f0*/  HMMA.16816.F32 R16, R12.reuse, R16, R24 ;  /* 0x000000100c10723c */ /* 0x044fe20000001818 */
[----:B------:R-:W2:Y:S11]  /*33200*/  LDL.LU.64 R24, [R1+0x3820] ;  /* 0x0038200001187983 */ /* 0x000eb60000300a00 */
[----:B------:R-:W-:Y:S11]  /*33210*/  @!UPT UIADD3 URZ, URZ, URZ, URZ ;  /* 0x0000003f3f3ff290 */ /* 0x000ff6000fffe03f */
[----:B------:R-:W-:Y:S01]  /*33220*/  STL.64 [R1+0xd0], R16 ;  /* 0x0000d01001007387 */ /* 0x000fe20000100a00 */
[----:B------:R0:W-:Y:S03]  /*33230*/  STL.64 [R1+0xd8], R18 ;  /* 0x0000d81201007387 */ /* 0x0001e60000100a00 */
[----:B0-----:R-:W3:Y:S01]  /*33240*/  LDL.LU.64 R18, [R1+0x3818] ;  /* 0x0038180001127983 */ /* 0x001ee20000300a00 */
[----:B------:R-:W3:Y:S02]  /*33250*/  LDL.LU.64 R16, [R1+0x3810] ;  /* 0x0038100001107983 */ /* 0x000ee40000300a00 */
[----:B---3--:R-:W-:Y:S11]  /*33260*/  HMMA.16816.F32 R16, R12, R4, R16 ;  /* 0x000000040c10723c */ /* 0x008ff60000001810 */
[----:B------:R-:W-:Y:S11]  /*33270*/  @!UPT UIADD3 URZ, URZ, URZ, URZ ;  /* 0x0000003f3f3ff290 */ /* 0x000ff6000fffe03f */
[----:B------:R-:W-:Y:S01]  /*33280*/  @!UPT UIADD3 URZ, URZ, URZ, URZ ;  /* 0x0000003f3f3ff290 */ /* 0x000fe2000fffe03f */
[----:B------:R-:W-:Y:S01]  /*33290*/  STL.64 [R1+0xc0], R16 ;  /* 0x0000c01001007387 */ /* 0x000fe20000100a00 */
[----:B------:R0:W-:Y:S03]  /*332a0*/  STL.64 [R1+0xc8], R18 ;  /* 0x0000c81201007387 */ /* 0x0001e60000100a00 */
[----:B0-----:R-:W3:Y:S01]  /*332b0*/  LDL.LU.64 R18, [R1+0x3808] ;  /* 0x0038080001127983 */ /* 0x001ee20000300a00 */
[----:B------:R-:W3:Y:S02]  /*332c0*/  LDL.LU.64 R16, [R1+0x3800] ;  /* 0x0038000001107983 */ /* 0x000ee40000300a00 */
[----:B------:R0:W-:Y:S02]  /*332d0*/  STL.64 [R1+0x3788], R4 ;  /* 0x0037880401007387 */ /* 0x0001e40000100a00 */
[----:B0-----:R-:W4:Y:S01]  /*332e0*/  LDL.64 R4, [R1+0x10] ;  /* 0x0000100001047983 */ /* 0x001f220000100a00 */
[----:B------:R-:W-:-:S03]  /*332f0*/  IMAD.MOV.U32 R20, RZ, RZ, R28 ;  /* 0x000000ffff147224 */ /* 0x000fc600078e001c */
[----:B----4-:R0:W-:Y:S02]  /*33300*/  STL.64 [R1+0x37a0], R4 ;  /* 0x0037a00401007387 */ /* 0x0101e40000100a00 */
[----:B0-----:R-:W-:Y:S02]  /*33310*/  IMAD.MOV.U32 R4, RZ, RZ, R8 ;  /* 0x000000ffff047224 */ /* 0x001fe400078e0008 */
[----:B---3--:R-:W-:Y:S01]  /*33320*/  HMMA.16816.F32 R8, R12, R20, R16 ;  /* 0x000000140c08723c */ /* 0x008fe20000001810 */
[----:B------:R-:W-:-:S05]  /*33330*/  IMAD.MOV.U32 R5, RZ, RZ, R7 ;  /* 0x000000ffff057224 */ /* 0x000fca00078e0007 */
[----:B------:R-:W-:Y:S11]  /*33340*/  STL.64 [R1+0x37b8], R4 ;  /* 0x0037b80401007387 */ /* 0x000ff60000100a00 */
[----:B------:R-:W-:Y:S06]  /*33350*/  @!UPT UIADD3 URZ, URZ, URZ, URZ ;  /* 0x0000003f3f3ff290 */ /* 0x000fec000fffe03f */
[----:B------:R0:W-:Y:S01]  /*33360*/  STL.64 [R1+0x190], R8 ;  /* 0x0001900801007387 */ /* 0x0001e20000100a00 */
[----:B------:R1:W-:Y:S03]  /*33370*/  STL.64 [R1+0x198], R10 ;  /* 0x0001980a01007387 */ /* 0x0003e60000100a00 */
[----:B0-----:R-:W3:Y:S01]  /*33380*/  LDL.LU R8, [R1+0x4b0] ;  /* 0x0004b00001087983 */ /* 0x001ee20000300800 */
[----:B------:R-:W3:Y:S02]  /*33390*/  LDL.LU R9, [R1+0x4b4] ;  /* 0x0004b40001097983 */ /* 0x000ee40000300800 */
[----:B-1----:R-:W4:Y:S02]  /*333a0*/  LDL.LU R10, [R1+0x4b8] ;  /* 0x0004b800010a7983 */ /* 0x002f240000300800 */
[----:B------:R-:W4:Y:S02]  /*333b0*/  LDL.LU R11, [R1+0x4bc] ;  /* 0x0004bc00010b7983 */ /* 0x000f240000300800 */
[----:B------:R-:W-:-:S02]  /*333c0*/  IMAD.MOV.U32 R4, RZ, RZ, R6 ;  /* 0x000000ffff047224 */ /* 0x000fc400078e0006 */
[----:B------:R-:W-:Y:S01]  /*333d0*/  IMAD.MOV.U32 R5, RZ, RZ, R3 ;  /* 0x000000ffff057224 */ /* 0x000fe200078e0003 */
[----:B----4-:R-:W-:Y:S01]  /*333e0*/  STL.64 [R1+0x37f8], R10 ;  /* 0x0037f80a01007387 */ /* 0x010fe20000100a00 */
[----:B---3--:R0:W-:Y:S03]  /*333f0*/  STL.64 [R1+0x37f0], R8 ;  /* 0x0037f00801007387 */ /* 0x0081e60000100a00 */
[----:B0-----:R-:W2:Y:S01]  /*33400*/  LDL.LU R8, [R1+0x2b0] ;  /* 0x0002b00001087983 */ /* 0x001ea20000300800 */
[----:B------:R-:W2:Y:S02]  /*33410*/  LDL.LU R9, [R1+0x2b4] ;  /* 0x0002b40001097983 */ /* 0x000ea40000300800 */
[----:B------:R-:W2:Y:S02]  /*33420*/  LDL.LU R10, [R1+0x2b8] ;  /* 0x0002b800010a7983 */ /* 0x000ea40000300800 */
[----:B------:R-:W2:Y:S01]  /*33430*/  LDL.LU R11, [R1+0x2bc] ;  /* 0x0002bc00010b7983 */ /* 0x000ea20000300800 */
[----:B------:R0:W-:Y:S04]  /*33440*/  STL.64 [R1+0x37e0], R4 ;  /* 0x0037e00401007387 */ /* 0x0001e80000100a00 */
[----:B0-----:R-:W3:Y:S01]  /*33450*/  LDL.64 R4, [R1+0x50] ;  /* 0x0000500001047983 */ /* 0x001ee20000100a00 */
[----:B------:R-:W4:Y:S02]  /*33460*/  LDL.LU R16, [R1+0x4a0] ;  /* 0x0004a00001107983 */ /* 0x000f240000300800 */
[----:B------:R-:W4:Y:S02]  /*33470*/  LDL.LU R17, [R1+0x4a4] ;  /* 0x0004a40001117983 */ /* 0x000f240000300800 */
[----:B------:R-:W4:Y:S01]  /*33480*/  LDL.LU R18, [R1+0x4a8] ;  /* 0x0004a80001127983 */ /* 0x000f220000300800 */
[----:B------:R-:W4:Y:S01]  /*33490*/  LDL.LU R19, [R1+0x4ac] ;  /* 0x0004ac0001137983 */ /* 0x000f220000300800 */
        /* <DEDUP_REMOVED lines=11> */
[C---:B------:R-:W-:Y:S01]  /*33550*/  HMMA.16816.F32 R8, R12.reuse, R24, R8 ;  /* 0x000000180c08723c */ /* 0x040fe20000001808 */
        /* <DEDUP_REMOVED lines=11> */
[----:B------:R-:W2:Y:S02]  /*33610*/  LDL.LU R23, [R1+0x49c] ;  /* 0x00049c0001177983 */ /* 0x000ea40000300800 */
[----:B------:R-:W-:Y:S01]  /*33620*/  STL.64 [R1+0x2b0], R8 ;  /* 0x0002b00801007387 */ /* 0x000fe20000100a00 */
[----:B------:R0:W-:Y:S03]  /*33630*/  STL.64 [R1+0x2b8], R10 ;  /* 0x0002b80a01007387 */ /* 0x0001e60000100a00 */
[----:B0-----:R-:W3:Y:S01]  /*33640*/  LDL.LU.64 R10, [R1+0x37f8] ;  /* 0x0037f800010a7983 */ /* 0x001ee20000300a00 */
[----:B------:R-:W3:Y:S02]  /*33650*/  LDL.LU.64 R8, [R1+0x37f0] ;  /* 0x0037f00001087983 */ /* 0x000ee40000300a00 */
[----:B------:R0:W-:Y:S02]  /*33660*/  STL.64 [R1+0x3778], R24 ;  /* 0x0037781801007387 */ /* 0x0001e40000100a00 */
[----:B0-----:R-:W2:Y:S01]  /*33670*/  LDL.LU R24, [R1+0x420] ;  /* 0x0004200001187983 */ /* 0x001ea20000300800 */
[----:B------:R-:W2:Y:S02]  /*33680*/  LDL.LU R25, [R1+0x424] ;  /* 0x0004240001197983 */ /* 0x000ea40000300800 */
[----:B------:R-:W2:Y:S02]  /*33690*/  LDL.LU R26, [R1+0x428] ;  /* 0x00042800011a7983 */ /* 0x000ea40000300800 */
[----:B------:R-:W2:Y:S01]  /*336a0*/  LDL.LU R27, [R1+0x42c] ;  /* 0x00042c00011b7983 */ /* 0x000ea20000300800 */
        /* <DEDUP_REMOVED lines=8> */
[----:B------:R-:W2:Y:S01]  /*33730*/  LDL.LU.64 R4, [R1+0x37e0] ;  /* 0x0037e00001047983 */ /* 0x000ea20000300a00 */
[----:B----4-:R-:W-:Y:S03]  /*33740*/  HMMA.16816.F32 R12, R12, R8, R16 ;  /* 0x000000080c0c723c */ /* 0x010fe60000001810 */
[----:B------:R-:W2:Y:S01]  /*33750*/  LDL.LU.64 R18, [R1+0x37d8] ;  /* 0x0037d80001127983 */ /* 0x000ea20000300a00 */
[----:B------:R-:W2:Y:S11]  /*33760*/  LDL.LU.64 R16, [R1+0x37d0] ;  /* 0x0037d00001107983 */ /* 0x000eb60000300a00 */
[----:B------:R-:W-:Y:S08]  /*33770*/  @!UPT UIADD3 URZ, URZ, URZ, URZ ;  /* 0x0000003f3f3ff290 */ /* 0x000ff0000fffe03f */
[----:B------:R0:W-:Y:S01]  /*33780*/  STL.64 [R1+0x3e0], R12 ;  /* 0x0003e00c01007387 */ /* 0x0001e20000100a00 */
[----:B------:R1:W-:Y:S03]  /*33790*/  STL.64 [R1+0x3e8], R14 ;  /* 0x0003e80e01007387 */ /* 0x0003e60000100a00 */
[----:B0-----:R-:W3:Y:S01]  /*337a0*/  LDL.LU R12, [R1+0x3d0] ;  /* 0x0003d000010c7983 */ /* 0x001ee20000300800 */
[----:B------:R-:W3:Y:S02]  /*337b0*/  LDL.LU R13, [R1+0x3d4] ;  /* 0x0003d400010d7983 */ /* 0x000ee40000300800 */
[----:B-1----:R-:W3:Y:S02]  /*337c0*/  LDL.LU R14, [R1+0x3d8] ;  /* 0x0003d800010e7983 */ /* 0x002ee40000300800 */
[----:B------:R-:W3:Y:S01]  /*337d0*/  LDL.LU R15, [R1+0x3dc] ;  /* 0x0003dc00010f7983 */ /* 0x000ee20000300800 */
[C---:B--2---:R-:W-:Y:S01]  /*337e0*/  HMMA.16816.F32 R4, R16.reuse, R4, R20 ;  /* 0x000000041004723c */ /* 0x044fe20000001814 */
[----:B------:R-:W2:Y:S01]  /*337f0*/  LDL.LU.64 R22, [R1+0x37c8] ;  /* 0x0037c80001167983 */ /* 0x000ea20000300a00 */
[----:B------:R-:W2:Y:S11]  /*33800*/  LDL.LU.64 R20, [R1+0x37c0] ;  /* 0x0037c00001147983 */ /* 0x000eb60000300a00 */
[----:B------:R-:W-:Y:S10]  /*33810*/  @!UPT UIADD3 URZ, URZ, URZ, URZ ;  /* 0x0000003f3f3ff290 */ /* 0x000ff4000fffe03f */
[----:B------:R0:W-:Y:S01]  /*33820*/  STL.64 [R1+0x460], R4 ;  /* 0x0004600401007387 */ /* 0x0001e20000100a00 */
[----:B------:R2:W-:Y:S03]  /*33830*/  STL.64 [R1+0x468], R6 ;  /* 0x0004680601007387 */ /* 0x0005e60000100a00 */
[----:B0-----:R-:W2:Y:S02]  /*33840*/  LDL.LU.64 R4, [R1+0x37b8] ;  /* 0x0037b80001047983 */ /* 0x001ea40000300a00 */
[C---:B--2---:R-:W-:Y:S02]  /*33850*/  HMMA.16816.F32 R4, R16.reuse, R4, R20 ;  /* 0x000000041004723c */ /* 0x044fe40000001814 */
[----:B------:R-:W2:Y:S01]  /*33860*/  LDL.LU.64 R22, [R1+0x37b0] ;  /* 0x0037b00001167983 */ /* 0x000ea20000300a00 */
[----:B------:R-:W2:Y:S11]  /*33870*/  LDL.LU.64 R20, [R1+0x37a8] ;  /* 0x0037a80001147983 */ /* 0x000eb60000300a00 */
[----:B------:R-:W-:Y:S09]  /*33880*/  @!UPT UIADD3 URZ, URZ, URZ, URZ ;  /* 0x0000003f3f3ff290 */ /* 0x000ff2000fffe03f */
        /* <DEDUP_REMOVED lines=12> */
[C---:B--2---:R-:W-:Y:S11]  /*33950*/  HMMA.16816.F32 R20, R16.reuse, R4, R20 ;  /* 0x000000041014723c */ /* 0x044ff60000001814 */
[----:B------:R-:W-:Y:S11]  /*33960*/  @!UPT UIADD3 URZ, URZ, URZ, URZ ;  /* 0x0000003f3f3ff290 */ /* 0x000ff6000fffe03f */
[----:B------:R-:W-:Y:S01]  /*33970*/  @!UPT UIADD3 URZ, URZ, URZ, URZ ;  /* 0x0000003f3f3ff290 */ /* 0x000fe2000fffe03f */
[----:B------:R0:W-:Y:S01]  /*33980*/  STL.64 [R1+0x430], R20 ;  /* 0x0004301401007387 */ /* 0x0001e20000100a00 */
[----:B------:R-:W-:Y:S03]  /*33990*/  STL.64 [R1+0x438], R22 ;  /* 0x0004381601007387 */ /* 0x000fe60000100a00 */
[----:B0-----:R-:W2:Y:S01]  /*339a0*/  LDL.LU.64 R20, [R1+0x3780] ;  /* 0x0037800001147983 */ /* 0x001ea20000300a00 */
[----:B------:R0:W-:Y:S03]  /*339b0*/  STL.64 [R1+0x3750], R4 ;  /* 0x0037500401007387 */ /* 0x0001e60000100a00 */
[----:B0-----:R-:W4:Y:S01]  /*339c0*/  LDL.LU R4, [R1+0x410] ;  /* 0x0004100001047983 */ /* 0x001f220000300800 */
[----:B------:R-:W4:Y:S02]  /*339d0*/  LDL.LU R5, [R1+0x414] ;  /* 0x0004140001057983 */ /* 0x000f240000300800 */
[----:B------:R-:W4:Y:S02]  /*339e0*/  LDL.LU R6, [R1+0x418] ;  /* 0x0004180001067983 */ /* 0x000f240000300800 */
[----:B------:R-:W4:Y:S01]  /*339f0*/  LDL.LU R7, [R1+0x41c] ;  /* 0x00041c0001077983 */ /* 0x000f220000300800 */
[C---:B--2---:R-:W-:Y:S01]  /*33a00*/  HMMA.16816.F32 R20, R16.reuse, R20, R24 ;  /* 0x000000141014723c */ /* 0x044fe20000001818 */
[----:B------:R-:W4:Y:S11]  /*33a10*/  LDL.LU.64 R24, [R1+0x3778] ;  /* 0x0037780001187983 */ /* 0x000f360000300a00 */
[----:B------:R-:W-:Y:S11]  /*33a20*/  @!UPT UIADD3 URZ, URZ, URZ, URZ ;  /* 0x0000003f3f3ff290 */ /* 0x000ff6000fffe03f */
[----:B------:R-:W-:Y:S01]  /*33a30*/  STL.64 [R1+0x420], R20 ;  /* 0x0004201401007387 */ /* 0x000fe20000100a00 */
[----:B------:R0:W-:Y:S03]  /*33a40*/  STL.64 [R1+0x428], R22 ;  /* 0x0004281601007387 */ /* 0x0001e60000100a00 */
[----:B0-----:R-:W2:Y:S01]  /*33a50*/  LDL.LU.64 R22, [R1+0x3770] ;  /* 0x0037700001167983 */ /* 0x001ea20000300a00 */
[----:B------:R-:W2:Y:S01]  /*33a60*/  LDL.LU.64 R20, [R1+0x3768] ;  /* 0x0037680001147983 */ /* 0x000ea20000300a00 */
[C---:B---3--:R-:W-:Y:S08]  /*33a70*/  HMMA.16816.F32 R12, R16.reuse, R8, R12 ;  /* 0x00000008100c723c */ /* 0x048ff0000000180c */
[----:B----4-:R-:W-:Y:S11]  /*33a80*/  HMMA.16816.F32 R4, R16, R24, R4 ;  /* 0x000000181004723c */ /* 0x010ff60000001804 */
[----:B------:R-:W-:Y:S11]  /*33a90*/  @!UPT UIADD3 URZ, URZ, URZ, URZ ;  /* 0x0000003f3f3ff290 */ /* 0x000ff6000fffe03f */
[----:B------:R-:W-:Y:S01]  /*33aa0*/  @!UPT UIADD3 URZ, URZ, URZ, URZ ;  /* 0x0000003f3f3ff290 */ /* 0x000fe2000fffe03f */
[----:B------:R0:W-:Y:S01]  /*33ab0*/  STL.64 [R1+0x410], R4 ;  /* 0x0004100401007387 */ /* 0x0001e20000100a00 */
[----:B------:R1:W-:Y:S03]  /*33ac0*/  STL.64 [R1+0x418], R6 ;  /* 0x0004180601007387 */ /* 0x0003e60000100a00 */
[----:B0-----:R-:W3:Y:S01]  /*33ad0*/  LDL.LU R4, [R1+0x3c0] ;  /* 0x0003c00001047983 */ /* 0x001ee20000300800 */
[----:B------:R-:W3:Y:S02]  /*33ae0*/  LDL.LU R5, [R1+0x3c4] ;  /* 0x0003c40001057983 */ /* 0x000ee40000300800 */
[----:B-1----:R-:W3:Y:S02]  /*33af0*/  LDL.LU R6, [R1+0x3c8] ;  /* 0x0003c80001067983 */ /* 0x002ee40000300800 */
[----:B------:R-:W3:Y:S01]  /*33b00*/  LDL.LU R7, [R1+0x3cc] ;  /* 0x0003cc0001077983 */ /* 0x000ee20000300800 */
[----:B------:R0:W-:Y:S02]  /*33b10*/  STL.64 [R1+0x3730], R24 ;  /* 0x0037301801007387 */ /* 0x0001e40000100a00 */
[----:B0-----:R-:W-:-:S02]  /*33b20*/  IMAD.MOV.U32 R24, RZ, RZ, R11 ;  /* 0x000000ffff187224 */ /* 0x001fc400078e000b */
[----:B------:R-:W-:-:S07]  /*33b30*/  IMAD.MOV.U32 R25, RZ, RZ, R10 ;  /* 0x000000ffff197224 */ /* 0x000fce00078e000a */
[----:B--2---:R-:W-:Y:S01]  /*33b40*/  HMMA.16816.F32 R24, R16, R24, R20 ;  /* 0x000000181018723c */ /* 0x004fe20000001814 */
[----:B------:R-:W3:Y:S01]  /*33b50*/  LDL.LU.64 R22, [R1+0x3760] ;  /* 0x0037600001167983 */ /* 0x000ee20000300a00 */
[----:B------:R-:W3:Y:S02]  /*33b60*/  LDL.LU.64 R20, [R1+0x3758] ;  /* 0x0037580001147983 */ /* 0x000ee40000300a00 */
[----:B------:R-:W3:Y:S11]  /*33b70*/  LDL.64 R16, [R1+0x40] ;  /* 0x0000400001107983 */ /* 0x000ef60000100a00 */
[----:B------:R-:W-:Y:S08]  /*33b80*/  @!UPT UIADD3 URZ, URZ, URZ, URZ ;  /* 0x0000003f3f3ff290 */ /* 0x000ff0000fffe03f */
[----:B------:R0:W-:Y:S01]  /*33b90*/  STL.64 [R1+0x400], R24 ;  /* 0x0004001801007387 */ /* 0x0001e20000100a00 */
[----:B------:R1:W-:Y:S03]  /*33ba0*/  STL.64 [R1+0x408], R26 ;  /* 0x0004081a01007387 */ /* 0x0003e60000100a00 */
[----:B0-----:R-:W2:Y:S01]  /*33bb0*/  LDL.LU R24, [R1+0x3a0] ;  /* 0x0003a00001187983 */ /* 0x001ea20000300800 */
[----:B------:R-:W-:Y:S02]  /*33bc0*/  STL.64 [R1+0x3d0], R12 ;  /* 0x0003d00c01007387 */ /* 0x000fe40000100a00 */
[----:B------:R-:W-:Y:S02]  /*33bd0*/  STL.64 [R1+0x3d8], R14 ;  /* 0x0003d80e01007387 */ /* 0x000fe40000100a00 */
[----:B------:R-:W2:Y:S01]  /*33be0*/  LDL.LU R25, [R1+0x3a4] ;  /* 0x0003a40001197983 */ /* 0x000ea20000300800 */
[----:B-1----:R-:W4:Y:S01]  /*33bf0*/  LDL.LU R26, [R1+0x3a8] ;  /* 0x0003a800011a7983 */ /* 0x002f220000300800 */
[----:B------:R-:W4:Y:S03]  /*33c00*/  LDL.LU R27, [R1+0x3ac] ;  /* 0x0003ac00011b7983 */ /* 0x000f260000300800 */
[----:B----4-:R-:W-:Y:S01]  /*33c10*/  STL.64 [R1+0x3748], R26 ;  /* 0x0037481a01007387 */ /* 0x010fe20000100a00 */
[----:B--2---:R0:W-:Y:S03]  /*33c20*/  STL.64 [R1+0x3740], R24 ;  /* 0x0037401801007387 */ /* 0x0041e60000100a00 */
[----:B0-----:R-:W2:Y:S01]  /*33c30*/  LDL.64 R24, [R1+0x20] ;  /* 0x0000200001187983 */ /* 0x001ea20000100a00 */
[----:B------:R0:W-:Y:S03]  /*33c40*/  STL.64 [R1+0x3710], R8 ;  /* 0x0037100801007387 */ /* 0x0001e60000100a00 */
[----:B0-----:R-:W2:Y:S01]  /*33c50*/  LDL.LU R8, [R1+0x3b0] ;  /* 0x0003b00001087983 */ /* 0x001ea20000300800 */
[----:B------:R-:W2:Y:S02]  /*33c60*/  LDL.LU R9, [R1+0x3b4] ;  /* 0x0003b40001097983 */ /* 0x000ea40000300800 */
[----:B------:R-:W2:Y:S02]  /*33c70*/  LDL.LU R10, [R1+0x3b8] ;  /* 0x0003b800010a7983 */ /* 0x000ea40000300800 */
[----:B------:R-:W2:Y:S01]  /*33c80*/  LDL.LU R11, [R1+0x3bc] ;  /* 0x0003bc00010b7983 */ /* 0x000ea20000300800 */
[----:B------:R-:W4:Y:S01]  /*33c90*/  LDL.LU R12, [R1+0x250] ;  /* 0x00025000010c7983 */ /* 0x000f220000300800 */
[----:B------:R-:W4:Y:S02]  /*33ca0*/  LDL.LU R13, [R1+0x254] ;  /* 0x00025400010d7983 */ /* 0x000f240000300800 */
[----:B------:R-:W2:Y:S02]  /*33cb0*/  LDL.LU R14, [R1+0x258] ;  /* 0x00025800010e7983 */ /* 0x000ea40000300800 */
[----:B------:R-:W2:Y:S01]  /*33cc0*/  LDL.LU R15, [R1+0x25c] ;  /* 0x00025c00010f7983 */ /* 0x000ea20000300800 */
[----:B---3--:R-:W-:Y:S01]  /*33cd0*/  HMMA.16816.F32 R4, R20, R16, R4 ;  /* 0x000000101404723c */ /* 0x008fe20000001804 */
[----:B--2---:R-:W-:Y:S01]  /*33ce0*/  STL.64 [R1+0x36a8], R14 ;  /* 0x0036a80e01007387 */ /* 0x004fe20000100a00 */
[----:B----4-:R0:W-:Y:S03]  /*33cf0*/  STL.64 [R1+0x36a0], R12 ;  /* 0x0036a00c01007387 */ /* 0x0101e60000100a00 */
[----:B0-----:R-:W2:Y:S01]  /*33d00*/  LDL.LU R12, [R1+0x260] ;  /* 0x00026000010c7983 */ /* 0x001ea20000300800 */
[----:B------:R-:W2:Y:S02]  /*33d10*/  LDL.LU R13, [R1+0x264] ;  /* 0x00026400010d7983 */ /* 0x000ea40000300800 */
[----:B------:R-:W3:Y:S02]  /*33d20*/  LDL.LU R14, [R1+0x268] ;  /* 0x00026800010e7983 */ /* 0x000ee40000300800 */
[----:B------:R-:W3:Y:S02]  /*33d30*/  LDL.LU R15, [R1+0x26c] ;  /* 0x00026c00010f7983 */ /* 0x000ee40000300800 */
[----:B---3--:R-:W-:Y:S01]  /*33d40*/  STL.64 [R1+0x36b8], R14 ;  /* 0x0036b80e01007387 */ /* 0x008fe20000100a00 */
[----:B--2---:R0:W-:Y:S10]  /*33d50*/  STL.64 [R1+0x36b0], R12 ;  /* 0x0036b00c01007387 */ /* 0x0041f40000100a00 */
[----:B------:R1:W-:Y:S02]  /*33d60*/  STL.64 [R1+0x3c0], R4 ;  /* 0x0003c00401007387 */ /* 0x0003e40000100a00 */
[----:B------:R2:W-:Y:S02]  /*33d70*/  STL.64 [R1+0x3c8], R6 ;  /* 0x0003c80601007387 */ /* 0x0005e40000100a00 */
[----:B0-----:R-:W-:Y:S01]  /*33d80*/  IMAD.MOV.U32 R13, RZ, RZ, R3 ;  /* 0x000000ffff0d7224 */ /* 0x001fe200078e0003 */
[----:B-1----:R-:W3:Y:S01]  /*33d90*/  LDL.LU.64 R4, [R1+0x3750] ;  /* 0x0037500001047983 */ /* 0x002ee20000300a00 */
[----:B--2---:R-:W-:-:S02]  /*33da0*/  IMAD.MOV.U32 R6, RZ, RZ, R16 ;  /* 0x000000ffff067224 */ /* 0x004fc400078e0010 */
[----:B------:R-:W-:Y:S02]  /*33db0*/  IMAD.MOV.U32 R3, RZ, RZ, R17 ;  /* 0x000000ffff037224 */ /* 0x000fe400078e0011 */
[----:B------:R-:W2:Y:S01]  /*33dc0*/  LDL.LU R16, [R1+0x240] ;  /* 0x0002400001107983 */ /* 0x000ea20000300800 */
[----:B------:R-:W2:Y:S01]  /*33dd0*/  LDL.LU R17, [R1+0x244] ;  /* 0x0002440001117983 */ /* 0x000ea20000300800 */
[----:B------:R-:W4:Y:S02]  /*33de0*/  LDL.LU R18, [R1+0x248] ;  /* 0x0002480001127983 */ /* 0x000f240000300800 */
[----:B------:R-:W4:Y:S01]  /*33df0*/  LDL.LU R19, [R1+0x24c] ;  /* 0x00024c0001137983 */ /* 0x000f220000300800 */
[----:B------:R-:W-:Y:S01]  /*33e00*/  HMMA.16816.F32 R8, R20, R24, R8 ;  /* 0x000000181408723c */ /* 0x000fe20000001808 */
[----:B----4-:R-:W-:Y:S01]  /*33e10*/  STL.64 [R1+0x3698], R18 ;  /* 0x0036981201007387 */ /* 0x010fe20000100a00 */
[----:B--2---:R0:W-:Y:S03]  /*33e20*/  STL.64 [R1+0x3690], R16 ;  /* 0x0036901001007387 */ /* 0x0041e60000100a00 */
[----:B0-----:R-:W2:Y:S01]  /*33e30*/  LDL.LU.64 R16, [R1+0x30] ;  /* 0x0000300001107983 */ /* 0x001ea20000300a00 */
[----:B------:R-:W-:-:S03]  /*33e40*/  IMAD.MOV.U32 R7, RZ, RZ, R25 ;  /* 0x000000ffff077224 */ /* 0x000fc600078e0019 */
[----:B--2---:R0:W-:Y:S04]  /*33e50*/  STL.64 [R1+0x3738], R16 ;  /* 0x0037381001007387 */ /* 0x0041e80000100a00 */
[----:B0-----:R-:W3:Y:S01]  /*33e60*/  LDL.LU R16, [R1+0x390] ;  /* 0x0003900001107983 */ /* 0x001ee20000300800 */
[----:B------:R-:W3:Y:S02]  /*33e70*/  LDL.LU R17, [R1+0x394] ;  /* 0x0003940001117983 */ /* 0x000ee40000300800 */
[----:B------:R-:W3:Y:S02]  /*33e80*/  LDL.LU R18, [R1+0x398] ;  /* 0x0003980001127983 */ /* 0x000ee40000300800 */
[----:B------:R-:W3:Y:S05]  /*33e90*/  LDL.LU R19, [R1+0x39c] ;  /* 0x00039c0001137983 */ /* 0x000eea0000300800 */
[----:B------:R-:W-:Y:S01]  /*33ea0*/  STL.64 [R1+0x3b0], R8 ;  /* 0x0003b00801007387 */ /* 0x000fe20000100a00 */
[----:B------:R0:W-:Y:S02]  /*33eb0*/  STL.64 [R1+0x3b8], R10 ;  /* 0x0003b80a01007387 */ /* 0x0001e40000100a00 */
[----:B------:R-:W2:Y:S02]  /*33ec0*/  LDL.LU.64 R26, [R1+0x3748] ;  /* 0x00374800011a7983 */ /* 0x000ea40000300a00 */
[----:B0-----:R-:W-:-:S02]  /*33ed0*/  IMAD.MOV.U32 R10, RZ, RZ, R24 ;  /* 0x000000ffff0a7224 */ /* 0x001fc400078e0018 */
[----:B------:R-:W2:Y:S01]  /*33ee0*/  LDL.LU.64 R24, [R1+0x3740] ;  /* 0x0037400001187983 */ /* 0x000ea20000300a00 */
[----:B------:R-:W4:Y:S02]  /*33ef0*/  LDL.LU.64 R8, [R1+0x50] ;  /* 0x0000500001087983 */ /* 0x000f240000300a00 */
[----:B------:R-:W-:-:S07]  /*33f00*/  IMAD.MOV.U32 R12, RZ, RZ, R28 ;  /* 0x000000ffff0c7224 */ /* 0x000fce00078e001c */
[----:B--2---:R-:W-:Y:S01]  /*33f10*/  HMMA.16816.F32 R24, R20, R12, R24 ;  /* 0x0000000c1418723c */ /* 0x004fe20000001818 */
[----:B----4-:R-:W-:Y:S11]  /*33f20*/  STL.64 [R1+0x3728], R8 ;  /* 0x0037280801007387 */ /* 0x010ff60000100a00 */
[----:B------:R-:W-:Y:S11]  /*33f30*/  @!UPT UIADD3 URZ, URZ, URZ, URZ ;  /* 0x0000003f3f3ff290 */ /* 0x000ff6000fffe03f */
[----:B------:R-:W-:Y:S01]  /*33f40*/  STL.64 [R1+0x3a0], R24 ;  /* 0x0003a01801007387 */ /* 0x000fe20000100a00 */
[----:B------:R-:W-:Y:S02]  /*33f50*/  STL.64 [R1+0x3a8], R26 ;  /* 0x0003a81a01007387 */ /* 0x000fe40000100a00 */
[----:B------:R0:W-:Y:S02]  /*33f60*/  STL.64 [R1+0x36c8], R12 ;  /* 0x0036c80c01007387 */ /* 0x0001e40000100a00 */
[----:B0-----:R-:W-:Y:S02]  /*33f70*/  IMAD.MOV.U32 R12, RZ, RZ, R10 ;  /* 0x000000ffff0c7224 */ /* 0x001fe400078e000a */
[----:B------:R-:W-:-:S05]  /*33f80*/  IMAD.MOV.U32 R13, RZ, RZ, R7 ;  /* 0x000000ffff0d7224 */ /* 0x000fca00078e0007 */
[----:B------:R0:W-:Y:S01]  /*33f90*/  STL.64 [R1+0x36e0], R12 ;  /* 0x0036e00c01007387 */ /* 0x0001e20000100a00 */
[----:B------:R-:W2:Y:S02]  /*33fa0*/  LDL.LU R24, [R1+0x380] ;  /* 0x0003800001187983 */ /* 0x000ea40000300800 */
[----:B------:R-:W2:Y:S02]  /*33fb0*/  LDL.LU R25, [R1+0x384] ;  /* 0x0003840001197983 */ /* 0x000ea40000300800 */
[----:B------:R-:W2:Y:S01]  /*33fc0*/  LDL.LU R26, [R1+0x388] ;  /* 0x00038800011a7983 */ /* 0x000ea20000300800 */
[----:B------:R-:W2:Y:S01]  /*33fd0*/  LDL.LU R27, [R1+0x38c] ;  /* 0x00038c00011b7983 */ /* 0x000ea20000300800 */
[----:B------:R-:W4:Y:S02]  /*33fe0*/  LDL.LU R8, [R1+0x370] ;  /* 0x0003700001087983 */ /* 0x000f240000300800 */
[----:B------:R-:W4:Y:S02]  /*33ff0*/  LDL.LU R9, [R1+0x374] ;  /* 0x0003740001097983 */ /* 0x000f240000300800 */
[----:B------:R-:W4:Y:S01]  /*34000*/  LDL.LU R10, [R1+0x378] ;  /* 0x00037800010a7983 */ /* 0x000f220000300800 */
[----:B------:R-:W4:Y:S01]  /*34010*/  LDL.LU R11, [R1+0x37c] ;  /* 0x00037c00010b7983 */ /* 0x000f220000300800 */
[----:B0-----:R-:W-:-:S02]  /*34020*/  IMAD.MOV.U32 R12, RZ, RZ, R6 ;  /* 0x000000ffff0c7224 */ /* 0x001fc400078e0006 */
[----:B------:R-:W-:-:S05]  /*34030*/  IMAD.MOV.U32 R13, RZ, RZ, R3 ;  /* 0x000000ffff0d7224 */ /* 0x000fca00078e0003 */
[----:B------:R0:W-:Y:S04]  /*34040*/  STL.64 [R1+0x3708], R12 ;  /* 0x0037080c01007387 */ /* 0x0001e80000100a00 */
[----:B0-----:R-:W2:Y:S01]  /*34050*/  LDL.LU R12, [R1+0x2a0] ;  /* 0x0002a000010c7983 */ /* 0x001ea20000300800 */
[----:B------:R-:W2:Y:S02]  /*34060*/  LDL.LU R13, [R1+0x2a4] ;  /* 0x0002a400010d7983 */ /* 0x000ea40000300800 */
[----:B------:R-:W2:Y:S02]  /*34070*/  LDL.LU R14, [R1+0x2a8] ;  /* 0x0002a800010e7983 */ /* 0x000ea40000300800 */
[----:B------:R-:W2:Y:S01]  /*34080*/  LDL.LU R15, [R1+0x2ac] ;  /* 0x0002ac00010f7983 */ /* 0x000ea20000300800 */
[C---:B---3--:R-:W-:Y:S01]  /*34090*/  HMMA.16816.F32 R16, R20.reuse, R4, R16 ;  /* 0x000000041410723c */ /* 0x048fe20000001810 */
[----:B--2---:R-:W-:Y:S01]  /*340a0*/  STL.64 [R1+0x3720], R14 ;  /* 0x0037200e01007387 */ /* 0x004fe20000100a00 */
[----:B------:R0:W-:Y:S03]  /*340b0*/  STL.64 [R1+0x3718], R12 ;  /* 0x0037180c01007387 */ /* 0x0001e60000100a00 */
[----:B0-----:R-:W2:Y:S01]  /*340c0*/  LDL.LU R12, [R1+0x360] ;  /* 0x00036000010c7983 */ /* 0x001ea20000300800 */
[----:B------:R-:W2:Y:S02]  /*340d0*/  LDL.LU R13, [R1+0x364] ;  /* 0x00036400010d7983 */ /* 0x000ea40000300800 */
[----:B------:R-:W2:Y:S02]  /*340e0*/  LDL.LU R14, [R1+0x368] ;  /* 0x00036800010e7983 */ /* 0x000ea40000300800 */
[----:B------:R-:W2:Y:S11]  /*340f0*/  LDL.LU R15, [R1+0x36c] ;  /* 0x00036c00010f7983 */ /* 0x000eb60000300800 */
[----:B------:R-:W-:Y:S02]  /*34100*/  @!UPT UIADD3 URZ, URZ, URZ, URZ ;  /* 0x0000003f3f3ff290 */ /* 0x000fe4000fffe03f */
[----:B------:R0:W-:Y:S01]  /*34110*/  STL.64 [R1+0x390], R16 ;  /* 0x0003901001007387 */ /* 0x0001e20000100a00 */
[----:B------:R-:W-:Y:S03]  /*34120*/  STL.64 [R1+0x398], R18 ;  /* 0x0003981201007387 */ /* 0x000fe60000100a00 */
[----:B0-----:R-:W3:Y:S01]  /*34130*/  LDL.LU.64 R16, [R1+0x3738] ;  /* 0x0037380001107983 */ /* 0x001ee20000300a00 */
        /* <DEDUP_REMOVED lines=27> */
[----:B0-----:R-:W3:Y:S02]  /*342f0*/  LDL.LU.64 R8, [R1+0x3728] ;  /* 0x0037280001087983 */ /* 0x001ee40000300a00 */
[C---:B---3--:R-:W-:Y:S01]  /*34300*/  HMMA.16816.F32 R12, R20.reuse, R8, R12 ;  /* 0x00000008140c723c */ /* 0x048fe2000000180c */
[----:B------:R-:W-:Y:S02]  /*34310*/  IMAD.MOV.U32 R27, RZ, RZ, R8 ;  /* 0x000000ffff1b7224 */ /* 0x000fe400078e0008 */
[----:B------:R-:W-:Y:S11]  /*34320*/  IMAD.MOV.U32 R26, RZ, RZ, R9 ;  /* 0x000000ffff1a7224 */ /* 0x000ff600078e0009 */
[----:B------:R-:W-:Y:S09]  /*34330*/  @!UPT UIADD3 URZ, URZ, URZ, URZ ;  /* 0x0000003f3f3ff290 */ /* 0x000ff2000fffe03f */
[----:B------:R-:W-:Y:S01]  /*34340*/  STL.64 [R1+0x360], R12 ;  /* 0x0003600c01007387 */ /* 0x000fe20000100a00 */
[----:B------:R0:W-:Y:S03]  /*34350*/  STL.64 [R1+0x368], R14 ;  /* 0x0003680e01007387 */ /* 0x0001e60000100a00 */
[----:B0-----:R-:W3:Y:S01]  /*34360*/  LDL.LU.64 R14, [R1+0x3720] ;  /* 0x00372000010e7983 */ /* 0x001ee20000300a00 */
[----:B------:R-:W3:Y:S02]  /*34370*/  LDL.LU.64 R12, [R1+0x3718] ;  /* 0x00371800010c7983 */ /* 0x000ee40000300a00 */
[----:B------:R-:W3:Y:S02]  /*34380*/  LDL.LU.64 R8, [R1+0x3710] ;  /* 0x0037100001087983 */ /* 0x000ee40000300a00 */
[----:B---3--:R-:W-:Y:S01]  /*34390*/  HMMA.16816.F32 R20, R20, R8, R12 ;  /* 0x000000081414723c */ /* 0x008fe2000000180c */
[----:B------:R-:W2:Y:S01]  /*343a0*/  LDL.LU.64 R12, [R1+0x3708] ;  /* 0x00370800010c7983 */ /* 0x000ea20000300a00 */
[----:B------:R-:W-:-:S02]  /*343b0*/  IMAD.MOV.U32 R28, RZ, RZ, R8 ;  /* 0x000000ffff1c7224 */ /* 0x000fc400078e0008 */
[----:B------:R-:W-:Y:S11]  /*343c0*/  IMAD.MOV.U32 R29, RZ, RZ, R9 ;  /* 0x000000ffff1d7224 */ /* 0x000ff600078e0009 */
[----:B------:R-:W-:Y:S08]  /*343d0*/  @!UPT UIADD3 URZ, URZ, URZ, URZ ;  /* 0x0000003f3f3ff290 */ /* 0x000ff0000fffe03f */
[----:B------:R0:W-:Y:S01]  /*343e0*/  STL.64 [R1+0x2a0], R20 ;  /* 0x0002a01401007387 */ /* 0x0001e20000100a00 */
[----:B------:R1:W-:Y:S02]  /*343f0*/  STL.64 [R1+0x2a8], R22 ;  /* 0x0002a81601007387 */ /* 0x0003e40000100a00 */
[----:B------:R-:W2:Y:S02]  /*34400*/  LDL.LU.64 R10, [R1+0x3700] ;  /* 0x00370000010a7983 */ /* 0x000ea40000300a00 */
[----:B------:R-:W2:Y:S01]  /*34410*/  LDL.LU.64 R8, [R1+0x36f8] ;  /* 0x0036f80001087983 */ /* 0x000ea20000300a00 */
[----:B0-----:R-:W3:Y:S01]  /*34420*/  LDL.LU R20, [R1+0x230] ;  /* 0x0002300001147983 */ /* 0x001ee20000300800 */
[----:B------:R-:W3:Y:S02]  /*34430*/  LDL.LU R21, [R1+0x234] ;  /* 0x0002340001157983 */ /* 0x000ee40000300800 */
[----:B-1----:R-:W3:Y:S01]  /*34440*/  LDL.LU R22, [R1+0x238] ;  /* 0x0002380001167983 */ /* 0x002ee20000300800 */
        /* <DEDUP_REMOVED lines=12> */
[----:B------:R2:W-:Y:S03]  /*34510*/  STL.64 [R1+0x288], R14 ;  /* 0x0002880e01007387 */ /* 0x0005e60000100a00 */
[----:B0-----:R-:W2:Y:S02]  /*34520*/  LDL.LU.64 R12, [R1+0x36c8] ;  /* 0x0036c800010c7983 */ /* 0x001ea40000300a00 */
[C---:B--2---:R-:W-:Y:S02]  /*34530*/  HMMA.16816.F32 R12, R8.reuse, R12, R4 ;  /* 0x0000000c080c723c */ /* 0x044fe40000001804 */
[----:B------:R-:W2:Y:S11]  /*34540*/  LDL.LU.64 R4, [R1+0x36c0] ;  /* 0x0036c00001047983 */ /* 0x000eb60000300a00 */
[----:B------:R-:W-:Y:S10]  /*34550*/  @!UPT UIADD3 URZ, URZ, URZ, URZ ;  /* 0x0000003f3f3ff290 */ /* 0x000ff4000fffe03f */
[----:B------:R-:W-:Y:S01]  /*34560*/  STL.64 [R1+0x270], R12 ;  /* 0x0002700c01007387 */ /* 0x000fe20000100a00 */
[----:B------:R0:W-:Y:S03]  /*34570*/  STL.64 [R1+0x278], R14 ;  /* 0x0002780e01007387 */ /* 0x0001e60000100a00 */
[----:B0-----:R-:W2:Y:S01]  /*34580*/  LDL.LU.64 R14, [R1+0x36b8] ;  /* 0x0036b800010e7983 */ /* 0x001ea20000300a00 */
[----:B------:R-:W2:Y:S02]  /*34590*/  LDL.LU.64 R12, [R1+0x36b0] ;  /* 0x0036b000010c7983 */ /* 0x000ea40000300a00 */
[C---:B--2---:R-:W-:Y:S01]  /*345a0*/  HMMA.16816.F32 R4, R8.reuse, R4, R12 ;  /* 0x000000040804723c */ /* 0x044fe2000000180c */
[----:B------:R-:W2:Y:S01]  /*345b0*/  LDL.LU.64 R14, [R1+0x36a8] ;  /* 0x0036a800010e7983 */ /* 0x000ea20000300a00 */
[----:B------:R-:W2:Y:S11]  /*345c0*/  LDL.LU.64 R12, [R1+0x36a0] ;  /* 0x0036a000010c7983 */ /* 0x000eb60000300a00 */
[----:B------:R-:W-:Y:S10]  /*345d0*/  @!UPT UIADD3 URZ, URZ, URZ, URZ ;  /* 0x0000003f3f3ff290 */ /* 0x000ff4000fffe03f */
[----:B------:R-:W-:Y:S01]  /*345e0*/  STL.64 [R1+0x260], R4 ;  /* 0x0002600401007387 */ /* 0x000fe20000100a00 */
[----:B------:R-:W-:Y:S02]  /*345f0*/  STL.64 [R1+0x268], R6 ;  /* 0x0002680601007387 */ /* 0x000fe40000100a00 */
[----:B------:R-:W0:Y:S04]  /*34600*/  LDSM.16.MT88.4 R4, [R0+0x8300] ;  /* 0x008300000004783b */ /* 0x000e280000004200 */
[----:B------:R-:W-:Y:S01]  /*34610*/  IMAD.MOV.U32 R3, RZ, RZ, R17 ;  /* 0x000000ffff037224 */ /* 0x000fe200078e0011 */
[----:B0-----:R0:W-:Y:S01]  /*34620*/  STL.64 [R1+0x3678], R6 ;  /* 0x0036780601007387 */ /* 0x0011e20000100a00 */
[----:B------:R-:W-:Y:S02]  /*34630*/  STL.64 [R1+0x3670], R4 ;  /* 0x0036700401007387 */ /* 0x000fe40000100a00 */
[----:B------:R-:W4:Y:S02]  /*34640*/  LDL.LU.64 R18, [R1+0x3698] ;  /* 0x0036980001127983 */ /* 0x000f240000300a00 */
[----:B0-----:R-:W-:Y:S01]  /*34650*/  IMAD.MOV.U32 R6, RZ, RZ, R16 ;  /* 0x000000ffff067224 */ /* 0x001fe200078e0010 */
[C---:B--2---:R-:W-:Y:S01]  /*34660*/  HMMA.16816.F32 R12, R8.reuse, R16, R12 ;  /* 0x00000010080c723c */ /* 0x044fe2000000180c */
[----:B------:R-:W4:Y:S01]  /*34670*/  LDL.LU.64 R16, [R1+0x3690] ;  /* 0x0036900001107983 */ /* 0x000f220000300a00 */
[----:B------:R-:W-:Y:S11]  /*34680*/  IMAD.MOV.U32 R23, RZ, RZ, R2 ;  /* 0x000000ffff177224 */ /* 0x000ff600078e0002 */
[----:B------:R-:W-:Y:S10]  /*34690*/  @!UPT UIADD3 URZ, URZ, URZ, URZ ;  /* 0x0000003f3f3ff290 */ /* 0x000ff4000fffe03f */
[----:B------:R-:W-:Y:S01]  /*346a0*/  STL.64 [R1+0x250], R12 ;  /* 0x0002500c01007387 */ /* 0x000fe20000100a00 */
[----:B------:R-:W-:Y:S02]  /*346b0*/  STL [R1+0x258], R14 ;  /* 0x0002580e01007387 */ /* 0x000fe40000100800 */
[----:B------:R-:W-:Y:S02]  /*346c0*/  IMAD.MOV.U32 R2, RZ, RZ, R15 ;  /* 0x000000ffff027224 */ /* 0x000fe400078e000f */
[----:B------:R-:W0:Y:S04]  /*346d0*/  LDSM.16.MT88.4 R12, [R0+0x8380] ;  /* 0x00838000000c783b */ /* 0x000e280000004200 */
[----:B------:R-:W-:Y:S04]  /*346e0*/  STL [R1+0x33d0], R2 ;  /* 0x0033d00201007387 */ /* 0x000fe80000100800 */
[----:B0-----:R-:W-:Y:S01]  /*346f0*/  STL.64 [R1+0x35e8], R14 ;  /* 0x0035e80e01007387 */ /* 0x001fe20000100a00 */
[----:B------:R4:W-:Y:S02]  /*34700*/  STL.64 [R1+0x35e0], R12 ;  /* 0x0035e00c01007387 */ /* 0x0009e40000100a00 */
[----:B------:R-:W-:Y:S01]  /*34710*/  STL.64 [R1+0x3650], R24 ;  /* 0x0036501801007387 */ /* 0x000fe20000100a00 */
[----:B----4-:R-:W-:Y:S01]  /*34720*/  HMMA.16816.F32 R12, R8, R24, R16 ;  /* 0x00000018080c723c */ /* 0x010fe20000001810 */
[----:B------:R-:W0:Y:S11]  /*34730*/  LDSM.16.MT88.4 R16, [R0+0xc000] ;  /* 0x00c000000010783b */ /* 0x000e360000004200 */
[----:B------:R-:W-:Y:S11]  /*34740*/  @!UPT UIADD3 URZ, URZ, URZ, URZ ;  /* 0x0000003f3f3ff290 */ /* 0x000ff6000fffe03f */
[----:B------:R-:W-:Y:S01]  /*34750*/  STL.64 [R1+0x240], R12 ;  /* 0x0002400c01007387 */ /* 0x000fe20000100a00 */
[----:B------:R-:W-:Y:S03]  /*34760*/  STL.64 [R1+0x248], R14 ;  /* 0x0002480e01007387 */ /* 0x000fe60000100a00 */
[----:B0-----:R-:W-:Y:S01]  /*34770*/  STL.64 [R1+0x3560], R18 ;  /* 0x0035601201007387 */ /* 0x001fe20000100a00 */
[----:B------:R0:W-:Y:S02]  /*34780*/  STL.64 [R1+0x3558], R16 ;  /* 0x0035581001007387 */ /* 0x0001e40000100a00 */
[----:B0-----:R-:W-:Y:S02]  /*34790*/  IMAD.MOV.U32 R16, RZ, RZ, R27 ;  /* 0x000000ffff107224 */ /* 0x001fe400078e001b */
[----:B------:R-:W-:-:S07]  /*347a0*/  IMAD.MOV.U32 R17, RZ, RZ, R26 ;  /* 0x000000ffff117224 */ /* 0x000fce00078e001a */
[----:B---3--:R-:W-:Y:S01]  /*347b0*/  HMMA.16816.F32 R12, R8, R16, R20 ;  /* 0x00000010080c723c */ /* 0x008fe20000001814 */
[----:B------:R0:W-:Y:S01]  /*347c0*/  STL.64 [R1+0x3630], R16 ;  /* 0x0036301001007387 */ /* 0x0001e20000100a00 */
[----:B------:R-:W-:-:S03]  /*347d0*/  IMAD.MOV.U32 R4, RZ, RZ, R28 ;  /* 0x000000ffff047224 */ /* 0x000fc600078e001c */
[----:B------:R-:W1:Y:S04]  /*347e0*/  LDSM.16.MT88.4 R20, [R0+0xc080] ;  /* 0x00c080000014783b */ /* 0x000e680000004200 */
[----:B0-----:R-:W2:Y:S11]  /*347f0*/  LDL.LU R16, [R1+0x140] ;  /* 0x0001400001107983 */ /* 0x001eb60000300800 */
[----:B------:R-:W-:Y:S03]  /*34800*/  @!UPT UIADD3 URZ, URZ, URZ, URZ ;  /* 0x0000003f3f3ff290 */ /* 0x000fe6000fffe03f */
[----:B------:R-:W-:Y:S01]  /*34810*/  STL.64 [R1+0x230], R12 ;  /* 0x0002300c01007387 */ /* 0x000fe20000100a00 */
[----:B------:R-:W-:Y:S02]  /*34820*/  STL.64 [R1+0x238], R14 ;  /* 0x0002380e01007387 */ /* 0x000fe40000100a00 */
[----:B------:R-:W2:Y:S02]  /*34830*/  LDL.LU R17, [R1+0x144] ;  /* 0x0001440001117983 */ /* 0x000ea40000300800 */
[----:B------:R-:W3:Y:S01]  /*34840*/  LDL.LU R18, [R1+0x148] ;  /* 0x0001480001127983 */ /* 0x000ee20000300800 */
[----:B------:R-:W3:Y:S01]  /*34850*/  LDL.LU R19, [R1+0x14c] ;  /* 0x00014c0001137983 */ /* 0x000ee20000300800 */
[----:B------:R-:W4:Y:S02]  /*34860*/  LDL.LU R24, [R1+0x160] ;  /* 0x0001600001187983 */ /* 0x000f240000300800 */
[----:B------:R-:W4:Y:S02]  /*34870*/  LDL.LU R25, [R1+0x164] ;  /* 0x0001640001197983 */ /* 0x000f240000300800 */
[----:B------:R-:W2:Y:S01]  /*34880*/  LDL.LU R26, [R1+0x168] ;  /* 0x00016800011a7983 */ /* 0x000ea20000300800 */
[----:B------:R-:W2:Y:S01]  /*34890*/  LDL.LU R27, [R1+0x16c] ;  /* 0x00016c00011b7983 */ /* 0x000ea20000300800 */
[----:B------:R-:W3:Y:S03]  /*348a0*/  LDL.LU R28, [R1+0x3688] ;  /* 0x00368800011c7983 */ /* 0x000ee60000300800 */
[----:B--2---:R-:W-:Y:S01]  /*348b0*/  STL.64 [R1+0x3660], R26 ;  /* 0x0036601a01007387 */ /* 0x004fe20000100a00 */
[----:B----4-:R0:W-:Y:S03]  /*348c0*/  STL.64 [R1+0x3658], R24 ;  /* 0x0036581801007387 */ /* 0x0101e60000100a00 */
[----:B0-----:R-:W2:Y:S04]  /*348d0*/  LDL.LU.64 R24, [R1+0x40] ;  /* 0x0000400001187983 */ /* 0x001ea80000300a00 */
[----:B--2---:R0:W-:Y:S04]  /*348e0*/  STL.64 [R1+0x3680], R24 ;  /* 0x0036801801007387 */ /* 0x0041e80000100a00 */
[----:B0-----:R-:W2:Y:S01]  /*348f0*/  LDL.LU R24, [R1+0x180] ;  /* 0x0001800001187983 */ /* 0x001ea20000300800 */
[----:B------:R-:W2:Y:S02]  /*34900*/  LDL.LU R25, [R1+0x184] ;  /* 0x0001840001197983 */ /* 0x000ea40000300800 */
[----:B------:R-:W2:Y:S02]  /*34910*/  LDL.LU R26, [R1+0x188] ;  /* 0x00018800011a7983 */ /* 0x000ea40000300800 */
[----:B------:R-:W2:Y:S01]  /*34920*/  LDL.LU R27, [R1+0x18c] ;  /* 0x00018c00011b7983 */ /* 0x000ea20000300800 */
[----:B---3--:R-:W-:Y:S01]  /*34930*/  STL.64 [R1+0x3640], R18 ;  /* 0x0036401201007387 */ /* 0x008fe20000100a00 */
[----:B------:R0:W-:Y:S03]  /*34940*/  STL.64 [R1+0x3638], R16 ;  /* 0x0036381001007387 */ /* 0x0001e60000100a00 */
[----:B0-----:R-:W3:Y:S04]  /*34950*/  LDL.LU.64 R16, [R1+0x10] ;  /* 0x0000100001107983 */ /* 0x001ee80000300a00 */
[----:B---3--:R0:W-:Y:S04]  /*34960*/  STL.64 [R1+0x3648], R16 ;  /* 0x0036481001007387 */ /* 0x0081e80000100a00 */
[----:B0-----:R-:W3:Y:S01]  /*34970*/  LDL.LU.64 R16, [R1+0x20] ;  /* 0x0000200001107983 */ /* 0x001ee20000300a00 */
[----:B------:R-:W-:-:S03]  /*34980*/  IMAD.MOV.U32 R5, RZ, RZ, R29 ;  /* 0x000000ffff057224 */ /* 0x000fc600078e001d */
[----:B---3--:R0:W-:Y:S04]  /*34990*/  STL.64 [R1+0x3668], R16 ;  /* 0x0036681001007387 */ /* 0x0081e80000100a00 */
[----:B0-----:R-:W3:Y:S01]  /*349a0*/  LDL.LU R16, [R1+0x170] ;  /* 0x0001700001107983 */ /* 0x001ee20000300800 */
[----:B------:R-:W3:Y:S02]  /*349b0*/  LDL.LU R17, [R1+0x174] ;  /* 0x0001740001117983 */ /* 0x000ee40000300800 */
[----:B------:R-:W3:Y:S02]  /*349c0*/  LDL.LU R18, [R1+0x178] ;  /* 0x0001780001127983 */ /* 0x000ee40000300800 */
[----:B------:R-:W3:Y:S01]  /*349d0*/  LDL.LU R19, [R1+0x17c] ;  /* 0x00017c0001137983 */ /* 0x000ee20000300800 */
[----:B-1----:R-:W-:Y:S01]  /*349e0*/  STL.64 [R1+0x34c0], R22 ;  /* 0x0034c01601007387 */ /* 0x002fe20000100a00 */
[----:B------:R0:W-:Y:S03]  /*349f0*/  STL.64 [R1+0x34b8], R20 ;  /* 0x0034b81401007387 */ /* 0x0001e60000100a00 */
[----:B0-----:R-:W4:Y:S01]  /*34a00*/  LDL.LU R20, [R1+0x350] ;  /* 0x0003500001147983 */ /* 0x001f220000300800 */
[----:B------:R-:W4:Y:S02]  /*34a10*/  LDL.LU R21, [R1+0x354] ;  /* 0x0003540001157983 */ /* 0x000f240000300800 */
[----:B------:R-:W3:Y:S02]  /*34a20*/  LDL.LU R22, [R1+0x358] ;  /* 0x0003580001167983 */ /* 0x000ee40000300800 */
[----:B------:R-:W3:Y:S01]  /*34a30*/  LDL.LU R23, [R1+0x35c] ;  /* 0x00035c0001177983 */ /* 0x000ee20000300800 */
[----:B------:R-:W3:Y:S01]  /*34a40*/  LDL.LU R12, [R1+0x130] ;  /* 0x00013000010c7983 */ /* 0x000ee20000300800 */
[----:B------:R-:W3:Y:S02]  /*34a50*/  LDL.LU R13, [R1+0x134] ;  /* 0x00013400010d7983 */ /* 0x000ee40000300800 */
[----:B------:R-:W3:Y:S02]  /*34a60*/  LDL.LU R14, [R1+0x138] ;  /* 0x00013800010e7983 */ /* 0x000ee40000300800 */
[----:B------:R-:W3:Y:S01]  /*34a70*/  LDL.LU R15, [R1+0x13c] ;  /* 0x00013c00010f7983 */ /* 0x000ee20000300800 */
[----:B--2---:R-:W-:Y:S01]  /*34a80*/  HMMA.16816.F32 R8, R8, R4, R24 ;  /* 0x000000040808723c */ /* 0x004fe20000001818 */
[----:B---3--:R-:W-:Y:S01]  /*34a90*/  STL.64 [R1+0x3628], R14 ;  /* 0x0036280e01007387 */ /* 0x008fe20000100a00 */
[----:B------:R0:W-:Y:S03]  /*34aa0*/  STL.64 [R1+0x3620], R12 ;  /* 0x0036200c01007387 */ /* 0x0001e60000100a00 */
[----:B0-----:R-:W2:Y:S01]  /*34ab0*/  LDL.LU.64 R12, [R1] ;  /* 0x00000000010c7983 */ /* 0x001ea20000300a00 */
[----:B------:R-:W-:Y:S02]  /*34ac0*/  STL.64 [R1+0x3570], R22 ;  /* 0x0035701601007387 */ /* 0x000fe40000100a00 */
[----:B----4-:R0:W-:Y:S02]  /*34ad0*/  STL.64 [R1+0x3568], R20 ;  /* 0x0035681401007387 */ /* 0x0101e40000100a00 */
[----:B------:R-:W3:Y:S02]  /*34ae0*/  LDL.LU.64 R24, [R1+0x3680] ;  /* 0x0036800001187983 */ /* 0x000ee40000300a00 */
[----:B0-----:R-:W-:-:S02]  /*34af0*/  IMAD.MOV.U32 R20, RZ, RZ, R6 ;  /* 0x000000ffff147224 */ /* 0x001fc400078e0006 */
[----:B------:R-:W3:Y:S01]  /*34b00*/  LDL.LU.64 R6, [R1+0x3678] ;  /* 0x0036780001067983 */ /* 0x000ee20000300a00 */
[----:B------:R-:W3:Y:S08]  /*34b10*/  LDL.LU.64 R4, [R1+0x3670] ;  /* 0x0036700001047983 */ /* 0x000ef00000300a00 */
[----:B------:R-:W-:Y:S02]  /*34b20*/  STL.64 [R1+0x180], R8 ;  /* 0x0001800801007387 */ /* 0x000fe40000100a00 */
[----:B------:R-:W-:Y:S02]  /*34b30*/  STL.64 [R1+0x188], R10 ;  /* 0x0001880a01007387 */ /* 0x000fe40000100a00 */
[----:B------:R-:W0:Y:S04]  /*34b40*/  LDSM.16.MT88.4 R8, [R0+0xc100] ;  /* 0x00c100000008783b */ /* 0x000e280000004200 */
[----:B0-----:R-:W-:Y:S01]  /*34b50*/  STL.64 [R1+0x3458], R10 ;  /* 0x0034580a01007387 */ /* 0x001fe20000100a00 */
[----:B------:R0:W-:Y:S03]  /*34b60*/  STL.64 [R1+0x3450], R8 ;  /* 0x0034500801007387 */ /* 0x0001e60000100a00 */
[----:B0-----:R-:W4:Y:S01]  /*34b70*/  LDL.LU.64 R8, [R1+0x60] ;  /* 0x0000600001087983 */ /* 0x001f220000300a00 */
[----:B------:R-:W2:Y:S02]  /*34b80*/  LDL.64 R10, [R1+0x68] ;  /* 0x00006800010a7983 */ /* 0x000ea40000100a00 */
[----:B------:R-:W-:Y:S01]  /*34b90*/  IMAD.MOV.U32 R21, RZ, RZ, R3 ;  /* 0x000000ffff157224 */ /* 0x000fe200078e0003 */
[----:B---3--:R-:W-:Y:S01]  /*34ba0*/  HMMA.16816.F32 R16, R4, R24, R16 ;  /* 0x000000180410723c */ /* 0x008fe20000001810 */
[----:B------:R-:W-:-:S02]  /*34bb0*/  IMAD.MOV.U32 R29, RZ, RZ, R24 ;  /* 0x000000ffff1d7224 */ /* 0x000fc400078e0018 */
[----:B------:R-:W-:Y:S01]  /*34bc0*/  IMAD.MOV.U32 R3, RZ, RZ, R25 ;  /* 0x000000ffff037224 */ /* 0x000fe200078e0019 */
[----:B--2---:R-:W-:Y:S01]  /*34bd0*/  STL.64 [R1+0x35f8], R10 ;  /* 0x0035f80a01007387 */ /* 0x004fe20000100a00 */
[----:B----4-:R0:W-:Y:S03]  /*34be0*/  STL.64 [R1+0x35f0], R8 ;  /* 0x0035f00801007387 */ /* 0x0101e60000100a00 */
[----:B0-----:R-:W2:Y:S01]  /*34bf0*/  LDL.LU R8, [R1+0x150] ;  /* 0x0001500001087983 */ /* 0x001ea20000300800 */
[----:B------:R-:W2:Y:S02]  /*34c00*/  LDL.LU R9, [R1+0x154] ;  /* 0x0001540001097983 */ /* 0x000ea40000300800 */
[----:B------:R-:W2:Y:S02]  /*34c10*/  LDL.LU R10, [R1+0x158] ;  /* 0x00015800010a7983 */ /* 0x000ea40000300800 */
[----:B------:R-:W2:Y:S10]  /*34c20*/  LDL.LU R11, [R1+0x15c] ;  /* 0x00015c00010b7983 */ /* 0x000eb40000300800 */
[----:B------:R0:W-:Y:S01]  /*34c30*/  STL.64 [R1+0x170], R16 ;  /* 0x0001701001007387 */ /* 0x0001e20000100a00 */
[----:B------:R-:W-:Y:S03]  /*34c40*/  STL.64 [R1+0x178], R18 ;  /* 0x0001781201007387 */ /* 0x000fe60000100a00 */
[----:B0-----:R-:W3:Y:S01]  /*34c50*/  LDL.LU.64 R16, [R1+0x3668] ;  /* 0x0036680001107983 */ /* 0x001ee20000300a00 */
[----:B------:R-:W3:Y:S02]  /*34c60*/  LDL.LU.64 R26, [R1+0x3660] ;  /* 0x00366000011a7983 */ /* 0x000ee40000300a00 */
[----:B------:R-:W3:Y:S02]  /*34c70*/  LDL.LU.64 R24, [R1+0x3658] ;  /* 0x0036580001187983 */ /* 0x000ee40000300a00 */
[C---:B---3--:R-:W-:Y:S11]  /*34c80*/  HMMA.16816.F32 R24, R4.reuse, R16, R24 ;  /* 0x000000100418723c */ /* 0x048ff60000001818 */
[----:B------:R-:W-:Y:S11]  /*34c90*/  @!UPT UIADD3 URZ, URZ, URZ, URZ ;  /* 0x0000003f3f3ff290 */ /* 0x000ff6000fffe03f */
[----:B------:R-:W-:Y:S01]  /*34ca0*/  @!UPT UIADD3 URZ, URZ, URZ, URZ ;  /* 0x0000003f3f3ff290 */ /* 0x000fe2000fffe03f */
[----:B------:R0:W-:Y:S01]  /*34cb0*/  STL.64 [R1+0x160], R24 ;  /* 0x0001601801007387 */ /* 0x0001e20000100a00 */
[----:B------:R1:W-:Y:S03]  /*34cc0*/  STL.64 [R1+0x168], R26 ;  /* 0x0001681a01007387 */ /* 0x0003e60000100a00 */
[----:B0-----:R-:W3:Y:S01]  /*34cd0*/  LDL.LU.64 R24, [R1+0x3650] ;  /* 0x0036500001187983 */ /* 0x001ee20000300a00 */
[----:B-1----:R-:W-:Y:S02]  /*34ce0*/  IMAD.MOV.U32 R26, RZ, RZ, R16 ;  /* 0x000000ffff1a7224 */ /* 0x002fe400078e0010 */
[----:B------:R-:W-:Y:S02]  /*34cf0*/  IMAD.MOV.U32 R27, RZ, RZ, R17 ;  /* 0x000000ffff1b7224 */ /* 0x000fe400078e0011 */
[----:B------:R-:W2:Y:S02]  /*34d00*/  LDL.LU.64 R16, [R1+0x3648] ;  /* 0x0036480001107983 */ /* 0x000ea40000300a00 */
[C---:B--2---:R-:W-:Y:S11]  /*34d10*/  HMMA.16816.F32 R8, R4.reuse, R16, R8 ;  /* 0x000000100408723c */ /* 0x044ff60000001808 */
[----:B------:R-:W-:Y:S11]  /*34d20*/  @!UPT UIADD3 URZ, URZ, URZ, URZ ;  /* 0x0000003f3f3ff290 */ /* 0x000ff6000fffe03f */
[----:B------:R-:W-:Y:S01]  /*34d30*/  @!UPT UIADD3 URZ, URZ, URZ, URZ ;  /* 0x0000003f3f3ff290 */ /* 0x000fe2000fffe03f */
[----:B------:R0:W-:Y:S01]  /*34d40*/  STL.64 [R1+0x150], R8 ;  /* 0x0001500801007387 */ /* 0x0001e20000100a00 */
[----:B------:R-:W-:Y:S02]  /*34d50*/  STL.64 [R1+0x158], R10 ;  /* 0x0001580a01007387 */ /* 0x000fe40000100a00 */
[----:B------:R-:W2:Y:S02]  /*34d60*/  LDL.LU.64 R18, [R1+0x3640] ;  /* 0x0036400001127983 */ /* 0x000ea40000300a00 */
[----:B0-----:R-:W-:Y:S02]  /*34d70*/  IMAD.MOV.U32 R9, RZ, RZ, R16 ;  /* 0x000000ffff097224 */ /* 0x001fe400078e0010 */
[----:B------:R-:W-:Y:S02]  /*34d80*/  IMAD.MOV.U32 R8, RZ, RZ, R17 ;  /* 0x000000ffff087224 */ /* 0x000fe400078e0011 */
[----:B------:R-:W2:Y:S01]  /*34d90*/  LDL.LU.64 R16, [R1+0x3638] ;  /* 0x0036380001107983 */ /* 0x000ea20000300a00 */
[----:B------:R-:W-:Y:S01]  /*34da0*/  IMAD.MOV.U32 R2, RZ, RZ, R13 ;  /* 0x000000ffff027224 */ /* 0x000fe200078e000d */
[C---:B--2---:R-:W-:Y:S11]  /*34db0*/  HMMA.16816.F32 R16, R4.reuse, R12, R16 ;  /* 0x0000000c0410723c */ /* 0x044ff60000001810 */
[----:B------:R-:W-:Y:S11]  /*34dc0*/  @!UPT UIADD3 URZ, URZ, URZ, URZ ;  /* 0x0000003f3f3ff290 */ /* 0x000ff6000fffe03f */
[----:B------:R-:W-:Y:S01]  /*34dd0*/  @!UPT UIADD3 URZ, URZ, URZ, URZ ;  /* 0x0000003f3f3ff290 */ /* 0x000fe2000fffe03f */
[----:B------:R0:W-:Y:S01]  /*34de0*/  STL.64 [R1+0x140], R16 ;  /* 0x0001401001007387 */ /* 0x0001e20000100a00 */
[----:B------:R1:W-:Y:S03]  /*34df0*/  STL.64 [R1+0x148], R18 ;  /* 0x0001481201007387 */ /* 0x0003e60000100a00 */
[----:B0-----:R-:W2:Y:S01]  /*34e00*/  LDL.LU.64 R16, [R1+0x3630] ;  /* 0x0036300001107983 */ /* 0x001ea20000300a00 */
[----:B-1----:R-:W-:Y:S02]  /*34e10*/  IMAD.MOV.U32 R18, RZ, RZ, R12 ;  /* 0x000000ffff127224 */ /* 0x002fe400078e000c */
[----:B------:R-:W4:Y:S02]  /*34e20*/  LDL.LU.64 R14, [R1+0x3628] ;  /* 0x00362800010e7983 */ /* 0x000f240000300a00 */
[----:B------:R-:W4:Y:S01]  /*34e30*/  LDL.LU.64 R12, [R1+0x3620] ;  /* 0x00362000010c7983 */ /* 0x000f220000300a00 */
[----:B------:R-:W-:Y:S01]  /*34e40*/  STL [R1+0x3608], R18 ;  /* 0x0036081201007387 */ /* 0x000fe20000100800 */
[----:B----4-:R-:W-:Y:S03]  /*34e50*/  HMMA.16816.F32 R12, R4, R20, R12 ;  /* 0x00000014040c723c */ /* 0x010fe6000000180c */
[----:B--2---:R0:W-:Y:S04]  /*34e60*/  STL.64 [R1+0x3600], R16 ;  /* 0x0036001001007387 */ /* 0x0041e80000100a00 */
[----:B0-----:R-:W3:Y:S01]  /*34e70*/  LDL.LU R16, [R1+0x120] ;  /* 0x0001200001107983 */ /* 0x001ee20000300800 */
[----:B------:R-:W3:Y:S02]  /*34e80*/  LDL.LU R17, [R1+0x124] ;  /* 0x0001240001117983 */ /* 0x000ee40000300800 */
[----:B------:R-:W3:Y:S02]  /*34e90*/  LDL.LU R18, [R1+0x128] ;  /* 0x0001280001127983 */ /* 0x000ee40000300800 */
[----:B------:R-:W3:Y:S01]  /*34ea0*/  LDL.LU R19, [R1+0x12c] ;  /* 0x00012c0001137983 */ /* 0x000ee20000300800 */
[----:B------:R0:W-:Y:S04]  /*34eb0*/  STL.64 [R1+0x3588], R20 ;  /* 0x0035881401007387 */ /* 0x0001e80000100a00 */
[----:B0-----:R-:W2:Y:S06]  /*34ec0*/  LDL.LU R20, [R1+0x470] ;  /* 0x0004700001147983 */ /* 0x001eac0000300800 */
[----:B------:R0:W-:Y:S02]  /*34ed0*/  STL.64 [R1+0x130], R12 ;  /* 0x0001300c01007387 */ /* 0x0001e40000100a00 */
[----:B------:R1:W-:Y:S02]  /*34ee0*/  STL.64 [R1+0x138], R14 ;  /* 0x0001380e01007387 */ /* 0x0003e40000100a00 */
[----:B------:R-:W2:Y:S01]  /*34ef0*/  LDL.LU R21, [R1+0x474] ;  /* 0x0004740001157983 */ /* 0x000ea20000300800 */
[----:B------:R-:W4:Y:S01]  /*34f00*/  LDL.LU R22, [R1+0x478] ;  /* 0x0004780001167983 */ /* 0x000f220000300800 */
[----:B------:R-:W4:Y:S03]  /*34f10*/  LDL.LU R23, [R1+0x47c] ;  /* 0x00047c0001177983 */ /* 0x000f260000300800 */
[----:B----4-:R-:W-:Y:S01]  /*34f20*/  STL.64 [R1+0x3598], R22 ;  /* 0x0035981601007387 */ /* 0x010fe20000100a00 */
[----:B--2---:R2:W-:Y:S02]  /*34f30*/  STL.64 [R1+0x3590], R20 ;  /* 0x0035901401007387 */ /* 0x0045e40000100a00 */
[----:B0-----:R-:W4:Y:S02]  /*34f40*/  LDL.LU R12, [R1+0xb0] ;  /* 0x0000b000010c7983 */ /* 0x001f240000300800 */
[----:B------:R-:W4:Y:S01]  /*34f50*/  LDL.LU R13, [R1+0xb4] ;  /* 0x0000b400010d7983 */ /* 0x000f220000300800 */
[----:B-1----:R-:W4:Y:S01]  /*34f60*/  LDL.LU R14, [R1+0xb8] ;  /* 0x0000b800010e7983 */ /* 0x002f220000300800 */
[----:B------:R-:W4:Y:S02]  /*34f70*/  LDL.LU R15, [R1+0xbc] ;  /* 0x0000bc00010f7983 */ /* 0x000f240000300800 */
[----:B--2---:R-:W-:-:S02]  /*34f80*/  IMAD.MOV.U32 R20, RZ, RZ, R9 ;  /* 0x000000ffff147224 */ /* 0x004fc400078e0009 */
[----:B------:R-:W-:Y:S02]  /*34f90*/  IMAD.MOV.U32 R21, RZ, RZ, R8 ;  /* 0x000000ffff157224 */ /* 0x000fe400078e0008 */
[----:B------:R-:W2:Y:S01]  /*34fa0*/  LDL.LU R8, [R1+0x110] ;  /* 0x0001100001087983 */ /* 0x000ea20000300800 */
[----:B------:R-:W2:Y:S02]  /*34fb0*/  LDL.LU R9, [R1+0x114] ;  /* 0x0001140001097983 */ /* 0x000ea40000300800 */
[----:B------:R-:W2:Y:S02]  /*34fc0*/  LDL.LU R10, [R1+0x118] ;  /* 0x00011800010a7983 */ /* 0x000ea40000300800 */
[----:B------:R-:W2:Y:S01]  /*34fd0*/  LDL.LU R11, [R1+0x11c] ;  /* 0x00011c00010b7983 */ /* 0x000ea20000300800 */
[----:B------:R0:W-:Y:S02]  /*34fe0*/  STL.64 [R1+0x35b0], R20 ;  /* 0x0035b01401007387 */ /* 0x0001e40000100a00 */
[----:B0-----:R-:W-:-:S02]  /*34ff0*/  IMAD.MOV.U32 R20, RZ, RZ, R26 ;  /* 0x000000ffff147224 */ /* 0x001fc400078e001a */
[----:B------:R-:W-:Y:S01]  /*35000*/  IMAD.MOV.U32 R21, RZ, RZ, R27 ;  /* 0x000000ffff157224 */ /* 0x000fe200078e001b */
[----:B------:R-:W2:Y:S01]  /*35010*/  LDL.LU R26, [R1+0x3618] ;  /* 0x00361800011a7983 */ /* 0x000ea20000300800 */
[----:B------:R-:W2:Y:S01]  /*35020*/  LDL.LU R27, [R1+0x3614] ;  /* 0x00361400011b7983 */ /* 0x000ea20000300800 */
[C---:B---3--:R-:W-:Y:S02]  /*35030*/  HMMA.16816.F32 R16, R4.reuse, R24, R16 ;  /* 0x000000180410723c */ /* 0x048fe40000001810 */
[----:B------:R0:W-:Y:S02]  /*35040*/  STL.64 [R1+0x35c8], R20 ;  /* 0x0035c81401007387 */ /* 0x0001e40000100a00 */
[----:B0-----:R-:W-:Y:S02]  /*35050*/  IMAD.MOV.U32 R20, RZ, RZ, R29 ;  /* 0x000000ffff147224 */ /* 0x001fe400078e001d */
[----:B------:R-:W-:Y:S01]  /*35060*/  IMAD.MOV.U32 R21, RZ, RZ, R3 ;  /* 0x000000ffff157224 */ /* 0x000fe200078e0003 */
[----:B------:R-:W3:Y:S01]  /*35070*/  LDL.LU R29, [R1+0x3610] ;  /* 0x00361000011d7983 */ /* 0x000ee20000300800 */
[----:B------:R-:W3:Y:S11]  /*35080*/  LDL.LU R3, [R1+0x360c] ;  /* 0x00360c0001037983 */ /* 0x000ef60000300800 */
[----:B------:R-:W-:Y:S04]  /*35090*/  @!UPT UIADD3 URZ, URZ, URZ, URZ ;  /* 0x0000003f3f3ff290 */ /* 0x000fe8000fffe03f */
[----:B------:R-:W-:Y:S01]  /*350a0*/  STL.64 [R1+0x120], R16 ;  /* 0x0001201001007387 */ /* 0x000fe20000100a00 */
[----:B------:R0:W-:Y:S03]  /*350b0*/  STL.64 [R1+0x128], R18 ;  /* 0x0001281201007387 */ /* 0x0001e60000100a00 */
[----:B0-----:R-:W3:Y:S01]  /*350c0*/  LDL.LU R18, [R1+0x3608] ;  /* 0x0036080001127983 */ /* 0x001ee20000300800 */
[----:B------:R-:W3:Y:S03]  /*350d0*/  LDL.LU.64 R16, [R1+0x3600] ;  /* 0x0036000001107983 */ /* 0x000ee60000300a00 */
        /* <DEDUP_REMOVED lines=23> */
[----:B------:R-:W2:Y:S02]  /*35250*/  LDL.LU R26, [R1+0xa8] ;  /* 0x0000a800011a7983 */ /* 0x000ea40000300800 */
[----:B------:R-:W2:Y:S02]  /*35260*/  LDL.LU R27, [R1+0xac] ;  /* 0x0000ac00011b7983 */ /* 0x000ea40000300800 */
[----:B------:R-:W-:Y:S01]  /*35270*/  STL.64 [R1+0x110], R8 ;  /* 0x0001100801007387 */ /* 0x000fe20000100a00 */
[----:B------:R0:W-:Y:S03]  /*35280*/  STL.64 [R1+0x118], R10 ;  /* 0x0001180a01007387 */ /* 0x0001e60000100a00 */
[----:B0-----:R-:W3:Y:S01]  /*35290*/  LDL.LU.64 R10, [R1+0x35f8] ;  /* 0x0035f800010a7983 */ /* 0x001ee20000300a00 */
[----:B------:R-:W4:Y:S02]  /*352a0*/  LDL.LU.64 R8, [R1+0x35f0] ;  /* 0x0035f00001087983 */ /* 0x000f240000300a00 */
[----:B----4-:R-:W-:Y:S01]  /*352b0*/  HMMA.16816.F32 R4, R4, R8, R12 ;  /* 0x000000080404723c */ /* 0x010fe2000000180c */
[----:B------:R-:W2:Y:S01]  /*352c0*/  LDL.LU.64 R14, [R1+0x35e8] ;  /* 0x0035e800010e7983 */ /* 0x000ea20000300a00 */
[----:B------:R-:W2:Y:S11]  /*352d0*/  LDL.LU.64 R12, [R1+0x35e0] ;  /* 0x0035e000010c7983 */ /* 0x000eb60000300a00 */
[----:B------:R-:W-:Y:S10]  /*352e0*/  @!UPT UIADD3 URZ, URZ, URZ, URZ ;  /* 0x0000003f3f3ff290 */ /* 0x000ff4000fffe03f */
[----:B------:R-:W-:Y:S01]  /*352f0*/  STL.64 [R1+0xb0], R4 ;  /* 0x0000b00401007387 */ /* 0x000fe20000100a00 */
[----:B------:R0:W-:Y:S03]  /*35300*/  STL.64 [R1+0xb8], R6 ;  /* 0x0000b80601007387 */ /* 0x0001e60000100a00 */
[----:B0-----:R-:W4:Y:S04]  /*35310*/  LDL R6, [R1+0x8] ;  /* 0x0000080001067983 */ /* 0x001f280000100800 */
[----:B------:R-:W4:Y:S01]  /*35320*/  LDL R7, [R1+0xc] ;  /* 0x00000c0001077983 */ /* 0x000f220000100800 */
[C---:B--2---:R-:W-:Y:S03]  /*35330*/  HMMA.16816.F32 R20, R12.reuse, R20, R24 ;  /* 0x000000140c14723c */ /* 0x044fe60000001818 */
[----:B------:R-:W2:Y:S01]  /*35340*/  LDL.LU.64 R26, [R1+0x35d8] ;  /* 0x0035d800011a7983 */ /* 0x000ea20000300a00 */
[----:B------:R-:W2:Y:S11]  /*35350*/  LDL.LU.64 R24, [R1+0x35d0] ;  /* 0x0035d00001187983 */ /* 0x000eb60000300a00 */
[----:B------:R-:W-:Y:S08]  /*35360*/  @!UPT UIADD3 URZ, URZ, URZ, URZ ;  /* 0x0000003f3f3ff290 */ /* 0x000ff0000fffe03f */
        /* <DEDUP_REMOVED lines=10> */
[----:B--2---:R-:W-:Y:S02]  /*35410*/  HMMA.16816.F32 R20, R12, R20, R24 ;  /* 0x000000140c14723c */ /* 0x004fe40000001818 */
[----:B------:R-:W2:Y:S01]  /*35420*/  LDL.LU.64 R26, [R1+0x35a8] ;  /* 0x0035a800011a7983 */ /* 0x000ea20000300a00 */
[----:B------:R-:W2:Y:S11]  /*35430*/  LDL.LU.64 R24, [R1+0x35a0] ;  /* 0x0035a00001187983 */ /* 0x000eb60000300a00 */
[----:B------:R-:W-:Y:S09]  /*35440*/  @!UPT UIADD3 URZ, URZ, URZ, URZ ;  /* 0x0000003f3f3ff290 */ /* 0x000ff2000fffe03f */
[----:B------:R-:W-:Y:S01]  /*35450*/  STL.64 [R1+0x80], R20 ;  /* 0x0000801401007387 */ /* 0x000fe20000100a00 */
[----:B------:R0:W-:Y:S03]  /*35460*/  STL.64 [R1+0x88], R22 ;  /* 0x0000881601007387 */ /* 0x0001e60000100a00 */
[----:B0-----:R-:W2:Y:S01]  /*35470*/  LDL.LU.64 R22, [R1+0x3598] ;  /* 0x0035980001167983 */ /* 0x001ea20000300a00 */
[----:B------:R-:W2:Y:S02]  /*35480*/  LDL.LU.64 R20, [R1+0x3590] ;  /* 0x0035900001147983 */ /* 0x000ea40000300a00 */
[----:B------:R-:W-:Y:S02]  /*35490*/  IMAD.MOV.U32 R4, RZ, RZ, R18 ;  /* 0x000000ffff047224 */ /* 0x000fe400078e0012 */
[----:B------:R-:W-:-:S07]  /*354a0*/  IMAD.MOV.U32 R5, RZ, RZ, R2 ;  /* 0x000000ffff057224 */ /* 0x000fce00078e0002 */
[C---:B--2---:R-:W-:Y:S11]  /*354b0*/  HMMA.16816.F32 R20, R12.reuse, R4, R20 ;  /* 0x000000040c14723c */ /* 0x044ff60000001814 */
[----:B------:R-:W-:Y:S11]  /*354c0*/  @!UPT UIADD3 URZ, URZ, URZ, URZ ;  /* 0x0000003f3f3ff290 */ /* 0x000ff6000fffe03f */
[----:B------:R-:W-:Y:S01]  /*354d0*/  @!UPT UIADD3 URZ, URZ, URZ, URZ ;  /* 0x0000003f3f3ff290 */ /* 0x000fe2000fffe03f */
[----:B------:R0:W-:Y:S01]  /*354e0*/  STL.64 [R1+0x70], R20 ;  /* 0x0000701401007387 */ /* 0x0001e20000100a00 */
[----:B------:R-:W-:Y:S03]  /*354f0*/  STL.64 [R1+0x78], R22 ;  /* 0x0000781601007387 */ /* 0x000fe60000100a00 */
[----:B0-----:R-:W2:Y:S01]  /*35500*/  LDL.LU.64 R20, [R1+0x3588] ;  /* 0x0035880001147983 */ /* 0x001ea20000300a00 */
[----:B----4-:R0:W-:Y:S02]  /*35510*/  STL.64 [R1+0x3520], R6 ;  /* 0x0035200601007387 */ /* 0x0101e40000100a00 */
[----:B------:R-:W4:Y:S02]  /*35520*/  LDL.LU R4, [R1+0x340] ;  /* 0x0003400001047983 */ /* 0x000f240000300800 */
[----:B------:R-:W4:Y:S01]  /*35530*/  LDL.LU R5, [R1+0x344] ;  /* 0x0003440001057983 */ /* 0x000f220000300800 */
[----:B0-----:R-:W4:Y:S01]  /*35540*/  LDL.LU R6, [R1+0x348] ;  /* 0x0003480001067983 */ /* 0x001f220000300800 */
[----:B------:R-:W4:Y:S01]  /*35550*/  LDL.LU R7, [R1+0x34c] ;  /* 0x00034c0001077983 */ /* 0x000f220000300800 */
[C---:B--2---:R-:W-:Y:S02]  /*35560*/  HMMA.16816.F32 R20, R12.reuse, R20, R24 ;  /* 0x000000140c14723c */ /* 0x044fe40000001818 */
[----:B------:R-:W2:Y:S01]  /*35570*/  LDL.LU.64 R26, [R1+0x3580] ;  /* 0x00358000011a7983 */ /* 0x000ea20000300a00 */
[----:B------:R-:W4:Y:S11]  /*35580*/  LDL.LU.64 R24, [R1+0x3578] ;  /* 0x0035780001187983 */ /* 0x000f360000300a00 */
[----:B------:R-:W-:Y:S09]  /*35590*/  @!UPT UIADD3 URZ, URZ, URZ, URZ ;  /* 0x0000003f3f3ff290 */ /* 0x000ff2000fffe03f */
[----:B------:R-:W-:Y:S01]  /*355a0*/  STL.64 [R1+0x220], R20 ;  /* 0x0002201401007387 */ /* 0x000fe20000100a00 */
[----:B------:R0:W-:Y:S03]  /*355b0*/  STL.64 [R1+0x228], R22 ;  /* 0x0002281601007387 */ /* 0x0001e60000100a00 */
[----:B0-----:R-:W3:Y:S01]  /*355c0*/  LDL.LU.64 R22, [R1+0x3570] ;  /* 0x0035700001167983 */ /* 0x001ee20000300a00 */
[----:B------:R-:W3:Y:S01]  /*355d0*/  LDL.LU.64 R20, [R1+0x3568] ;  /* 0x0035680001147983 */ /* 0x000ee20000300a00 */
[C---:B----4-:R-:W-:Y:S02]  /*355e0*/  HMMA.16816.F32 R4, R12.reuse, R24, R4 ;  /* 0x000000180c04723c */ /* 0x050fe40000001804 */
[----:B--2---:R-:W-:Y:S11]  /*355f0*/  STL.64 [R1+0x3538], R26 ;  /* 0x0035381a01007387 */ /* 0x004ff60000100a00 */
[----:B------:R-:W-:Y:S10]  /*35600*/  @!UPT UIADD3 URZ, URZ, URZ, URZ ;  /* 0x0000003f3f3ff290 */ /* 0x000ff4000fffe03f */
[----:B------:R-:W-:Y:S01]  /*35610*/  STL.64 [R1+0x340], R4 ;  /* 0x0003400401007387 */ /* 0x000fe20000100a00 */
[----:B------:R3:W-:Y:S02]  /*35620*/  STL.64 [R1+0x348], R6 ;  /* 0x0003480601007387 */ /* 0x0007e40000100a00 */
[C---:B---3--:R-:W-:Y:S01]  /*35630*/  HMMA.16816.F32 R4, R12.reuse, R16, R20 ;  /* 0x000000100c04723c */ /* 0x048fe20000001814 */
[----:B------:R-:W2:Y:S11]  /*35640*/  LDL.LU R20, [R1+0x210] ;  /* 0x0002100001147983 */ /* 0x000eb60000300800 */
[----:B------:R-:W-:Y:S11]  /*35650*/  @!UPT UIADD3 URZ, URZ, URZ, URZ ;  /* 0x0000003f3f3ff290 */ /* 0x000ff6000fffe03f */
[----:B------:R-:W-:Y:S01]  /*35660*/  STL.64 [R1+0x350], R4 ;  /* 0x0003500401007387 */ /* 0x000fe20000100a00 */
[----:B------:R-:W-:Y:S02]  /*35670*/  STL.64 [R1+0x358], R6 ;  /* 0x0003580601007387 */ /* 0x000fe40000100a00 */
[----:B------:R-:W2:Y:S02]  /*35680*/  LDL.LU R21, [R1+0x214] ;  /* 0x0002140001157983 */ /* 0x000ea40000300800 */
[----:B------:R-:W3:Y:S01]  /*35690*/  LDL.LU R22, [R1+0x218] ;  /* 0x0002180001167983 */ /* 0x000ee20000300800 */
[----:B------:R-:W3:Y:S04]  /*356a0*/  LDL.LU R23, [R1+0x21c] ;  /* 0x00021c0001177983 */ /* 0x000ee80000300800 */
[----:B---3--:R0:W-:Y:S01]  /*356b0*/  STL.64 [R1+0x34d0], R22 ;  /* 0x0034d01601007387 */ /* 0x0081e20000100a00 */
[----:B--2---:R1:W-:Y:S03]  /*356c0*/  STL.64 [R1+0x34c8], R20 ;  /* 0x0034c81401007387 */ /* 0x0043e60000100a00 */
[----:B0-----:R-:W2:Y:S04]  /*356d0*/  LDL.64 R22, [R1+0x58] ;  /* 0x0000580001167983 */ /* 0x001ea80000100a00 */
[----:B--2---:R0:W-:Y:S01]  /*356e0*/  STL.64 [R1+0x34e8], R22 ;  /* 0x0034e81601007387 */ /* 0x0041e20000100a00 */
[----:B-1----:R-:W2:Y:S02]  /*356f0*/  LDL.LU R20, [R1+0x2d0] ;  /* 0x0002d00001147983 */ /* 0x002ea40000300800 */
[----:B------:R-:W2:Y:S01]  /*35700*/  LDL.LU R21, [R1+0x2d4] ;  /* 0x0002d40001157983 */ /* 0x000ea20000300800 */
[----:B0-----:R-:W3:Y:S01]  /*35710*/  LDL.LU R22, [R1+0x2d8] ;  /* 0x0002d80001167983 */ /* 0x001ee20000300800 */
[----:B------:R-:W3:Y:S02]  /*35720*/  LDL.LU R23, [R1+0x2dc] ;  /* 0x0002dc0001177983 */ /* 0x000ee40000300800 */
[----:B------:R-:W4:Y:S02]  /*35730*/  LDL.LU R16, [R1+0x330] ;  /* 0x0003300001107983 */ /* 0x000f240000300800 */
[----:B------:R-:W4:Y:S01]  /*35740*/  LDL.LU R17, [R1+0x334] ;  /* 0x0003340001117983 */ /* 0x000f220000300800 */
[----:B------:R-:W4:Y:S01]  /*35750*/  LDL.LU R18, [R1+0x338] ;  /* 0x0003380001127983 */ /* 0x000f220000300800 */
[----:B------:R-:W4:Y:S02]  /*35760*/  LDL.LU R19, [R1+0x33c] ;  /* 0x00033c0001137983 */ /* 0x000f240000300800 */
[----:B------:R-:W2:Y:S02]  /*35770*/  LDL.64 R26, [R1+0x28] ;  /* 0x00002800011a7983 */ /* 0x000ea40000100a00 */
[----:B--2---:R0:W-:Y:S04]  /*35780*/  STL.64 [R1+0x3540], R26 ;  /* 0x0035401a01007387 */ /* 0x0041e80000100a00 */
[----:B0-----:R-:W2:Y:S01]  /*35790*/  LDL.64 R26, [R1+0x48] ;  /* 0x00004800011a7983 */ /* 0x001ea20000100a00 */
[----:B------:R-:W2:Y:S02]  /*357a0*/  LDL.LU R4, [R1+0x300] ;  /* 0x0003000001047983 */ /* 0x000ea40000300800 */
[----:B------:R-:W2:Y:S02]  /*357b0*/  LDL.LU R5, [R1+0x304] ;  /* 0x0003040001057983 */ /* 0x000ea40000300800 */
[----:B------:R-:W2:Y:S01]  /*357c0*/  LDL.LU R6, [R1+0x308] ;  /* 0x0003080001067983 */ /* 0x000ea20000300800 */
[----:B------:R-:W2:Y:S04]  /*357d0*/  LDL.LU R7, [R1+0x30c] ;  /* 0x00030c0001077983 */ /* 0x000ea80000300800 */
        /* <DEDUP_REMOVED lines=17> */
[----:B------:R-:W2:Y:S02]  /*358f0*/  LDL.LU R23, [R1+0x2ec] ;  /* 0x0002ec0001177983 */ /* 0x000ea40000300800 */
[----:B--2---:R-:W-:Y:S01]  /*35900*/  STL.64 [R1+0x3508], R22 ;  /* 0x0035081601007387 */ /* 0x004fe20000100a00 */
[----:B---3--:R0:W-:Y:S03]  /*35910*/  STL.64 [R1+0x3500], R20 ;  /* 0x0035001401007387 */ /* 0x0081e60000100a00 */
[----:B0-----:R-:W2:Y:S01]  /*35920*/  LDL.LU R20, [R1+0x2f0] ;  /* 0x0002f00001147983 */ /* 0x001ea20000300800 */
[----:B------:R-:W2:Y:S02]  /*35930*/  LDL.LU R21, [R1+0x2f4] ;  /* 0x0002f40001157983 */ /* 0x000ea40000300800 */
[----:B------:R-:W3:Y:S02]  /*35940*/  LDL.LU R22, [R1+0x2f8] ;  /* 0x0002f80001167983 */ /* 0x000ee40000300800 */
[----:B------:R-:W3:Y:S01]  /*35950*/  LDL.LU R23, [R1+0x2fc] ;  /* 0x0002fc0001177983 */ /* 0x000ee20000300800 */
[----:B----4-:R-:W-:Y:S01]  /*35960*/  HMMA.16816.F32 R12, R12, R8, R16 ;  /* 0x000000080c0c723c */ /* 0x010fe20000001810 */
[----:B---3--:R0:W-:Y:S01]  /*35970*/  STL.64 [R1+0x3518], R22 ;  /* 0x0035181601007387 */ /* 0x0081e20000100a00 */
[----:B--2---:R-:W-:Y:S03]  /*35980*/  STL.64 [R1+0x3510], R20 ;  /* 0x0035101401007387 */ /* 0x004fe60000100a00 */
[----:B0-----:R-:W2:Y:S01]  /*35990*/  LDL.64 R22, [R1+0x18] ;  /* 0x0000180001167983 */ /* 0x001ea20000100a00 */
[----:B------:R-:W3:Y:S02]  /*359a0*/  LDL.LU.64 R18, [R1+0x3560] ;  /* 0x0035600001127983 */ /* 0x000ee40000300a00 */
[----:B------:R-:W3:Y:S11]  /*359b0*/  LDL.LU.64 R16, [R1+0x3558] ;  /* 0x0035580001107983 */ /* 0x000ef60000300a00 */
[----:B------:R-:W-:Y:S04]  /*359c0*/  @!UPT UIADD3 URZ, URZ, URZ, URZ ;  /* 0x0000003f3f3ff290 */ /* 0x000fe8000fffe03f */
[----:B------:R-:W-:Y:S01]  /*359d0*/  STL.64 [R1+0x330], R12 ;  /* 0x0003300c01007387 */ /* 0x000fe20000100a00 */
[----:B------:R0:W-:Y:S01]  /*359e0*/  STL.64 [R1+0x338], R14 ;  /* 0x0003380e01007387 */ /* 0x0001e20000100a00 */
[----:B------:R-:W-:Y:S02]  /*359f0*/  IMAD.MOV.U32 R9, RZ, RZ, R26 ;  /* 0x000000ffff097224 */ /* 0x000fe400078e001a */
[----:B------:R-:W-:Y:S01]  /*35a00*/  IMAD.MOV.U32 R8, RZ, RZ, R27 ;  /* 0x000000ffff087224 */ /* 0x000fe200078e001b */
[----:B0-----:R-:W4:Y:S04]  /*35a10*/  LDL R14, [R1+0x38] ;  /* 0x00003800010e7983 */ /* 0x001f280000100800 */
[----:B------:R-:W4:Y:S01]  /*35a20*/  LDL R15, [R1+0x3c] ;  /* 0x00003c00010f7983 */ /* 0x000f220000100800 */
        /* <DEDUP_REMOVED lines=8> */
[----:B------:R-:W-:Y:S01]  /*35ab0*/  STL.64 [R1+0x34e0], R10 ;  /* 0x0034e00a01007387 */ /* 0x000fe20000100a00 */
[----:B------:R0:W-:Y:S04]  /*35ac0*/  STL.64 [R1+0x34d8], R8 ;  /* 0x0034d80801007387 */ /* 0x0001e80000100a00 */
[----:B0-----:R-:W2:Y:S01]  /*35ad0*/  LDL.LU R8, [R1+0x2c0] ;  /* 0x0002c00001087983 */ /* 0x001ea20000300800 */
[----:B------:R-:W2:Y:S02]  /*35ae0*/  LDL.LU R9, [R1+0x2c4] ;  /* 0x0002c40001097983 */ /* 0x000ea40000300800 */
[----:B------:R-:W2:Y:S01]  /*35af0*/  LDL.LU R10, [R1+0x2c8] ;  /* 0x0002c800010a7983 */ /* 0x000ea20000300800 */
[----:B---3--:R-:W-:Y:S01]  /*35b00*/  HMMA.16816.F32 R4, R16, R26, R4 ;  /* 0x0000001a1004723c */ /* 0x008fe20000001804 */
[----:B------:R-:W-:-:S02]  /*35b10*/  IMAD.MOV.U32 R12, RZ, RZ, R26 ;  /* 0x000000ffff0c7224 */ /* 0x000fc400078e001a */
[----:B------:R-:W-:Y:S02]  /*35b20*/  IMAD.MOV.U32 R2, RZ, RZ, R27 ;  /* 0x000000ffff027224 */ /* 0x000fe400078e001b */
[----:B------:R-:W3:Y:S11]  /*35b30*/  LDL.LU.64 R26, [R1+0x3538] ;  /* 0x00353800011a7983 */ /* 0x000ef60000300a00 */
[----:B------:R-:W-:Y:S07]  /*35b40*/  @!UPT UIADD3 URZ, URZ, URZ, URZ ;  /* 0x0000003f3f3ff290 */ /* 0x000fee000fffe03f */
[----:B------:R0:W-:Y:S01]  /*35b50*/  STL.64 [R1+0x310], R4 ;  /* 0x0003100401007387 */ /* 0x0001e20000100a00 */
[----:B------:R-:W-:Y:S02]  /*35b60*/  IMAD.MOV.U32 R25, RZ, RZ, R6 ;  /* 0x000000ffff197224 */ /* 0x000fe400078e0006 */
[----:B------:R-:W-:Y:S02]  /*35b70*/  IMAD.MOV.U32 R24, RZ, RZ, R7 ;  /* 0x000000ffff187224 */ /* 0x000fe400078e0007 */
[----:B------:R-:W2:Y:S04]  /*35b80*/  LDL.LU.64 R6, [R1+0x3530] ;  /* 0x0035300001067983 */ /* 0x000ea80000300a00 */
[----:B0-----:R-:W2:Y:S02]  /*35b90*/  LDL.LU.64 R4, [R1+0x3528] ;  /* 0x0035280001047983 */ /* 0x001ea40000300a00 */
[C---:B--2---:R-:W-:Y:S11]  /*35ba0*/  HMMA.16816.F32 R4, R16.reuse, R22, R4 ;  /* 0x000000161004723c */ /* 0x044ff60000001804 */
[----:B------:R-:W-:Y:S11]  /*35bb0*/  @!UPT UIADD3 URZ, URZ, URZ, URZ ;  /* 0x0000003f3f3ff290 */ /* 0x000ff6000fffe03f */
[----:B------:R-:W-:Y:S01]  /*35bc0*/  @!UPT UIADD3 URZ, URZ, URZ, URZ ;  /* 0x0000003f3f3ff290 */ /* 0x000fe2000fffe03f */
[----:B------:R0:W-:Y:S01]  /*35bd0*/  STL.64 [R1+0x300], R4 ;  /* 0x0003000401007387 */ /* 0x0001e20000100a00 */
[----:B------:R1:W-:Y:S02]  /*35be0*/  STL.64 [R1+0x308], R6 ;  /* 0x0003080601007387 */ /* 0x0003e40000100a00 */
[----:B0-----:R-:W-:Y:S01]  /*35bf0*/  IMAD.MOV.U32 R5, RZ, RZ, R22 ;  /* 0x000000ffff057224 */ /* 0x001fe200078e0016 */
[----:B-1----:R-:W2:Y:S01]  /*35c00*/  LDL.LU.64 R6, [R1+0x3520] ;  /* 0x0035200001067983 */ /* 0x002ea20000300a00 */
[----:B------:R-:W-:Y:S02]  /*35c10*/  IMAD.MOV.U32 R4, RZ, RZ, R23 ;  /* 0x000000ffff047224 */ /* 0x000fe400078e0017 */
[----:B------:R-:W2:Y:S02]  /*35c20*/  LDL.LU.64 R22, [R1+0x3518] ;  /* 0x0035180001167983 */ /* 0x000ea40000300a00 */
[----:B------:R-:W2:Y:S02]  /*35c30*/  LDL.LU.64 R20, [R1+0x3510] ;  /* 0x0035100001147983 */ /* 0x000ea40000300a00 */
[----:B------:R-:W-:Y:S01]  /*35c40*/  IMAD.MOV.U32 R11, RZ, RZ, R3 ;  /* 0x000000ffff0b7224 */ /* 0x000fe200078e0003 */
[C---:B--2---:R-:W-:Y:S11]  /*35c50*/  HMMA.16816.F32 R20, R16.reuse, R6, R20 ;  /* 0x000000061014723c */ /* 0x044ff60000001814 */
[----:B------:R-:W-:Y:S11]  /*35c60*/  @!UPT UIADD3 URZ, URZ, URZ, URZ ;  /* 0x0000003f3f3ff290 */ /* 0x000ff6000fffe03f */
[----:B------:R-:W-:Y:S01]  /*35c70*/  @!UPT UIADD3 URZ, URZ, URZ, URZ ;  /* 0x0000003f3f3ff290 */ /* 0x000fe2000fffe03f */
[----:B------:R-:W-:Y:S01]  /*35c80*/  STL.64 [R1+0x2f0], R20 ;  /* 0x0002f01401007387 */ /* 0x000fe20000100a00 */
[----:B------:R0:W-:Y:S02]  /*35c90*/  STL [R1+0x2f8], R22 ;  /* 0x0002f81601007387 */ /* 0x0001e40000100800 */
[----:B------:R-:W-:Y:S02]  /*35ca0*/  IMAD.MOV.U32 R3, RZ, RZ, R23 ;  /* 0x000000ffff037224 */ /* 0x000fe400078e0017 */
[----:B0-----:R-:W4:Y:S01]  /*35cb0*/  LDL.LU.64 R22, [R1+0x3508] ;  /* 0x0035080001167983 */ /* 0x001f220000300a00 */
[----:B------:R-:W4:Y:S02]  /*35cc0*/  LDL.LU.64 R20, [R1+0x3500] ;  /* 0x0035000001147983 */ /* 0x000f240000300a00 */
[----:B------:R-:W-:Y:S02]  /*35cd0*/  STL.64 [R1+0x34a0], R6 ;  /* 0x0034a00601007387 */ /* 0x000fe40000100a00 */
[----:B------:R-:W-:Y:S01]  /*35ce0*/  STL [R1+0x31a8], R3 ;  /* 0x0031a80301007387 */ /* 0x000fe20000100800 */
[C---:B----4-:R-:W-:Y:S11]  /*35cf0*/  HMMA.16816.F32 R20, R16.reuse, R14, R20 ;  /* 0x0000000e1014723c */ /* 0x050ff60000001814 */
[----:B------:R-:W-:Y:S11]  /*35d00*/  @!UPT UIADD3 URZ, URZ, URZ, URZ ;  /* 0x0000003f3f3ff290 */ /* 0x000ff6000fffe03f */
[----:B------:R-:W-:Y:S01]  /*35d10*/  @!UPT UIADD3 URZ, URZ, URZ, URZ ;  /* 0x0000003f3f3ff290 */ /* 0x000fe2000fffe03f */
[----:B------:R-:W-:Y:S01]  /*35d20*/  STL.64 [R1+0x2e0], R20 ;  /* 0x0002e01401007387 */ /* 0x000fe20000100a00 */
[----:B------:R0:W-:Y:S03]  /*35d30*/  STL.64 [R1+0x2e8], R22 ;  /* 0x0002e81601007387 */ /* 0x0001e60000100a00 */
[----:B0-----:R-:W3:Y:S01]  /*35d40*/  LDL.LU.64 R22, [R1+0x34f8] ;  /* 0x0034f80001167983 */ /* 0x001ee20000300a00 */
[----:B------:R-:W3:Y:S02]  /*35d50*/  LDL.LU.64 R20, [R1+0x34f0] ;  /* 0x0034f00001147983 */ /* 0x000ee40000300a00 */
[----:B------:R-:W-:Y:S01]  /*35d60*/  STL.64 [R1+0x3498], R14 ;  /* 0x0034980e01007387 */ /* 0x000fe20000100a00 */
[C---:B---3--:R-:W-:Y:S11]  /*35d70*/  HMMA.16816.F32 R20, R16.reuse, R26, R20 ;  /* 0x0000001a1014723c */ /* 0x048ff60000001814 */
[----:B------:R-:W-:Y:S11]  /*35d80*/  @!UPT UIADD3 URZ, URZ, URZ, URZ ;  /* 0x0000003f3f3ff290 */ /* 0x000ff6000fffe03f */
[----:B------:R-:W-:Y:S01]  /*35d90*/  @!UPT UIADD3 URZ, URZ, URZ, URZ ;  /* 0x0000003f3f3ff290 */ /* 0x000fe2000fffe03f */
[----:B------:R-:W-:Y:S01]  /*35da0*/  STL.64 [R1+0x2d0], R20 ;  /* 0x0002d01401007387 */ /* 0x000fe20000100a00 */
[----:B------:R0:W-:Y:S03]  /*35db0*/  STL.64 [R1+0x2d8], R22 ;  /* 0x0002d81601007387 */ /* 0x0001e60000100a00 */
[----:B0-----:R-:W2:Y:S01]  /*35dc0*/  LDL.LU.64 R22, [R1+0x34e8] ;  /* 0x0034e80001167983 */ /* 0x001ea20000300a00 */
[----:B------:R-:W-:Y:S02]  /*35dd0*/  STL.64 [R1+0x3490], R26 ;  /* 0x0034901a01007387 */ /* 0x000fe40000100a00 */
[----:B------:R0:W-:Y:S02]  /*35de0*/  STL.64 [R1+0x3488], R24 ;  /* 0x0034881801007387 */ /* 0x0001e40000100a00 */
[----:B------:R-:W-:Y:S01]  /*35df0*/  IMAD.MOV.U32 R15, RZ, RZ, R2 ;  /* 0x000000ffff0f7224 */ /* 0x000fe200078e0002 */
[----:B0-----:R-:W3:Y:S01]  /*35e00*/  LDL.LU R24, [R1+0x1f0] ;  /* 0x0001f00001187983 */ /* 0x001ee20000300800 */
[----:B------:R-:W3:Y:S01]  /*35e10*/  LDL.LU R25, [R1+0x1f4] ;  /* 0x0001f40001197983 */ /* 0x000ee20000300800 */
[----:B--2---:R-:W-:Y:S01]  /*35e20*/  HMMA.16816.F32 R8, R16, R22, R8 ;  /* 0x000000161008723c */ /* 0x004fe20000001808 */
[----:B------:R-:W-:-:S02]  /*35e30*/  IMAD.MOV.U32 R3, RZ, RZ, R22 ;  /* 0x000000ffff037224 */ /* 0x000fc400078e0016 */
[----:B------:R-:W-:Y:S11]  /*35e40*/  IMAD.MOV.U32 R2, RZ, RZ, R23 ;  /* 0x000000ffff027224 */ /* 0x000ff600078e0017 */
[----:B------:R-:W-:Y:S09]  /*35e50*/  @!UPT UIADD3 URZ, URZ, URZ, URZ ;  /* 0x0000003f3f3ff290 */ /* 0x000ff2000fffe03f */
[----:B------:R-:W-:Y:S01]  /*35e60*/  STL.64 [R1+0x2c0], R8 ;  /* 0x0002c00801007387 */ /* 0x000fe20000100a00 */
[----:B------:R0:W-:Y:S03]  /*35e70*/  STL.64 [R1+0x2c8], R10 ;  /* 0x0002c80a01007387 */ /* 0x0001e60000100a00 */
[----:B0-----:R-:W2:Y:S01]  /*35e80*/  LDL.LU.64 R10, [R1+0x34e0] ;  /* 0x0034e000010a7983 */ /* 0x001ea20000300a00 */
[----:B------:R-:W4:Y:S02]  /*35e90*/  LDL.LU.64 R8, [R1+0x34d8] ;  /* 0x0034d80001087983 */ /* 0x000f240000300a00 */
[----:B------:R-:W2:Y:S02]  /*35ea0*/  LDL.LU.64 R22, [R1+0x34d0] ;  /* 0x0034d00001167983 */ /* 0x000ea40000300a00 */
[----:B------:R-:W2:Y:S02]  /*35eb0*/  LDL.LU.64 R20, [R1+0x34c8] ;  /* 0x0034c80001147983 */ /* 0x000ea40000300a00 */
[----:B------:R-:W-:-:S02]  /*35ec0*/  IMAD.MOV.U32 R27, RZ, RZ, R28 ;  /* 0x000000ffff1b7224 */ /* 0x000fc400078e001c */
[----:B------:R-:W-:Y:S01]  /*35ed0*/  IMAD.MOV.U32 R26, RZ, RZ, R29 ;  /* 0x000000ffff1a7224 */ /* 0x000fe200078e001d */
[----:B--2---:R-:W-:Y:S01]  /*35ee0*/  HMMA.16816.F32 R16, R16, R10, R20 ;  /* 0x0000000a1010723c */ /* 0x004fe20000001814 */
[----:B------:R-:W2:Y:S01]  /*35ef0*/  LDL.LU.64 R22, [R1+0x34c0] ;  /* 0x0034c00001167983 */ /* 0x000ea20000300a00 */
[----:B------:R-:W2:Y:S11]  /*35f00*/  LDL.LU.64 R20, [R1+0x34b8] ;  /* 0x0034b80001147983 */ /* 0x000eb60000300a00 */
[----:B------:R-:W-:Y:S10]  /*35f10*/  @!UPT UIADD3 URZ, URZ, URZ, URZ ;  /* 0x0000003f3f3ff290 */ /* 0x000ff4000fffe03f */
[----:B------:R-:W-:Y:S01]  /*35f20*/  STL.64 [R1+0x210], R16 ;  /* 0x0002101001007387 */ /* 0x000fe20000100a00 */
[----:B------:R-:W-:Y:S02]  /*35f30*/  IMAD.MOV.U32 R28, RZ, RZ, R19 ;  /* 0x000000ffff1c7224 */ /* 0x000fe400078e0013 */
[----:B------:R-:W-:Y:S02]  /*35f40*/  IMAD.MOV.U32 R29, RZ, RZ, R18 ;  /* 0x000000ffff1d7224 */ /* 0x000fe400078e0012 */
[----:B----4-:R-:W-:Y:S01]  /*35f50*/  IMAD.MOV.U32 R19, RZ, RZ, R8 ;  /* 0x000000ffff137224 */ /* 0x010fe200078e0008 */
[----:B------:R0:W-:Y:S01]  /*35f60*/  STL.64 [R1+0x3468], R10 ;  /* 0x0034680a01007387 */ /* 0x0001e20000100a00 */
[----:B------:R-:W-:Y:S02]  /*35f70*/  IMAD.MOV.U32 R18, RZ, RZ, R9 ;  /* 0x000000ffff127224 */ /* 0x000fe400078e0009 */
[----:B------:R-:W2:Y:S02]  /*35f80*/  LDL.LU R8, [R1+0x200] ;  /* 0x0002000001087983 */ /* 0x000ea40000300800 */
[----:B------:R-:W2:Y:S01]  /*35f90*/  LDL.LU R9, [R1+0x204] ;  /* 0x0002040001097983 */ /* 0x000ea20000300800 */
[----:B0-----:R-:W2:Y:S01]  /*35fa0*/  LDL.LU R10, [R1+0x208] ;  /* 0x00020800010a7983 */ /* 0x001ea20000300800 */
[----:B------:R-:W2:Y:S02]  /*35fb0*/  LDL.LU R11, [R1+0x20c] ;  /* 0x00020c00010b7983 */ /* 0x000ea40000300800 */
[----:B------:R-:W-:-:S02]  /*35fc0*/  IMAD.MOV.U32 R14, RZ, RZ, R12 ;  /* 0x000000ffff0e7224 */ /* 0x000fc400078e000c */
[----:B------:R-:W-:Y:S01]  /*35fd0*/  STL [R1+0x3400], R28 ;  /* 0x0034001c01007387 */ /* 0x000fe20000100800 */
[----:B------:R-:W-:Y:S01]  /*35fe0*/  STL [R1+0x31ac], R29 ;  /* 0x0031ac1d01007387 */ /* 0x000fe20000100800 */
[C---:B--2---:R-:W-:Y:S08]  /*35ff0*/  HMMA.16816.F32 R16, R20.reuse, R18, R8 ;  /* 0x000000121410723c */ /* 0x044ff00000001808 */
[----:B---3--:R-:W-:Y:S11]  /*36000*/  HMMA.16816.F32 R8, R20, R14, R24 ;  /* 0x0000000e1408723c */ /* 0x008ff60000001818 */
[----:B------:R-:W-:Y:S04]  /*36010*/  @!UPT UIADD3 URZ, URZ, URZ, URZ ;  /* 0x0000003f3f3ff290 */ /* 0x000fe8000fffe03f */
[----:B------:R-:W-:Y:S01]  /*36020*/  STL.64 [R1+0x200], R16 ;  /* 0x0002001001007387 */ /* 0x000fe20000100a00 */
[----:B------:R-:W-:Y:S07]  /*36030*/  STL.64 [R1+0x208], R18 ;  /* 0x0002081201007387 */ /* 0x000fee0000100a00 */
[----:B------:R-:W-:Y:S02]  /*36040*/  STL.64 [R1+0x1f0], R8 ;  /* 0x0001f00801007387 */ /* 0x000fe40000100a00 */
[----:B------:R-:W-:Y:S01]  /*36050*/  STL.64 [R1+0x1f8], R10 ;  /* 0x0001f80a01007387 */ /* 0x000fe20000100a00 */
[----:B------:R-:W2:Y:S01]  /*36060*/  LDL.LU R12, [R1+0x1d0] ;  /* 0x0001d000010c7983 */ /* 0x000ea20000300800 */
        /* <DEDUP_REMOVED lines=8> */
[----:B------:R-:W2:Y:S01]  /*360f0*/  LDL.LU R15, [R1+0x1ec] ;  /* 0x0001ec00010f7983 */ /* 0x000ea20000300800 */
[----:B------:R-:W3:Y:S01]  /*36100*/  LDL.LU R16, [R1+0xe0] ;  /* 0x0000e00001107983 */ /* 0x000ee20000300800 */
[----:B------:R-:W3:Y:S02]  /*36110*/  LDL.LU R17, [R1+0xe4] ;  /* 0x0000e40001117983 */ /* 0x000ee40000300800 */
[----:B------:R-:W4:Y:S02]  /*36120*/  LDL.LU R18, [R1+0xe8] ;  /* 0x0000e80001127983 */ /* 0x000f240000300800 */
[----:B------:R-:W4:Y:S02]  /*36130*/  LDL.LU R19, [R1+0xec] ;  /* 0x0000ec0001137983 */ /* 0x000f240000300800 */
[----:B------:R-:W-:-:S02]  /*36140*/  IMAD.MOV.U32 R10, RZ, RZ, R3 ;  /* 0x000000ffff0a7224 */ /* 0x000fc400078e0003 */
[----:B------:R-:W-:Y:S01]  /*36150*/  IMAD.MOV.U32 R11, RZ, RZ, R2 ;  /* 0x000000ffff0b7224 */ /* 0x000fe200078e0002 */
[----:B------:R-:W2:Y:S01]  /*36160*/  LDL.LU R24, [R1+0x1c0] ;  /* 0x0001c00001187983 */ /* 0x000ea20000300800 */
[----:B------:R-:W2:Y:S02]  /*36170*/  LDL.LU R25, [R1+0x1c4] ;  /* 0x0001c40001197983 */ /* 0x000ea40000300800 */
[----:B------:R-:W2:Y:S02]  /*36180*/  LDL.LU R26, [R1+0x1c8] ;  /* 0x0001c800011a7983 */ /* 0x000ea40000300800 */
[----:B------:R-:W2:Y:S01]  /*36190*/  LDL.LU R27, [R1+0x1cc] ;  /* 0x0001cc00011b7983 */ /* 0x000ea20000300800 */
[----:B------:R0:W-:Y:S01]  /*361a0*/  STL.64 [R1+0x3480], R10 ;  /* 0x0034800a01007387 */ /* 0x0001e20000100a00 */
[----:B------:R-:W2:Y:S02]  /*361b0*/  LDL.LU R8, [R1+0x1b0] ;  /* 0x0001b00001087983 */ /* 0x000ea40000300800 */
[----:B------:R-:W2:Y:S01]  /*361c0*/  LDL.LU R9, [R1+0x1b4] ;  /* 0x0001b40001097983 */ /* 0x000ea20000300800 */
[----:B0-----:R-:W2:Y:S01]  /*361d0*/  LDL.LU R10, [R1+0x1b8] ;  /* 0x0001b800010a7983 */ /* 0x001ea20000300800 */
[----:B------:R-:W2:Y:S03]  /*361e0*/  LDL.LU R11, [R1+0x1bc] ;  /* 0x0001bc00010b7983 */ /* 0x000ea60000300800 */
[----:B----4-:R0:W-:Y:S01]  /*361f0*/  STL.64 [R1+0x3440], R18 ;  /* 0x0034401201007387 */ /* 0x0101e20000100a00 */
[----:B---3--:R1:W-:Y:S03]  /*36200*/  STL.64 [R1+0x3438], R16 ;  /* 0x0034381001007387 */ /* 0x0083e60000100a00 */
[----:B0-----:R-:W3:Y:S01]  /*36210*/  LDL.64 R18, [R1+0x48] ;  /* 0x0000480001127983 */ /* 0x001ee20000100a00 */
[----:B------:R-:W-:-:S02]  /*36220*/  IMAD.MOV.U32 R6, RZ, RZ, R5 ;  /* 0x000000ffff067224 */ /* 0x000fc400078e0005 */
[----:B------:R-:W-:-:S07]  /*36230*/  IMAD.MOV.U32 R7, RZ, RZ, R4 ;  /* 0x000000ffff077224 */ /* 0x000fce00078e0004 */
[C---:B--2---:R-:W-:Y:S01]  /*36240*/  HMMA.16816.F32 R4, R20.reuse, R6, R12 ;  /* 0x000000061404723c */ /* 0x044fe2000000180c */
[----:B---3--:R0:W-:Y:S01]  /*36250*/  STL.64 [R1+0x3460], R18 ;  /* 0x0034601201007387 */ /* 0x0081e20000100a00 */
[----:B-1----:R-:W2:Y:S02]  /*36260*/  LDL.LU R16, [R1+0x100] ;  /* 0x0001000001107983 */ /* 0x002ea40000300800 */
        /* <DEDUP_REMOVED lines=8> */
[----:B------:R-:W2:Y:S01]  /*362f0*/  LDL.LU R19, [R1+0x1ac] ;  /* 0x0001ac0001137983 */ /* 0x000ea20000300800 */
[----:B------:R-:W3:Y:S01]  /*36300*/  LDL.LU.64 R14, [R1+0x34b0] ;  /* 0x0034b000010e7983 */ /* 0x000ee20000300a00 */
[----:B------:R-:W3:Y:S03]  /*36310*/  LDL.LU.64 R12, [R1+0x34a8] ;  /* 0x0034a800010c7983 */ /* 0x000ee60000300a00 */
[----:B------:R-:W-:Y:S02]  /*36320*/  STL.64 [R1+0x1e0], R4 ;  /* 0x0001e00401007387 */ /* 0x000fe40000100a00 */
[----:B------:R0:W-:Y:S02]  /*36330*/  STL.64 [R1+0x1e8], R6 ;  /* 0x0001e80601007387 */ /* 0x0001e40000100a00 */
[----:B0-----:R-:W3:Y:S02]  /*36340*/  LDL.LU.64 R6, [R1+0x34a0] ;  /* 0x0034a00001067983 */ /* 0x001ee40000300a00 */
[C---:B---3--:R-:W-:Y:S11]  /*36350*/  HMMA.16816.F32 R12, R20.reuse, R6, R12 ;  /* 0x00000006140c723c */ /* 0x048ff6000000180c */
[----:B------:R-:W-:Y:S11]  /*36360*/  @!UPT UIADD3 URZ, URZ, URZ, URZ ;  /* 0x0000003f3f3ff290 */ /* 0x000ff6000fffe03f */
[----:B------:R-:W-:Y:S01]  /*36370*/  @!UPT UIADD3 URZ, URZ, URZ, URZ ;  /* 0x0000003f3f3ff290 */ /* 0x000fe2000fffe03f */
[----:B------:R-:W-:Y:S01]  /*36380*/  STL.64 [R1+0x1d0], R12 ;  /* 0x0001d00c01007387 */ /* 0x000fe20000100a00 */
[----:B------:R0:W-:Y:S03]  /*36390*/  STL.64 [R1+0x1d8], R14 ;  /* 0x0001d80e01007387 */ /* 0x0001e60000100a00 */
[----:B0-----:R-:W3:Y:S01]  /*363a0*/  LDL.LU.64 R14, [R1+0x3498] ;  /* 0x00349800010e7983 */ /* 0x001ee20000300a00 */
[----:B------:R0:W-:Y:S03]  /*363b0*/  STL.64 [R1+0x3418], R6 ;  /* 0x0034180601007387 */ /* 0x0001e60000100a00 */
[----:B0-----:R-:W4:Y:S04]  /*363c0*/  LDL.64 R6, [R1+0x18] ;  /* 0x0000180001067983 */ /* 0x001f280000100a00 */
[----:B----4-:R0:W-:Y:S04]  /*363d0*/  STL.64 [R1+0x3430], R6 ;  /* 0x0034300601007387 */ /* 0x0101e80000100a00 */
[----:B0-----:R-:W4:Y:S01]  /*363e0*/  LDL.64 R6, [R1+0x28] ;  /* 0x0000280001067983 */ /* 0x001f220000100a00 */
[C---:B---3--:R-:W-:Y:S03]  /*363f0*/  HMMA.16816.F32 R24, R20.reuse, R14, R24 ;  /* 0x0000000e1418723c */ /* 0x048fe60000001818 */
[----:B----4-:R0:W-:Y:S01]  /*36400*/  STL.64 [R1+0x3448], R6 ;  /* 0x0034480601007387 */ /* 0x0101e20000100a00 */
[----:B------:R-:W3:Y:S02]  /*36410*/  LDL.LU R4, [R1+0xf0] ;  /* 0x0000f00001047983 */ /* 0x000ee40000300800 */
[----:B------:R-:W3:Y:S01]  /*36420*/  LDL.LU R5, [R1+0xf4] ;  /* 0x0000f40001057983 */ /* 0x000ee20000300800 */
[----:B0-----:R-:W3:Y:S01]  /*36430*/  LDL.LU R6, [R1+0xf8] ;  /* 0x0000f80001067983 */ /* 0x001ee20000300800 */
[----:B------:R-:W3:Y:S11]  /*36440*/  LDL.LU R7, [R1+0xfc] ;  /* 0x0000fc0001077983 */ /* 0x000ef60000300800 */
[----:B------:R-:W-:Y:S04]  /*36450*/  @!UPT UIADD3 URZ, URZ, URZ, URZ ;  /* 0x0000003f3f3ff290 */ /* 0x000fe8000fffe03f */
[----:B------:R-:W-:Y:S02]  /*36460*/  STL.64 [R1+0x1c0], R24 ;  /* 0x0001c01801007387 */ /* 0x000fe40000100a00 */
[----:B------:R0:W-:Y:S02]  /*36470*/  STL.64 [R1+0x1c8], R26 ;  /* 0x0001c81a01007387 */ /* 0x0001e40000100a00 */
[----:B0-----:R-:W4:Y:S01]  /*36480*/  LDL.LU.64 R26, [R1+0x3490] ;  /* 0x00349000011a7983 */ /* 0x001f220000300a00 */
[----:B------:R-:W2:Y:S01]  /*36490*/  LDL.LU.64 R24, [R1+0x3488] ;  /* 0x0034880001187983 */ /* 0x000ea20000300a00 */
[C---:B----4-:R-:W-:Y:S11]  /*364a0*/  HMMA.16816.F32 R8, R20.reuse, R26, R8 ;  /* 0x0000001a1408723c */ /* 0x050ff60000001808 */
[----:B------:R-:W-:Y:S11]  /*364b0*/  @!UPT UIADD3 URZ, URZ, URZ, URZ ;  /* 0x0000003f3f3ff290 */ /* 0x000ff6000fffe03f */
[----:B------:R-:W-:Y:S01]  /*364c0*/  @!UPT UIADD3 URZ, URZ, URZ, URZ ;  /* 0x0000003f3f3ff290 */ /* 0x000fe2000fffe03f */
[----:B------:R-:W-:Y:S01]  /*364d0*/  STL.64 [R1+0x1b0], R8 ;  /* 0x0001b00801007387 */ /* 0x000fe20000100a00 */
[----:B------:R0:W-:Y:S03]  /*364e0*/  STL.64 [R1+0x1b8], R10 ;  /* 0x0001b80a01007387 */ /* 0x0001e60000100a00 */
[----:B0-----:R-:W4:Y:S01]  /*364f0*/  LDL.LU.64 R10, [R1+0x3480] ;  /* 0x00348000010a7983 */ /* 0x001f220000300a00 */
[----:B------:R-:W-:Y:S02]  /*36500*/  STL.64 [R1+0x3410], R26 ;  /* 0x0034101a01007387 */ /* 0x000fe40000100a00 */
[----:B--2---:R0:W-:Y:S02]  /*36510*/  STL.64 [R1+0x3408], R24 ;  /* 0x0034081801007387 */ /* 0x0041e40000100a00 */
[----:B0-----:R-:W2:Y:S01]  /*36520*/  LDL.LU R24, [R1+0x190] ;  /* 0x0001900001187983 */ /* 0x001ea20000300800 */
[----:B------:R-:W2:Y:S02]  /*36530*/  LDL.LU R25, [R1+0x194] ;  /* 0x0001940001197983 */ /* 0x000ea40000300800 */
[----:B------:R-:W2:Y:S02]  /*36540*/  LDL.LU R26, [R1+0x198] ;  /* 0x00019800011a7983 */ /* 0x000ea40000300800 */
[----:B------:R-:W2:Y:S01]  /*36550*/  LDL.LU R27, [R1+0x19c] ;  /* 0x00019c00011b7983 */ /* 0x000ea20000300800 */
[C---:B----4-:R-:W-:Y:S01]  /*36560*/  HMMA.16816.F32 R8, R20.reuse, R10, R16 ;  /* 0x0000000a1408723c */ /* 0x050fe20000001810 */
[----:B--2---:R-:W-:Y:S01]  /*36570*/  STL.64 [R1+0x3428], R26 ;  /* 0x0034281a01007387 */ /* 0x004fe20000100a00 */
[----:B------:R0:W-:Y:S03]  /*36580*/  STL.64 [R1+0x3420], R24 ;  /* 0x0034201801007387 */ /* 0x0001e60000100a00 */
[----:B0-----:R-:W2:Y:S01]  /*36590*/  LDL.LU R24, [R1+0xd0] ;  /* 0x0000d00001187983 */ /* 0x001ea20000300800 */
[----:B------:R-:W2:Y:S02]  /*365a0*/  LDL.LU R25, [R1+0xd4] ;  /* 0x0000d40001197983 */ /* 0x000ea40000300800 */
[----:B------:R-:W2:Y:S02]  /*365b0*/  LDL.LU R26, [R1+0xd8] ;  /* 0x0000d800011a7983 */ /* 0x000ea40000300800 */
[----:B------:R-:W2:Y:S01]  /*365c0*/  LDL.LU R27, [R1+0xdc] ;  /* 0x0000dc00011b7983 */ /* 0x000ea20000300800 */
[----:B------:R-:W4:Y:S01]  /*365d0*/  LDL.LU.64 R18, [R1+0x3478] ;  /* 0x0034780001127983 */ /* 0x000f220000300a00 */
[----:B------:R-:W4:Y:S11]  /*365e0*/  LDL.LU.64 R16, [R1+0x3470] ;  /* 0x0034700001107983 */ /* 0x000f360000300a00 */
[----:B------:R-:W-:Y:S02]  /*365f0*/  STL.64 [R1+0x1a0], R8 ;  /* 0x0001a00801007387 */ /* 0x000fe40000100a00 */
[----:B------:R0:W-:Y:S02]  /*36600*/  STL.64 [R1+0x1a8], R10 ;  /* 0x0001a80a01007387 */ /* 0x0001e40000100a00 */
[----:B0-----:R-:W4:Y:S02]  /*36610*/  LDL.LU.64 R10, [R1+0x3468] ;  /* 0x00346800010a7983 */ /* 0x001f240000300a00 */
[----:B----4-:R-:W-:Y:S02]  /*36620*/  HMMA.16816.F32 R20, R20, R10, R16 ;  /* 0x0000000a1414723c */ /* 0x010fe40000001810 */
[----:B------:R-:W4:Y:S01]  /*36630*/  LDL.LU.64 R18, [R1+0x3460] ;  /* 0x0034600001127983 */ /* 0x000f220000300a00 */
[----:B------:R-:W-:-:S02]  /*36640*/  IMAD.MOV.U32 R13, RZ, RZ, R10 ;  /* 0x000000ffff0d7224 */ /* 0x000fc400078e000a */
[----:B------:R-:W-:Y:S11]  /*36650*/  IMAD.MOV.U32 R12, RZ, RZ, R11 ;  /* 0x000000ffff0c7224 */ /* 0x000ff600078e000b */
[----:B------:R-:W-:Y:S07]  /*36660*/  @!UPT UIADD3 URZ, URZ, URZ, URZ ;  /* 0x0000003f3f3ff290 */ /* 0x000fee000fffe03f */
[----:B------:R0:W-:Y:S01]  /*36670*/  STL.64 [R1+0x100], R20 ;  /* 0x0001001401007387 */ /* 0x0001e20000100a00 */
[----:B------:R1:W-:Y:S02]  /*36680*/  STL.64 [R1+0x108], R22 ;  /* 0x0001081601007387 */ /* 0x0003e40000100a00 */
[----:B------:R-:W3:Y:S02]  /*36690*/  LDL.LU.64 R10, [R1+0x3458] ;  /* 0x00345800010a7983 */ /* 0x000ee40000300a00 */
[----:B------:R-:W3:Y:S01]  /*366a0*/  LDL.LU.64 R8, [R1+0x3450] ;  /* 0x0034500001087983 */ /* 0x000ee20000300a00 */
[----:B0-----:R-:W2:Y:S01]  /*366b0*/  LDL.LU R20, [R1+0xc0] ;  /* 0x0000c00001147983 */ /* 0x001ea20000300800 */
[----:B------:R-:W2:Y:S02]  /*366c0*/  LDL.LU R21, [R1+0xc4] ;  /* 0x0000c40001157983 */ /* 0x000ea40000300800 */
[----:B-1----:R-:W2:Y:S02]  /*366d0*/  LDL.LU R22, [R1+0xc8] ;  /* 0x0000c80001167983 */ /* 0x002ea40000300800 */
[----:B------:R-:W2:Y:S02]  /*366e0*/  LDL.LU R23, [R1+0xcc] ;  /* 0x0000cc0001177983 */ /* 0x000ea40000300800 */
[----:B----4-:R-:W-:Y:S01]  /*366f0*/  IMAD.MOV.U32 R28, RZ, RZ, R19 ;  /* 0x000000ffff1c7224 */ /* 0x010fe200078e0013 */
        /* <DEDUP_REMOVED lines=8> */
[C---:B---3--:R-:W-:Y:S01]  /*36780*/  HMMA.16816.F32 R16, R8.reuse, R6, R16 ;  /* 0x000000060810723c */ /* 0x048fe20000001810 */
[----:B------:R-:W-:Y:S11]  /*36790*/  IMAD.MOV.U32 R3, RZ, RZ, R7 ;  /* 0x000000ffff037224 */ /* 0x000ff600078e0007 */
[----:B------:R-:W-:Y:S11]  /*367a0*/  @!UPT UIADD3 URZ, URZ, URZ, URZ ;  /* 0x0000003f3f3ff290 */ /* 0x000ff6000fffe03f */
[----:B------:R0:W-:Y:S01]  /*367b0*/  STL.64 [R1+0xe0], R16 ;  /* 0x0000e01001007387 */ /* 0x0001e20000100a00 */
[----:B------:R-:W-:Y:S02]  /*367c0*/  STL.64 [R1+0xe8], R18 ;  /* 0x0000e81201007387 */ /* 0x000fe40000100a00 */
[----:B0-----:R-:W-:Y:S02]  /*367d0*/  IMAD.MOV.U32 R16, RZ, RZ, R6 ;  /* 0x000000ffff107224 */ /* 0x001fe400078e0006 */
[----:B------:R-:W2:Y:S03]  /*367e0*/  LDL.LU.64 R6, [R1+0x3430] ;  /* 0x0034300001067983 */ /* 0x000ea60000300a00 */
[----:B------:R0:W-:Y:S02]  /*367f0*/  STL [R1+0x3404], R16 ;  /* 0x0034041001007387 */ /* 0x0001e40000100800 */
[----:B0-----:R-:W3:Y:S01]  /*36800*/  LDL.LU R16, [R1+0x2b0] ;  /* 0x0002b00001107983 */ /* 0x001ee20000300800 */
[----:B------:R-:W3:Y:S02]  /*36810*/  LDL.LU R17, [R1+0x2b4] ;  /* 0x0002b40001117983 */ /* 0x000ee40000300800 */
[----:B------:R-:W3:Y:S02]  /*36820*/  LDL.LU R18, [R1+0x2b8] ;  /* 0x0002b80001127983 */ /* 0x000ee40000300800 */
        /* <DEDUP_REMOVED lines=9> */
[----:B------:R-:W4:Y:S02]  /*368c0*/  LDL.LU.64 R6, [R1+0x3418] ;  /* 0x0034180001067983 */ /* 0x000f240000300a00 */
[----:B----4-:R-:W-:Y:S01]  /*368d0*/  HMMA.16816.F32 R4, R8, R6, R20 ;  /* 0x000000060804723c */ /* 0x010fe20000001814 */
[----:B------:R-:W4:Y:S11]  /*368e0*/  LDL.64 R22, [R1+0x58] ;  /* 0x0000580001167983 */ /* 0x000f360000100a00 */
[----:B------:R-:W-:Y:S11]  /*368f0*/  @!UPT UIADD3 URZ, URZ, URZ, URZ ;  /* 0x0000003f3f3ff290 */ /* 0x000ff6000fffe03f */
[----:B------:R-:W-:Y:S01]  /*36900*/  STL.64 [R1+0xc0], R4 ;  /* 0x0000c00401007387 */ /* 0x000fe20000100a00 */
[----:B------:R-:W-:Y:S02]  /*36910*/  STL.64 [R1+0xc8], R6 ;  /* 0x0000c80601007387 */ /* 0x000fe40000100a00 */
[----:B------:R-:W0:Y:S02]  /*36920*/  LDSM.16.MT88.4 R4, [R0+0xc180] ;  /* 0x00c180000004783b */ /* 0x000e240000004200 */
[----:B0-----:R0:W-:Y:S02]  /*36930*/  STL.64 [R1+0x33e8], R6 ;  /* 0x0033e80601007387 */ /* 0x0011e40000100a00 */
[----:B------:R-:W-:Y:S02]  /*36940*/  STL.64 [R1+0x33e0], R4 ;  /* 0x0033e00401007387 */ /* 0x000fe40000100a00 */
[----:B0-----:R-:W-:Y:S02]  /*36950*/  IMAD.MOV.U32 R6, RZ, RZ, R13 ;  /* 0x000000ffff067224 */ /* 0x001fe400078e000d */
[----:B------:R-:W-:-:S02]  /*36960*/  IMAD.MOV.U32 R7, RZ, RZ, R12 ;  /* 0x000000ffff077224 */ /* 0x000fc400078e000c */
[C---:B--2---:R-:W-:Y:S01]  /*36970*/  HMMA.16816.F32 R12, R8.reuse, R14, R24 ;  /* 0x0000000e080c723c */ /* 0x044fe20000001818 */
[----:B------:R-:W3:Y:S01]  /*36980*/  LDL.LU.64 R26, [R1+0x3410] ;  /* 0x00341000011a7983 */ /* 0x000ee20000300a00 */
[----:B------:R-:W2:Y:S11]  /*36990*/  LDL.LU.64 R24, [R1+0x3408] ;  /* 0x0034080001187983 */ /* 0x000eb60000300a00 */
[----:B------:R-:W-:Y:S10]  /*369a0*/  @!UPT UIADD3 URZ, URZ, URZ, URZ ;  /* 0x0000003f3f3ff290 */ /* 0x000ff4000fffe03f */
[----:B------:R-:W-:Y:S01]  /*369b0*/  STL.64 [R1+0x190], R12 ;  /* 0x0001900c01007387 */ /* 0x000fe20000100a00 */
[----:B------:R-:W-:Y:S02]  /*369c0*/  STL.64 [R1+0x198], R14 ;  /* 0x0001980e01007387 */ /* 0x000fe40000100a00 */
[----:B------:R-:W0:Y:S02]  /*369d0*/  LDSM.16.MT88.4 R12, [R0+0xc200] ;  /* 0x00c20000000c783b */ /* 0x000e240000004200 */
[----:B0-----:R-:W-:Y:S02]  /*369e0*/  STL.64 [R1+0x3378], R14 ;  /* 0x0033780e01007387 */ /* 0x001fe40000100a00 */
[----:B------:R0:W-:Y:S02]  /*369f0*/  STL.64 [R1+0x3370], R12 ;  /* 0x0033700c01007387 */ /* 0x0001e40000100a00 */
[----:B0-----:R-:W4:Y:S01]  /*36a00*/  LDL.LU R12, [R1+0x3f0] ;  /* 0x0003f000010c7983 */ /* 0x001f220000300800 */
[----:B------:R-:W4:Y:S02]  /*36a10*/  LDL.LU R13, [R1+0x3f4] ;  /* 0x0003f400010d7983 */ /* 0x000f240000300800 */
[----:B------:R-:W4:Y:S02]  /*36a20*/  LDL.LU R14, [R1+0x3f8] ;  /* 0x0003f800010e7983 */ /* 0x000f240000300800 */
[----:B------:R-:W4:Y:S01]  /*36a30*/  LDL.LU R15, [R1+0x3fc] ;  /* 0x0003fc00010f7983 */ /* 0x000f220000300800 */
[----:B---3--:R-:W-:Y:S11]  /*36a40*/  HMMA.16816.F32 R16, R8, R26, R16 ;  /* 0x0000001a0810723c */ /* 0x008ff60000001810 */
[----:B------:R-:W-:Y:S11]  /*36a50*/  @!UPT UIADD3 URZ, URZ, URZ, URZ ;  /* 0x0000003f3f3ff290 */ /* 0x000ff6000fffe03f */
[----:B------:R-:W-:Y:S01]  /*36a60*/  @!UPT UIADD3 URZ, URZ, URZ, URZ ;  /* 0x0000003f3f3ff290 */ /* 0x000fe2000fffe03f */
[----:B------:R0:W-:Y:S01]  /*36a70*/  STL.64 [R1+0x2b0], R16 ;  /* 0x0002b01001007387 */ /* 0x0001e20000100a00 */
[----:B------:R-:W-:Y:S03]  /*36a80*/  STL.64 [R1+0x2b8], R18 ;  /* 0x0002b81201007387 */ /* 0x000fe60000100a00 */
[----:B0-----:R-:W3:Y:S01]  /*36a90*/  LDL.LU R16, [R1+0x3404] ;  /* 0x0034040001107983 */ /* 0x001ee20000300800 */
[----:B------:R0:W-:Y:S02]  /*36aa0*/  STL.64 [R1+0x33a0], R26 ;  /* 0x0033a01a01007387 */ /* 0x0001e40000100a00 */
[----:B--2---:R1:W-:Y:S02]  /*36ab0*/  STL.64 [R1+0x3398], R24 ;  /* 0x0033981801007387 */ /* 0x0043e40000100a00 */
[----:B0-----:R-:W-:Y:S02]  /*36ac0*/  IMAD.MOV.U32 R27, RZ, RZ, R3 ;  /* 0x000000ffff1b7224 */ /* 0x001fe400078e0003 */
[----:B---3--:R-:W-:-:S02]  /*36ad0*/  IMAD.MOV.U32 R26, RZ, RZ, R16 ;  /* 0x000000ffff1a7224 */ /* 0x008fc400078e0010 */
[----:B------:R-:W0:Y:S04]  /*36ae0*/  LDSM.16.MT88.4 R16, [R0+0xc280] ;  /* 0x00c280000010783b */ /* 0x000e280000004200 */
[----:B------:R2:W-:Y:S01]  /*36af0*/  STL.64 [R1+0x33d8], R26 ;  /* 0x0033d81a01007387 */ /* 0x0005e20000100a00 */
[----:B-1----:R-:W3:Y:S02]  /*36b00*/  LDL.LU R24, [R1+0x460] ;  /* 0x0004600001187983 */ /* 0x002ee40000300800 */
[----:B------:R-:W3:Y:S01]  /*36b10*/  LDL.LU R25, [R1+0x464] ;  /* 0x0004640001197983 */ /* 0x000ee20000300800 */
[----:B--2---:R-:W2:Y:S01]  /*36b20*/  LDL.LU R26, [R1+0x468] ;  /* 0x00046800011a7983 */ /* 0x004ea20000300800 */
[----:B------:R-:W2:Y:S01]  /*36b30*/  LDL.LU R27, [R1+0x46c] ;  /* 0x00046c00011b7983 */ /* 0x000ea20000300800 */
[----:B----4-:R-:W-:Y:S01]  /*36b40*/  HMMA.16816.F32 R12, R8, R22, R12 ;  /* 0x00000016080c723c */ /* 0x010fe2000000180c */
[----:B------:R-:W-:Y:S01]  /*36b50*/  IMAD.MOV.U32 R3, RZ, RZ, R23 ;  /* 0x000000ffff037224 */ /* 0x000fe200078e0017 */
[----:B--2---:R-:W-:Y:S01]  /*36b60*/  STL.64 [R1+0x33f8], R26 ;  /* 0x0033f81a01007387 */ /* 0x004fe20000100a00 */
[----:B---3--:R1:W-:Y:S03]  /*36b70*/  STL.64 [R1+0x33f0], R24 ;  /* 0x0033f01801007387 */ /* 0x0083e60000100a00 */
        /* <DEDUP_REMOVED lines=9> */
[----:B------:R-:W3:Y:S02]  /*36c10*/  LDL.LU R19, [R1+0x45c] ;  /* 0x00045c0001137983 */ /* 0x000ee40000300800 */
[----:B------:R0:W-:Y:S02]  /*36c20*/  STL.64 [R1+0x590], R12 ;  /* 0x0005900c01007387 */ /* 0x0001e40000100a00 */
[----:B0-----:R-:W-:-:S02]  /*36c30*/  IMAD.MOV.U32 R12, RZ, RZ, R22 ;  /* 0x000000ffff0c7224 */ /* 0x001fc400078e0016 */
[----:B------:R-:W0:Y:S04]  /*36c40*/  LDSM.16.MT88.4 R20, [R0+0xc300] ;  /* 0x00c300000014783b */ /* 0x000e280000004200 */
[----:B------:R-:W-:Y:S04]  /*36c50*/  STL.64 [R1+0x598], R14 ;  /* 0x0005980e01007387 */ /* 0x000fe80000100a00 */
[----:B0-----:R0:W-:Y:S01]  /*36c60*/  STL.64 [R1+0x3288], R22 ;  /* 0x0032881601007387 */ /* 0x0011e20000100a00 */
[----:B------:R-:W-:Y:S03]  /*36c70*/  STL.64 [R1+0x3280], R20 ;  /* 0x0032801401007387 */ /* 0x000fe60000100a00 */
[----:B0-----:R-:W4:Y:S01]  /*36c80*/  LDL R22, [R1+0x48] ;  /* 0x0000480001167983 */ /* 0x001f220000100800 */
[----:B------:R-:W-:-:S02]  /*36c90*/  IMAD.MOV.U32 R23, RZ, RZ, R28 ;  /* 0x000000ffff177224 */ /* 0x000fc400078e001c */
[----:B------:R-:W3:Y:S01]  /*36ca0*/  LDL.LU R28, [R1+0x3400] ;  /* 0x00340000011c7983 */ /* 0x000ee20000300800 */
[----:B--2---:R-:W-:Y:S01]  /*36cb0*/  HMMA.16816.F32 R8, R8, R6, R24 ;  /* 0x000000060808723c */ /* 0x004fe20000001818 */
[----:B------:R-:W4:Y:S01]  /*36cc0*/  LDL.LU.64 R26, [R1+0x33f8] ;  /* 0x0033f800011a7983 */ /* 0x000f220000300a00 */
[----:B------:R-:W4:Y:S02]  /*36cd0*/  LDL.LU.64 R24, [R1+0x33f0] ;  /* 0x0033f00001187983 */ /* 0x000f240000300a00 */
[----:B------:R-:W4:Y:S02]  /*36ce0*/  LDL.LU.64 R6, [R1+0x33e8] ;  /* 0x0033e80001067983 */ /* 0x000f240000300a00 */
[----:B------:R-:W4:Y:S11]  /*36cf0*/  LDL.LU.64 R4, [R1+0x33e0] ;  /* 0x0033e00001047983 */ /* 0x000f360000300a00 */
[----:B------:R-:W-:Y:S06]  /*36d00*/  @!UPT UIADD3 URZ, URZ, URZ, URZ ;  /* 0x0000003f3f3ff290 */ /* 0x000fec000fffe03f */
[----:B------:R-:W-:Y:S01]  /*36d10*/  STL.64 [R1+0x580], R8 ;  /* 0x0005800801007387 */ /* 0x000fe20000100a00 */
[----:B------:R-:W-:Y:S02]  /*36d20*/  STL.64 [R1+0x588], R10 ;  /* 0x0005880a01007387 */ /* 0x000fe40000100a00 */
[----:B------:R-:W0:Y:S02]  /*36d30*/  LDSM.16.MT88.4 R8, [R0+0xc380] ;  /* 0x00c380000008783b */ /* 0x000e240000004200 */
[----:B0-----:R0:W-:Y:S02]  /*36d40*/  STL.64 [R1+0x3218], R10 ;  /* 0x0032180a01007387 */ /* 0x0011e40000100a00 */
[----:B------:R1:W-:Y:S02]  /*36d50*/  STL.64 [R1+0x3210], R8 ;  /* 0x0032100801007387 */ /* 0x0003e40000100a00 */
[----:B0-----:R-:W2:Y:S01]  /*36d60*/  LDL.LU.64 R10, [R1+0x68] ;  /* 0x00006800010a7983 */ /* 0x001ea20000300a00 */
[C---:B----4-:R-:W-:Y:S03]  /*36d70*/  HMMA.16816.F32 R20, R4.reuse, R22, R24 ;  /* 0x000000160414723c */ /* 0x050fe60000001818 */
[----:B--2---:R0:W-:Y:S01]  /*36d80*/  STL.64 [R1+0x3380], R10 ;  /* 0x0033800a01007387 */ /* 0x0041e20000100a00 */
[----:B-1----:R-:W2:Y:S02]  /*36d90*/  LDL.LU R8, [R1+0x440] ;  /* 0x0004400001087983 */ /* 0x002ea40000300800 */
[----:B------:R-:W2:Y:S01]  /*36da0*/  LDL.LU R9, [R1+0x444] ;  /* 0x0004440001097983 */ /* 0x000ea20000300800 */
[----:B0-----:R-:W2:Y:S01]  /*36db0*/  LDL.LU R10, [R1+0x448] ;  /* 0x00044800010a7983 */ /* 0x001ea20000300800 */
[----:B------:R-:W2:Y:S02]  /*36dc0*/  LDL.LU R11, [R1+0x44c] ;  /* 0x00044c00010b7983 */ /* 0x000ea40000300800 */
[----:B------:R-:W3:Y:S11]  /*36dd0*/  LDL.LU.64 R26, [R1+0x33d8] ;  /* 0x0033d800011a7983 */ /* 0x000ef60000300a00 */
[----:B------:R-:W-:Y:S02]  /*36de0*/  @!UPT UIADD3 URZ, URZ, URZ, URZ ;  /* 0x0000003f3f3ff290 */ /* 0x000fe4000fffe03f */
[----:B------:R-:W-:Y:S01]  /*36df0*/  STL.64 [R1+0x570], R20 ;  /* 0x0005701401007387 */ /* 0x000fe20000100a00 */
[----:B------:R3:W-:Y:S02]  /*36e00*/  STL.64 [R1+0x578], R22 ;  /* 0x0005781601007387 */ /* 0x0007e40000100a00 */
[----:B---3--:R-:W-:Y:S02]  /*36e10*/  HMMA.16816.F32 R20, R4, R26, R16 ;  /* 0x0000001a0414723c */ /* 0x008fe40000001810 */
[----:B------:R-:W3:Y:S11]  /*36e20*/  LDL.LU R16, [R1+0x390] ;  /* 0x0003900001107983 */ /* 0x000ef60000300800 */
[----:B------:R-:W-:Y:S10]  /*36e30*/  @!UPT UIADD3 URZ, URZ, URZ, URZ ;  /* 0x0000003f3f3ff290 */ /* 0x000ff4000fffe03f */
[----:B------:R0:W-:Y:S01]  /*36e40*/  STL.64 [R1+0x560], R20 ;  /* 0x0005601401007387 */ /* 0x0001e20000100a00 */
[----:B------:R1:W-:Y:S02]  /*36e50*/  STL.64 [R1+0x568], R22 ;  /* 0x0005681601007387 */ /* 0x0003e40000100a00 */
[----:B------:R-:W3:Y:S02]  /*36e60*/  LDL.LU R17, [R1+0x394] ;  /* 0x0003940001117983 */ /* 0x000ee40000300800 */
[----:B------:R-:W4:Y:S01]  /*36e70*/  LDL.LU R18, [R1+0x398] ;  /* 0x0003980001127983 */ /* 0x000f220000300800 */
[----:B------:R-:W4:Y:S01]  /*36e80*/  LDL.LU R19, [R1+0x39c] ;  /* 0x00039c0001137983 */ /* 0x000f220000300800 */
[----:B------:R-:W2:Y:S03]  /*36e90*/  LDL.64 R26, [R1+0x38] ;  /* 0x00003800011a7983 */ /* 0x000ea60000100a00 */
[----:B--2---:R2:W-:Y:S01]  /*36ea0*/  STL.64 [R1+0x33b8], R26 ;  /* 0x0033b81a01007387 */ /* 0x0045e20000100a00 */
[----:B0-----:R-:W3:Y:S02]  /*36eb0*/  LDL.LU R20, [R1+0x410] ;  /* 0x0004100001147983 */ /* 0x001ee40000300800 */
[----:B------:R-:W3:Y:S02]  /*36ec0*/  LDL.LU R21, [R1+0x414] ;  /* 0x0004140001157983 */ /* 0x000ee40000300800 */
[----:B-1----:R-:W3:Y:S01]  /*36ed0*/  LDL.LU R22, [R1+0x418] ;  /* 0x0004180001167983 */ /* 0x002ee20000300800 */
[----:B------:R-:W3:Y:S04]  /*36ee0*/  LDL.LU R23, [R1+0x41c] ;  /* 0x00041c0001177983 */ /* 0x000ee80000300800 */
[----:B--2---:R-:W2:Y:S04]  /*36ef0*/  LDL.LU.64 R26, [R1+0x8] ;  /* 0x00000800011a7983 */ /* 0x004ea80000300a00 */
        /* <DEDUP_REMOVED lines=10> */
[----:B------:R-:W2:Y:S02]  /*36fa0*/  LDL.LU R22, [R1+0x438] ;  /* 0x0004380001167983 */ /* 0x000ea40000300800 */
[----:B------:R-:W2:Y:S01]  /*36fb0*/  LDL.LU R23, [R1+0x43c] ;  /* 0x00043c0001177983 */ /* 0x000ea20000300800 */
[----:B----4-:R0:W-:Y:S02]  /*36fc0*/  STL.64 [R1+0x3348], R18 ;  /* 0x0033481201007387 */ /* 0x0101e40000100a00 */
[----:B0-----:R-:W-:-:S02]  /*36fd0*/  IMAD.MOV.U32 R18, RZ, RZ, R2 ;  /* 0x000000ffff127224 */ /* 0x001fc400078e0002 */
[----:B------:R-:W-:-:S07]  /*36fe0*/  IMAD.MOV.U32 R19, RZ, RZ, R29 ;  /* 0x000000ffff137224 */ /* 0x000fce00078e001d */
[C---:B------:R-:W-:Y:S01]  /*36ff0*/  HMMA.16816.F32 R8, R4.reuse, R18, R8 ;  /* 0x000000120408723c */ /* 0x040fe20000001808 */
[----:B------:R-:W-:Y:S01]  /*37000*/  STL.64 [R1+0x3340], R16 ;  /* 0x0033401001007387 */ /* 0x000fe20000100a00 */
[----:B------:R-:W3:Y:S11]  /*37010*/  LDL.LU R2, [R1+0x33d0] ;  /* 0x0033d00001027983 */ /* 0x000ef60000300800 */
[----:B------:R-:W-:Y:S10]  /*37020*/  @!UPT UIADD3 URZ, URZ, URZ, URZ ;  /* 0x0000003f3f3ff290 */ /* 0x000ff4000fffe03f */
[----:B------:R-:W-:Y:S01]  /*37030*/  STL.64 [R1+0x550], R8 ;  /* 0x0005500801007387 */ /* 0x000fe20000100a00 */
[----:B------:R0:W-:Y:S02]  /*37040*/  STL.64 [R1+0x558], R10 ;  /* 0x0005580a01007387 */ /* 0x0001e40000100a00 */
[----:B0-----:R-:W-:Y:S02]  /*37050*/  IMAD.MOV.U32 R10, RZ, RZ, R12 ;  /* 0x000000ffff0a7224 */ /* 0x001fe400078e000c */
[----:B------:R-:W4:Y:S01]  /*37060*/  LDL.LU R12, [R1+0x3d0] ;  /* 0x0003d000010c7983 */ /* 0x000f220000300800 */
[----:B------:R-:W4:Y:S02]  /*37070*/  LDL.LU R13, [R1+0x3d4] ;  /* 0x0003d400010d7983 */ /* 0x000f240000300800 */
[----:B------:R-:W2:Y:S02]  /*37080*/  LDL.LU R14, [R1+0x3d8] ;  /* 0x0003d800010e7983 */ /* 0x000ea40000300800 */
[----:B------:R-:W2:Y:S02]  /*37090*/  LDL.LU R15, [R1+0x3dc] ;  /* 0x0003dc00010f7983 */ /* 0x000ea40000300800 */
[----:B--2---:R-:W-:Y:S01]  /*370a0*/  STL.64 [R1+0x3390], R14 ;  /* 0x0033900e01007387 */ /* 0x004fe20000100a00 */
[----:B----4-:R0:W-:Y:S03]  /*370b0*/  STL.64 [R1+0x3388], R12 ;  /* 0x0033880c01007387 */ /* 0x0101e60000100a00 */
[----:B0-----:R-:W2:Y:S01]  /*370c0*/  LDL.LU R12, [R1+0x400] ;  /* 0x00040000010c7983 */ /* 0x001ea20000300800 */
[----:B------:R-:W2:Y:S02]  /*370d0*/  LDL.LU R13, [R1+0x404] ;  /* 0x00040400010d7983 */ /* 0x000ea40000300800 */
[----:B------:R-:W2:Y:S02]  /*370e0*/  LDL.LU R14, [R1+0x408] ;  /* 0x00040800010e7983 */ /* 0x000ea40000300800 */
[----:B------:R-:W2:Y:S01]  /*370f0*/  LDL.LU R15, [R1+0x40c] ;  /* 0x00040c00010f7983 */ /* 0x000ea20000300800 */
[----:B------:R0:W-:Y:S01]  /*37100*/  STL.64 [R1+0x3358], R18 ;  /* 0x0033581201007387 */ /* 0x0001e20000100a00 */
[----:B------:R-:W4:Y:S02]  /*37110*/  LDL.LU R16, [R1+0x3b0] ;  /* 0x0003b00001107983 */ /* 0x000f240000300800 */
[----:B------:R-:W4:Y:S01]  /*37120*/  LDL.LU R17, [R1+0x3b4] ;  /* 0x0003b40001117983 */ /* 0x000f220000300800 */
[----:B0-----:R-:W2:Y:S01]  /*37130*/  LDL.LU R18, [R1+0x3b8] ;  /* 0x0003b80001127983 */ /* 0x001ea20000300800 */
[----:B------:R-:W2:Y:S01]  /*37140*/  LDL.LU R19, [R1+0x3bc] ;  /* 0x0003bc0001137983 */ /* 0x000ea20000300800 */
[----:B------:R-:W-:Y:S01]  /*37150*/  HMMA.16816.F32 R20, R4, R26, R20 ;  /* 0x0000001a0414723c */ /* 0x000fe20000001814 */
[----:B------:R-:W-:-:S02]  /*37160*/  IMAD.MOV.U32 R11, RZ, RZ, R3 ;  /* 0x000000ffff0b7224 */ /* 0x000fc400078e0003 */
[----:B------:R-:W-:Y:S01]  /*37170*/  IMAD.MOV.U32 R3, RZ, RZ, R27 ;  /* 0x000000ffff037224 */ /* 0x000fe200078e001b */
[----:B--2---:R0:W-:Y:S01]  /*37180*/  STL.64 [R1+0x3368], R18 ;  /* 0x0033681201007387 */ /* 0x0041e20000100a00 */
[----:B----4-:R1:W-:Y:S03]  /*37190*/  STL.64 [R1+0x3360], R16 ;  /* 0x0033601001007387 */ /* 0x0103e60000100a00 */
[----:B0-----:R-:W2:Y:S11]  /*371a0*/  LDL.64 R18, [R1+0x48] ;  /* 0x0000480001127983 */ /* 0x001eb60000100a00 */
[----:B------:R-:W-:Y:S04]  /*371b0*/  @!UPT UIADD3 URZ, URZ, URZ, URZ ;  /* 0x0000003f3f3ff290 */ /* 0x000fe8000fffe03f */
[----:B------:R-:W-:Y:S02]  /*371c0*/  STL.64 [R1+0x540], R20 ;  /* 0x0005401401007387 */ /* 0x000fe40000100a00 */
[----:B------:R0:W-:Y:S02]  /*371d0*/  STL.64 [R1+0x548], R22 ;  /* 0x0005481601007387 */ /* 0x0001e40000100a00 */
[----:B-1----:R-:W-:Y:S01]  /*371e0*/  IMAD.MOV.U32 R16, RZ, RZ, R26 ;  /* 0x000000ffff107224 */ /* 0x002fe200078e001a */
        /* <DEDUP_REMOVED lines=13> */
[----:B----4-:R-:W-:Y:S01]  /*372c0*/  HMMA.16816.F32 R20, R4, R26, R20 ;  /* 0x0000001a0414723c */ /* 0x010fe20000001814 */
[----:B------:R0:W-:Y:S01]  /*372d0*/  STL.64 [R1+0x3338], R26 ;  /* 0x0033381a01007387 */ /* 0x0001e20000100a00 */
[----:B--2---:R-:W-:Y:S11]  /*372e0*/  STL.64 [R1+0x3330], R24 ;  /* 0x0033301801007387 */ /* 0x004ff60000100a00 */
[----:B------:R-:W-:Y:S10]  /*372f0*/  @!UPT UIADD3 URZ, URZ, URZ, URZ ;  /* 0x0000003f3f3ff290 */ /* 0x000ff4000fffe03f */
[----:B------:R1:W-:Y:S01]  /*37300*/  STL.64 [R1+0x520], R20 ;  /* 0x0005201401007387 */ /* 0x0003e20000100a00 */
[----:B------:R2:W-:Y:S02]  /*37310*/  STL.64 [R1+0x528], R22 ;  /* 0x0005281601007387 */ /* 0x0005e40000100a00 */
[----:B0-----:R-:W4:Y:S01]  /*37320*/  LDL.64 R26, [R1+0x28] ;  /* 0x00002800011a7983 */ /* 0x001f220000100a00 */
[----:B-1----:R-:W3:Y:S01]  /*37330*/  LDL.LU R20, [R1+0x240] ;  /* 0x0002400001147983 */ /* 0x002ee20000300800 */
[----:B------:R-:W3:Y:S02]  /*37340*/  LDL.LU R21, [R1+0x244] ;  /* 0x0002440001157983 */ /* 0x000ee40000300800 */
[----:B--2---:R-:W2:Y:S02]  /*37350*/  LDL.LU R22, [R1+0x248] ;  /* 0x0002480001167983 */ /* 0x004ea40000300800 */
[----:B------:R-:W2:Y:S02]  /*37360*/  LDL.LU R23, [R1+0x24c] ;  /* 0x00024c0001177983 */ /* 0x000ea40000300800 */
[----:B--2---:R0:W-:Y:S02]  /*37370*/  STL.64 [R1+0x3298], R22 ;  /* 0x0032981601007387 */ /* 0x0041e40000100a00 */
[----:B0-----:R-:W-:-:S02]  /*37380*/  IMAD.MOV.U32 R22, RZ, RZ, R9 ;  /* 0x000000ffff167224 */ /* 0x001fc400078e0009 */
[----:B------:R-:W-:Y:S02]  /*37390*/  IMAD.MOV.U32 R23, RZ, RZ, R8 ;  /* 0x000000ffff177224 */ /* 0x000fe400078e0008 */
[C---:B------:R-:W-:Y:S01]  /*373a0*/  HMMA.16816.F32 R8, R4.reuse, R10, R12 ;  /* 0x0000000a0408723c */ /* 0x040fe2000000180c */
[----:B---3--:R0:W-:Y:S02]  /*373b0*/  STL.64 [R1+0x3290], R20 ;  /* 0x0032901401007387 */ /* 0x0081e40000100a00 */
[----:B------:R1:W-:Y:S02]  /*373c0*/  STL.64 [R1+0x3350], R22 ;  /* 0x0033501601007387 */ /* 0x0003e40000100a00 */
[----:B0-----:R-:W2:Y:S01]  /*373d0*/  LDL.LU R20, [R1+0x3a0] ;  /* 0x0003a00001147983 */ /* 0x001ea20000300800 */
[----:B------:R-:W2:Y:S02]  /*373e0*/  LDL.LU R21, [R1+0x3a4] ;  /* 0x0003a40001157983 */ /* 0x000ea40000300800 */
[----:B-1----:R-:W2:Y:S02]  /*373f0*/  LDL.LU R22, [R1+0x3a8] ;  /* 0x0003a80001167983 */ /* 0x002ea40000300800 */
[----:B------:R-:W2:Y:S01]  /*37400*/  LDL.LU R23, [R1+0x3ac] ;  /* 0x0003ac0001177983 */ /* 0x000ea20000300800 */
[----:B------:R-:W3:Y:S01]  /*37410*/  LDL.LU.64 R14, [R1+0x3390] ;  /* 0x00339000010e7983 */ /* 0x000ee20000300a00 */
[----:B------:R-:W3:Y:S11]  /*37420*/  LDL.LU.64 R12, [R1+0x3388] ;  /* 0x00338800010c7983 */ /* 0x000ef60000300a00 */
[----:B------:R-:W-:Y:S01]  /*37430*/  STL.64 [R1+0x3f0], R8 ;  /* 0x0003f00801007387 */ /* 0x000fe20000100a00 */
[----:B------:R0:W-:Y:S03]  /*37440*/  STL.64 [R1+0x3f8], R10 ;  /* 0x0003f80a01007387 */ /* 0x0001e60000100a00 */
[----:B0-----:R-:W3:Y:S02]  /*37450*/  LDL.LU.64 R10, [R1+0x3380] ;  /* 0x00338000010a7983 */ /* 0x001ee40000300a00 */
[----:B---3--:R-:W-:Y:S02]  /*37460*/  HMMA.16816.F32 R4, R4, R10, R12 ;  /* 0x0000000a0404723c */ /* 0x008fe4000000180c */
[----:B------:R-:W3:Y:S01]  /*37470*/  LDL.LU.64 R14, [R1+0x3378] ;  /* 0x00337800010e7983 */ /* 0x000ee20000300a00 */
[----:B------:R-:W3:Y:S02]  /*37480*/  LDL.LU.64 R12, [R1+0x3370] ;  /* 0x00337000010c7983 */ /* 0x000ee40000300a00 */
[----:B------:R0:W-:Y:S02]  /*37490*/  STL.64 [R1+0x3310], R10 ;  /* 0x0033100a01007387 */ /* 0x0001e40000100a00 */
[----:B------:R-:W3:Y:S11]  /*374a0*/  LDL.LU R8, [R1+0x3c0] ;  /* 0x0003c00001087983 */ /* 0x000ef60000300800 */
[----:B------:R-:W-:Y:S05]  /*374b0*/  @!UPT UIADD3 URZ, URZ, URZ, URZ ;  /* 0x0000003f3f3ff290 */ /* 0x000fea000fffe03f */
[----:B------:R-:W-:Y:S01]  /*374c0*/  STL.64 [R1+0x500], R4 ;  /* 0x0005000401007387 */ /* 0x000fe20000100a00 */
[----:B------:R1:W-:Y:S02]  /*374d0*/  STL.64 [R1+0x508], R6 ;  /* 0x0005080601007387 */ /* 0x0003e40000100a00 */
[----:B------:R-:W3:Y:S02]  /*374e0*/  LDL.LU R9, [R1+0x3c4] ;  /* 0x0003c40001097983 */ /* 0x000ee40000300800 */
[----:B0-----:R-:W3:Y:S01]  /*374f0*/  LDL.LU R10, [R1+0x3c8] ;  /* 0x0003c800010a7983 */ /* 0x001ee20000300800 */
[----:B------:R-:W3:Y:S01]  /*37500*/  LDL.LU R11, [R1+0x3cc] ;  /* 0x0003cc00010b7983 */ /* 0x000ee20000300800 */
[----:B-1----:R-:W-:Y:S02]  /*37510*/  IMAD.MOV.U32 R7, RZ, RZ, R3 ;  /* 0x000000ffff077224 */ /* 0x002fe400078e0003 */
[----:B------:R-:W-:Y:S02]  /*37520*/  IMAD.MOV.U32 R3, RZ, RZ, R19 ;  /* 0x000000ffff037224 */ /* 0x000fe400078e0013 */
[----:B------:R-:W-:Y:S01]  /*37530*/  IMAD.MOV.U32 R6, RZ, RZ, R16 ;  /* 0x000000ffff067224 */ /* 0x000fe200078e0010 */
[C---:B---3--:R-:W-:Y:S11]  /*37540*/  HMMA.16816.F32 R8, R12.reuse, R18, R8 ;  /* 0x000000120c08723c */ /* 0x048ff60000001808 */
[----:B------:R-:W-:Y:S11]  /*37550*/  @!UPT UIADD3 URZ, URZ, URZ, URZ ;  /* 0x0000003f3f3ff290 */ /* 0x000ff6000fffe03f */
[----:B------:R-:W-:Y:S01]  /*37560*/  @!UPT UIADD3 URZ, URZ, URZ, URZ ;  /* 0x0000003f3f3ff290 */ /* 0x000fe2000fffe03f */
[----:B------:R0:W-:Y:S01]  /*37570*/  STL.64 [R1+0x4f0], R8 ;  /* 0x0004f00801007387 */ /* 0x0001e20000100a00 */
[----:B------:R-:W-:Y:S02]  /*37580*/  STL.64 [R1+0x4f8], R10 ;  /* 0x0004f80a01007387 */ /* 0x000fe40000100a00 */
[----:B0-----:R-:W-:Y:S02]  /*37590*/  IMAD.MOV.U32 R8, RZ, RZ, R18 ;  /* 0x000000ffff087224 */ /* 0x001fe400078e0012 */
[----:B------:R-:W4:Y:S01]  /*375a0*/  LDL.LU.64 R18, [R1+0x3368] ;  /* 0x0033680001127983 */ /* 0x000f220000300a00 */
[----:B------:R-:W4:Y:S02]  /*375b0*/  LDL.LU.64 R16, [R1+0x3360] ;  /* 0x0033600001107983 */ /* 0x000f240000300a00 */
[C---:B----4-:R-:W-:Y:S11]  /*375c0*/  HMMA.16816.F32 R16, R12.reuse, R26, R16 ;  /* 0x0000001a0c10723c */ /* 0x050ff60000001810 */
[----:B------:R-:W-:Y:S11]  /*375d0*/  @!UPT UIADD3 URZ, URZ, URZ, URZ ;  /* 0x0000003f3f3ff290 */ /* 0x000ff6000fffe03f */
[----:B------:R-:W-:Y:S01]  /*375e0*/  @!UPT UIADD3 URZ, URZ, URZ, URZ ;  /* 0x0000003f3f3ff290 */ /* 0x000fe2000fffe03f */
[----:B------:R-:W-:Y:S01]  /*375f0*/  STL.64 [R1+0x4e0], R16 ;  /* 0x0004e01001007387 */ /* 0x000fe20000100a00 */
[----:B------:R0:W-:Y:S03]  /*37600*/  STL.64 [R1+0x4e8], R18 ;  /* 0x0004e81201007387 */ /* 0x0001e60000100a00 */
[----:B0-----:R-:W2:Y:S01]  /*37610*/  LDL.LU.64 R18, [R1+0x3358] ;  /* 0x0033580001127983 */ /* 0x001ea20000300a00 */
[----:B------:R-:W3:Y:S02]  /*37620*/  LDL.LU R24, [R1+0x380] ;  /* 0x0003800001187983 */ /* 0x000ee40000300800 */
[----:B------:R-:W-:Y:S02]  /*37630*/  IMAD.MOV.U32 R10, RZ, RZ, R26 ;  /* 0x000000ffff0a7224 */ /* 0x000fe400078e001a */
[----:B------:R-:W3:Y:S02]  /*37640*/  LDL.LU R25, [R1+0x384] ;  /* 0x0003840001197983 */ /* 0x000ee40000300800 */
[----:B------:R-:W-:Y:S01]  /*37650*/  IMAD.MOV.U32 R9, RZ, RZ, R27 ;  /* 0x000000ffff097224 */ /* 0x000fe200078e001b */
[----:B------:R-:W3:Y:S01]  /*37660*/  LDL.LU R26, [R1+0x388] ;  /* 0x00038800011a7983 */ /* 0x000ee20000300800 */
[----:B------:R-:W3:Y:S01]  /*37670*/  LDL.LU R27, [R1+0x38c] ;  /* 0x00038c00011b7983 */ /* 0x000ee20000300800 */
[C---:B--2---:R-:W-:Y:S02]  /*37680*/  HMMA.16816.F32 R16, R12.reuse, R18, R20 ;  /* 0x000000120c10723c */ /* 0x044fe40000001814 */
[----:B------:R-:W3:Y:S11]  /*37690*/  LDL.LU.64 R22, [R1+0x3350] ;  /* 0x0033500001167983 */ /* 0x000ef60000300a00 */
[----:B------:R-:W-:Y:S10]  /*376a0*/  @!UPT UIADD3 URZ, URZ, URZ, URZ ;  /* 0x0000003f3f3ff290 */ /* 0x000ff4000fffe03f */
[----:B------:R-:W-:Y:S01]  /*376b0*/  STL.64 [R1+0x4d0], R16 ;  /* 0x0004d01001007387 */ /* 0x000fe20000100a00 */
[----:B------:R0:W-:Y:S03]  /*376c0*/  STL.64 [R1+0x4d8], R18 ;  /* 0x0004d81201007387 */ /* 0x0001e60000100a00 */
[----:B0-----:R-:W2:Y:S01]  /*376d0*/  LDL.LU.64 R18, [R1+0x3348] ;  /* 0x0033480001127983 */ /* 0x001ea20000300a00 */
[----:B------:R-:W2:Y:S02]  /*376e0*/  LDL.LU.64 R16, [R1+0x3340] ;  /* 0x0033400001107983 */ /* 0x000ea40000300a00 */
[----:B------:R0:W-:Y:S02]  /*376f0*/  STL.64 [R1+0x32b8], R6 ;  /* 0x0032b80601007387 */ /* 0x0001e40000100a00 */
[----:B------:R-:W4:Y:S01]  /*37700*/  LDL.LU R4, [R1+0x270] ;  /* 0x0002700001047983 */ /* 0x000f220000300800 */
[----:B--2---:R-:W-:Y:S11]  /*37710*/  HMMA.16816.F32 R16, R12, R6, R16 ;  /* 0x000000060c10723c */ /* 0x004ff60000001810 */
[----:B------:R-:W-:Y:S11]  /*37720*/  @!UPT UIADD3 URZ, URZ, URZ, URZ ;  /* 0x0000003f3f3ff290 */ /* 0x000ff6000fffe03f */
[----:B------:R-:W-:Y:S01]  /*37730*/  @!UPT UIADD3 URZ, URZ, URZ, URZ ;  /* 0x0000003f3f3ff290 */ /* 0x000fe2000fffe03f */
[----:B------:R-:W-:Y:S01]  /*37740*/  STL.64 [R1+0x4c0], R16 ;  /* 0x0004c01001007387 */ /* 0x000fe20000100a00 */
[----:B------:R-:W-:Y:S02]  /*37750*/  STL.64 [R1+0x4c8], R18 ;  /* 0x0004c81201007387 */ /* 0x000fe40000100a00 */
[----:B------:R-:W4:Y:S02]  /*37760*/  LDL.LU R5, [R1+0x274] ;  /* 0x0002740001057983 */ /* 0x000f240000300800 */
[----:B0-----:R-:W2:Y:S01]  /*37770*/  LDL.LU R6, [R1+0x278] ;  /* 0x0002780001067983 */ /* 0x001ea20000300800 */
[----:B------:R-:W2:Y:S04]  /*37780*/  LDL.LU R7, [R1+0x27c] ;  /* 0x00027c0001077983 */ /* 0x000ea80000300800 */
[----:B--2---:R0:W-:Y:S01]  /*37790*/  STL.64 [R1+0x32d8], R6 ;  /* 0x0032d80601007387 */ /* 0x0041e20000100a00 */
[----:B----4-:R-:W-:Y:S02]  /*377a0*/  STL.64 [R1+0x32d0], R4 ;  /* 0x0032d00401007387 */ /* 0x010fe40000100a00 */
[----:B0-----:R-:W-:-:S02]  /*377b0*/  IMAD.MOV.U32 R6, RZ, RZ, R10 ;  /* 0x000000ffff067224 */ /* 0x001fc400078e000a */
[----:B------:R-:W-:-:S05]  /*377c0*/  IMAD.MOV.U32 R7, RZ, RZ, R9 ;  /* 0x000000ffff077224 */ /* 0x000fca00078e0009 */
[----:B------:R0:W-:Y:S02]  /*377d0*/  STL.64 [R1+0x32e8], R6 ;  /* 0x0032e80601007387 */ /* 0x0001e40000100a00 */
[----:B0-----:R-:W-:Y:S02]  /*377e0*/  IMAD.MOV.U32 R6, RZ, RZ, R8 ;  /* 0x000000ffff067224 */ /* 0x001fe400078e0008 */
[----:B------:R-:W-:-:S05]  /*377f0*/  IMAD.MOV.U32 R7, RZ, RZ, R3 ;  /* 0x000000ffff077224 */ /* 0x000fca00078e0003 */
[----:B------:R0:W-:Y:S01]  /*37800*/  STL.64 [R1+0x3318], R6 ;  /* 0x0033180601007387 */ /* 0x0001e20000100a00 */
[----:B------:R-:W2:Y:S02]  /*37810*/  LDL.LU R4, [R1+0x360] ;  /* 0x0003600001047983 */ /* 0x000ea40000300800 */
[----:B------:R-:W2:Y:S01]  /*37820*/  LDL.LU R5, [R1+0x364] ;  /* 0x0003640001057983 */ /* 0x000ea20000300800 */
[----:B0-----:R-:W4:Y:S01]  /*37830*/  LDL.LU R6, [R1+0x368] ;  /* 0x0003680001067983 */ /* 0x001f220000300800 */
[----:B------:R-:W4:Y:S01]  /*37840*/  LDL.LU R7, [R1+0x36c] ;  /* 0x00036c0001077983 */ /* 0x000f220000300800 */
[C---:B---3--:R-:W-:Y:S02]  /*37850*/  HMMA.16816.F32 R24, R12.reuse, R22, R24 ;  /* 0x000000160c18723c */ /* 0x048fe40000001818 */
[----:B----4-:R-:W-:Y:S01]  /*37860*/  STL.64 [R1+0x3328], R6 ;  /* 0x0033280601007387 */ /* 0x010fe20000100a00 */
[----:B--2---:R0:W-:Y:S03]  /*37870*/  STL.64 [R1+0x3320], R4 ;  /* 0x0033200401007387 */ /* 0x0041e60000100a00 */
[----:B0-----:R-:W2:Y:S01]  /*37880*/  LDL.LU R4, [R1+0x370] ;  /* 0x0003700001047983 */ /* 0x001ea20000300800 */
[----:B------:R-:W2:Y:S02]  /*37890*/  LDL.LU R5, [R1+0x374] ;  /* 0x0003740001057983 */ /* 0x000ea40000300800 */
[----:B------:R-:W2:Y:S02]  /*378a0*/  LDL.LU R6, [R1+0x378] ;  /* 0x0003780001067983 */ /* 0x000ea40000300800 */
[----:B------:R-:W2:Y:S01]  /*378b0*/  LDL.LU R7, [R1+0x37c] ;  /* 0x00037c0001077983 */ /* 0x000ea20000300800 */
[----:B------:R-:W3:Y:S01]  /*378c0*/  LDL.LU.64 R10, [R1+0x58] ;  /* 0x00005800010a7983 */ /* 0x000ee20000300a00 */
[----:B------:R-:W4:Y:S02]  /*378d0*/  LDL.LU R16, [R1+0x2a0] ;  /* 0x0002a00001107983 */ /* 0x000f240000300800 */
[----:B------:R-:W4:Y:S02]  /*378e0*/  LDL.LU R17, [R1+0x2a4] ;  /* 0x0002a40001117983 */ /* 0x000f240000300800 */
[----:B------:R-:W4:Y:S01]  /*378f0*/  LDL.LU R18, [R1+0x2a8] ;  /* 0x0002a80001127983 */ /* 0x000f220000300800 */
[----:B------:R-:W4:Y:S05]  /*37900*/  LDL.LU R19, [R1+0x2ac] ;  /* 0x0002ac0001137983 */ /* 0x000f2a0000300800 */
[----:B------:R-:W-:Y:S02]  /*37910*/  STL.64 [R1+0x4b0], R24 ;  /* 0x0004b01801007387 */ /* 0x000fe40000100a00 */
[----:B------:R0:W-:Y:S02]  /*37920*/  STL.64 [R1+0x4b8], R26 ;  /* 0x0004b81a01007387 */ /* 0x0001e40000100a00 */
[----:B0-----:R-:W2:Y:S01]  /*37930*/  LDL.LU.64 R26, [R1+0x3338] ;  /* 0x00333800011a7983 */ /* 0x001ea20000300a00 */
[----:B------:R-:W2:Y:S02]  /*37940*/  LDL.LU.64 R24, [R1+0x3330] ;  /* 0x0033300001187983 */ /* 0x000ea40000300a00 */
[----:B------:R0:W-:Y:S02]  /*37950*/  STL.64 [R1+0x32b0], R22 ;  /* 0x0032b01601007387 */ /* 0x0001e40000100a00 */
[----:B------:R-:W2:Y:S01]  /*37960*/  LDL.LU R20, [R1+0x260] ;  /* 0x0002600001147983 */ /* 0x000ea20000300800 */
[----:B------:R-:W2:Y:S04]  /*37970*/  LDL.LU R21, [R1+0x264] ;  /* 0x0002640001157983 */ /* 0x000ea80000300800 */
[----:B0-----:R-:W2:Y:S01]  /*37980*/  LDL.LU R22, [R1+0x268] ;  /* 0x0002680001167983 */ /* 0x001ea20000300800 */
[----:B------:R-:W2:Y:S03]  /*37990*/  LDL.LU R23, [R1+0x26c] ;  /* 0x00026c0001177983 */ /* 0x000ea60000300800 */
[----:B--2---:R0:W-:Y:S01]  /*379a0*/  STL.64 [R1+0x32c8], R22 ;  /* 0x0032c81601007387 */ /* 0x0041e20000100a00 */
[----:B------:R1:W-:Y:S03]  /*379b0*/  STL.64 [R1+0x32c0], R20 ;  /* 0x0032c01401007387 */ /* 0x0003e60000100a00 */
[----:B0-----:R-:W2:Y:S01]  /*379c0*/  LDL.LU.64 R22, [R1+0x18] ;  /* 0x0000180001167983 */ /* 0x001ea20000300a00 */
[----:B------:R-:W-:Y:S03]  /*379d0*/  HMMA.16816.F32 R4, R12, R26, R4 ;  /* 0x0000001a0c04723c */ /* 0x000fe60000001804 */
[----:B--2---:R0:W-:Y:S01]  /*379e0*/  STL.64 [R1+0x32e0], R22 ;  /* 0x0032e01601007387 */ /* 0x0041e20000100a00 */
[----:B-1----:R-:W2:Y:S02]  /*379f0*/  LDL.LU R20, [R1+0x280] ;  /* 0x0002800001147983 */ /* 0x002ea40000300800 */
[----:B------:R-:W2:Y:S01]  /*37a00*/  LDL.LU R21, [R1+0x284] ;  /* 0x0002840001157983 */ /* 0x000ea20000300800 */
[----:B0-----:R-:W2:Y:S01]  /*37a10*/  LDL.LU R22, [R1+0x288] ;  /* 0x0002880001167983 */ /* 0x001ea20000300800 */
[----:B------:R-:W2:Y:S03]  /*37a20*/  LDL.LU R23, [R1+0x28c] ;  /* 0x00028c0001177983 */ /* 0x000ea60000300800 */
[----:B--2---:R-:W-:Y:S01]  /*37a30*/  STL.64 [R1+0x32f8], R22 ;  /* 0x0032f81601007387 */ /* 0x004fe20000100a00 */
[----:B------:R0:W-:Y:S03]  /*37a40*/  STL.64 [R1+0x32f0], R20 ;  /* 0x0032f01401007387 */ /* 0x0001e60000100a00 */
[----:B0-----:R-:W2:Y:S01]  /*37a50*/  LDL.LU R20, [R1+0x290] ;  /* 0x0002900001147983 */ /* 0x001ea20000300800 */
[----:B------:R-:W2:Y:S02]  /*37a60*/  LDL.LU R21, [R1+0x294] ;  /* 0x0002940001157983 */ /* 0x000ea40000300800 */
[----:B------:R-:W2:Y:S02]  /*37a70*/  LDL.LU R22, [R1+0x298] ;  /* 0x0002980001167983 */ /* 0x000ea40000300800 */
[----:B------:R-:W2:Y:S03]  /*37a80*/  LDL.LU R23, [R1+0x29c] ;  /* 0x00029c0001177983 */ /* 0x000ea60000300800 */
[----:B------:R-:W-:Y:S01]  /*37a90*/  STL.64 [R1+0x4a0], R4 ;  /* 0x0004a00401007387 */ /* 0x000fe20000100a00 */
[----:B------:R0:W-:Y:S03]  /*37aa0*/  STL.64 [R1+0x4a8], R6 ;  /* 0x0004a80601007387 */ /* 0x0001e60000100a00 */
[----:B0-----:R-:W2:Y:S01]  /*37ab0*/  LDL.LU.64 R6, [R1+0x3328] ;  /* 0x0033280001067983 */ /* 0x001ea20000300a00 */
[----:B------:R-:W2:Y:S02]  /*37ac0*/  LDL.LU.64 R4, [R1+0x3320] ;  /* 0x0033200001047983 */ /* 0x000ea40000300a00 */
[----:B------:R-:W-:Y:S02]  /*37ad0*/  STL.64 [R1+0x32a8], R26 ;  /* 0x0032a81a01007387 */ /* 0x000fe40000100a00 */
[----:B------:R0:W-:Y:S02]  /*37ae0*/  STL.64 [R1+0x32a0], R24 ;  /* 0x0032a01801007387 */ /* 0x0001e40000100a00 */
[----:B---3--:R-:W-:Y:S01]  /*37af0*/  IMAD.MOV.U32 R3, RZ, RZ, R10 ;  /* 0x000000ffff037224 */ /* 0x008fe200078e000a */
[----:B0-----:R-:W3:Y:S01]  /*37b00*/  LDL.LU R24, [R1+0x250] ;  /* 0x0002500001187983 */ /* 0x001ee20000300800 */
[----:B------:R-:W3:Y:S02]  /*37b10*/  LDL.LU R25, [R1+0x254] ;  /* 0x0002540001197983 */ /* 0x000ee40000300800 */
[----:B------:R-:W3:Y:S02]  /*37b20*/  LDL.LU R26, [R1+0x258] ;  /* 0x00025800011a7983 */ /* 0x000ee40000300800 */
[----:B------:R-:W-:-:S02]  /*37b30*/  IMAD.MOV.U32 R27, RZ, RZ, R2 ;  /* 0x000000ffff1b7224 */ /* 0x000fc400078e0002 */
[----:B------:R-:W-:Y:S01]  /*37b40*/  IMAD.MOV.U32 R2, RZ, RZ, R11 ;  /* 0x000000ffff027224 */ /* 0x000fe200078e000b */
[C---:B--2---:R-:W-:Y:S11]  /*37b50*/  HMMA.16816.F32 R4, R12.reuse, R10, R4 ;  /* 0x0000000a0c04723c */ /* 0x044ff60000001804 */
[----:B------:R-:W-:Y:S11]  /*37b60*/  @!UPT UIADD3 URZ, URZ, URZ, URZ ;  /* 0x0000003f3f3ff290 */ /* 0x000ff6000fffe03f */
[----:B------:R-:W-:Y:S01]  /*37b70*/  @!UPT UIADD3 URZ, URZ, URZ, URZ ;  /* 0x0000003f3f3ff290 */ /* 0x000fe2000fffe03f */
[----:B------:R-:W-:Y:S01]  /*37b80*/  STL.64 [R1+0x490], R4 ;  /* 0x0004900401007387 */ /* 0x000fe20000100a00 */
[----:B------:R0:W-:Y:S03]  /*37b90*/  STL.64 [R1+0x498], R6 ;  /* 0x0004980601007387 */ /* 0x0001e60000100a00 */
[----:B0-----:R-:W2:Y:S01]  /*37ba0*/  LDL.LU.64 R6, [R1+0x3318] ;  /* 0x0033180001067983 */ /* 0x001ea20000300a00 */
[----:B------:R-:W4:Y:S02]  /*37bb0*/  LDL.LU.64 R10, [R1+0x3310] ;  /* 0x00331000010a7983 */ /* 0x000f240000300a00 */
[----:B----4-:R-:W-:Y:S01]  /*37bc0*/  HMMA.16816.F32 R12, R12, R10, R16 ;  /* 0x0000000a0c0c723c */ /* 0x010fe20000001810 */
[----:B------:R-:W2:Y:S01]  /*37bd0*/  LDL.LU.64 R18, [R1+0x3308] ;  /* 0x0033080001127983 */ /* 0x000ea20000300a00 */
[----:B------:R-:W2:Y:S11]  /*37be0*/  LDL.LU.64 R16, [R1+0x3300] ;  /* 0x0033000001107983 */ /* 0x000eb60000300a00 */
[----:B------:R-:W-:Y:S10]  /*37bf0*/  @!UPT UIADD3 URZ, URZ, URZ, URZ ;  /* 0x0000003f3f3ff290 */ /* 0x000ff4000fffe03f */
[----:B------:R-:W-:Y:S01]  /*37c00*/  STL.64 [R1+0x2a0], R12 ;  /* 0x0002a00c01007387 */ /* 0x000fe20000100a00 */
[----:B------:R-:W-:Y:S01]  /*37c10*/  STL.64 [R1+0x2a8], R14 ;  /* 0x0002a80e01007387 */ /* 0x000fe20000100a00 */
[C---:B--2---:R-:W-:Y:S02]  /*37c20*/  HMMA.16816.F32 R4, R16.reuse, R6, R20 ;  /* 0x000000061004723c */ /* 0x044fe40000001814 */
[----:B------:R-:W2:Y:S01]  /*37c30*/  LDL.LU.64 R22, [R1+0x32f8] ;  /* 0x0032f80001167983 */ /* 0x000ea20000300a00 */
[----:B------:R-:W2:Y:S11]  /*37c40*/  LDL.LU.64 R20, [R1+0x32f0] ;  /* 0x0032f00001147983 */ /* 0x000eb60000300a00 */
[----:B------:R-:W-:Y:S09]  /*37c50*/  @!UPT UIADD3 URZ, URZ, URZ, URZ ;  /* 0x0000003f3f3ff290 */ /* 0x000ff2000fffe03f */
[----:B------:R-:W-:Y:S01]  /*37c60*/  STL.64 [R1+0x290], R4 ;  /* 0x0002900401007387 */ /* 0x000fe20000100a00 */
[----:B------:R0:W-:Y:S03]  /*37c70*/  STL.64 [R1+0x298], R6 ;  /* 0x0002980601007387 */ /* 0x0001e60000100a00 */
[----:B0-----:R-:W2:Y:S02]  /*37c80*/  LDL.LU.64 R6, [R1+0x32e8] ;  /* 0x0032e80001067983 */ /* 0x001ea40000300a00 */
[----:B--2---:R-:W-:Y:S02]  /*37c90*/  HMMA.16816.F32 R4, R16, R6, R20 ;  /* 0x000000061004723c */ /* 0x004fe40000001814 */
[----:B------:R-:W2:Y:S11]  /*37ca0*/  LDL.LU.64 R22, [R1+0x32e0] ;  /* 0x0032e00001167983 */ /* 0x000eb60000300a00 */
[----:B------:R-:W-:Y:S10]  /*37cb0*/  @!UPT UIADD3 URZ, URZ, URZ, URZ ;  /* 0x0000003f3f3ff290 */ /* 0x000ff4000fffe03f */
[----:B------:R-:W-:Y:S01]  /*37cc0*/  STL.64 [R1+0x280], R4 ;  /* 0x0002800401007387 */ /* 0x000fe20000100a00 */
[----:B------:R0:W-:Y:S03]  /*37cd0*/  STL.64 [R1+0x288], R6 ;  /* 0x0002880601007387 */ /* 0x0001e60000100a00 */
[----:B0-----:R-:W4:Y:S01]  /*37ce0*/  LDL.LU.64 R6, [R1+0x32d8] ;  /* 0x0032d80001067983 */ /* 0x001f220000300a00 */
[----:B------:R-:W4:Y:S02]  /*37cf0*/  LDL.LU.64 R4, [R1+0x32d0] ;  /* 0x0032d00001047983 */ /* 0x000f240000300a00 */
[----:B------:R-:W-:Y:S02]  /*37d00*/  IMAD.MOV.U32 R14, RZ, RZ, R3 ;  /* 0x000000ffff0e7224 */ /* 0x000fe400078e0003 */
[----:B------:R-:W-:Y:S02]  /*37d10*/  IMAD.MOV.U32 R15, RZ, RZ, R2 ;  /* 0x000000ffff0f7224 */ /* 0x000fe400078e0002 */
[----:B--2---:R-:W-:-:S02]  /*37d20*/  IMAD.MOV.U32 R29, RZ, RZ, R22 ;  /* 0x000000ffff1d7224 */ /* 0x004fc400078e0016 */
[----:B------:R-:W-:Y:S01]  /*37d30*/  IMAD.MOV.U32 R3, RZ, RZ, R23 ;  /* 0x000000ffff037224 */ /* 0x000fe200078e0017 */
[C---:B----4-:R-:W-:Y:S01]  /*37d40*/  HMMA.16816.F32 R4, R16.reuse, R22, R4 ;  /* 0x000000161004723c */ /* 0x050fe20000001804 */
[----:B------:R-:W2:Y:S01]  /*37d50*/  LDL.LU.64 R22, [R1+0x32c8] ;  /* 0x0032c80001167983 */ /* 0x000ea20000300a00 */
[----:B------:R-:W2:Y:S11]  /*37d60*/  LDL.LU.64 R20, [R1+0x32c0] ;  /* 0x0032c00001147983 */ /* 0x000eb60000300a00 */
[----:B------:R-:W-:Y:S10]  /*37d70*/  @!UPT UIADD3 URZ, URZ, URZ, URZ ;  /* 0x0000003f3f3ff290 */ /* 0x000ff4000fffe03f */
[----:B------:R-:W-:Y:S01]  /*37d80*/  STL.64 [R1+0x270], R4 ;  /* 0x0002700401007387 */ /* 0x000fe20000100a00 */
[----:B------:R0:W-:Y:S02]  /*37d90*/  STL [R1+0x278], R6 ;  /* 0x0002780601007387 */ /* 0x0001e40000100800 */
[----:B------:R-:W-:Y:S02]  /*37da0*/  IMAD.MOV.U32 R2, RZ, RZ, R7 ;  /* 0x000000ffff027224 */ /* 0x000fe400078e0007 */
[----:B0-----:R-:W2:Y:S03]  /*37db0*/  LDL.LU.64 R6, [R1+0x32b8] ;  /* 0x0032b80001067983 */ /* 0x001ea60000300a00 */
[----:B------:R-:W-:Y:S01]  /*37dc0*/  STL [R1+0x2f50], R2 ;  /* 0x002f500201007387 */ /* 0x000fe20000100800 */
[C---:B--2---:R-:W-:Y:S11]  /*37dd0*/  HMMA.16816.F32 R20, R16.reuse, R6, R20 ;  /* 0x000000061014723c */ /* 0x044ff60000001814 */
[----:B------:R-:W-:Y:S11]  /*37de0*/  @!UPT UIADD3 URZ, URZ, URZ, URZ ;  /* 0x0000003f3f3ff290 */ /* 0x000ff6000fffe03f */
[----:B------:R-:W-:Y:S01]  /*37df0*/  @!UPT UIADD3 URZ, URZ, URZ, URZ ;  /* 0x0000003f3f3ff290 */ /* 0x000fe2000fffe03f */
[----:B------:R-:W-:Y:S01]  /*37e00*/  STL.64 [R1+0x260], R20 ;  /* 0x0002601401007387 */ /* 0x000fe20000100a00 */
[----:B------:R0:W-:Y:S03]  /*37e10*/  STL.64 [R1+0x268], R22 ;  /* 0x0002681601007387 */ /* 0x0001e60000100a00 */
[----:B0-----:R-:W3:Y:S01]  /*37e20*/  LDL.LU.64 R22, [R1+0x32b0] ;  /* 0x0032b00001167983 */ /* 0x001ee20000300a00 */
[----:B------:R0:W-:Y:S02]  /*37e30*/  STL.64 [R1+0x3258], R6 ;  /* 0x0032580601007387 */ /* 0x0001e40000100a00 */
[----:B------:R-:W2:Y:S02]  /*37e40*/  LDL.LU R4, [R1+0x180] ;  /* 0x0001800001047983 */ /* 0x000ea40000300800 */
[----:B------:R-:W2:Y:S01]  /*37e50*/  LDL.LU R5, [R1+0x184] ;  /* 0x0001840001057983 */ /* 0x000ea20000300800 */
[----:B0-----:R-:W2:Y:S01]  /*37e60*/  LDL.LU R6, [R1+0x188] ;  /* 0x0001880001067983 */ /* 0x001ea20000300800 */
[----:B------:R-:W2:Y:S01]  /*37e70*/  LDL.LU R7, [R1+0x18c] ;  /* 0x00018c0001077983 */ /* 0x000ea20000300800 */
[C---:B---3--:R-:W-:Y:S02]  /*37e80*/  HMMA.16816.F32 R20, R16.reuse, R22, R24 ;  /* 0x000000161014723c */ /* 0x048fe40000001818 */
[----:B------:R-:W3:Y:S01]  /*37e90*/  LDL.LU.64 R26, [R1+0x32a8] ;  /* 0x0032a800011a7983 */ /* 0x000ee20000300a00 */
[----:B------:R-:W4:Y:S11]  /*37ea0*/  LDL.LU.64 R24, [R1+0x32a0] ;  /* 0x0032a00001187983 */ /* 0x000f360000300a00 */
[----:B------:R-:W-:Y:S09]  /*37eb0*/  @!UPT UIADD3 URZ, URZ, URZ, URZ ;  /* 0x0000003f3f3ff290 */ /* 0x000ff2000fffe03f */
[----:B------:R-:W-:Y:S01]  /*37ec0*/  STL.64 [R1+0x250], R20 ;  /* 0x0002501401007387 */ /* 0x000fe20000100a00 */
[----:B------:R0:W-:Y:S02]  /*37ed0*/  STL [R1+0x258], R22 ;  /* 0x0002581601007387 */ /* 0x0001e40000100800 */
[----:B------:R-:W-:Y:S02]  /*37ee0*/  IMAD.MOV.U32 R2, RZ, RZ, R23 ;  /* 0x000000ffff027224 */ /* 0x000fe400078e0017 */
[----:B0-----:R-:W3:Y:S01]  /*37ef0*/  LDL.LU.64 R22, [R1+0x3298] ;  /* 0x0032980001167983 */ /* 0x001ee20000300a00 */
[----:B------:R-:W3:Y:S02]  /*37f00*/  LDL.LU.64 R20, [R1+0x3290] ;  /* 0x0032900001147983 */ /* 0x000ee40000300a00 */
[----:B------:R-:W-:Y:S01]  /*37f10*/  STL [R1+0x3108], R2 ;  /* 0x0031080201007387 */ /* 0x000fe20000100800 */
[C---:B---3--:R-:W-:Y:S11]  /*37f20*/  HMMA.16816.F32 R20, R16.reuse, R26, R20 ;  /* 0x0000001a1014723c */ /* 0x048ff60000001814 */
[----:B------:R-:W-:Y:S11]  /*37f30*/  @!UPT UIADD3 URZ, URZ, URZ, URZ ;  /* 0x0000003f3f3ff290 */ /* 0x000ff6000fffe03f */
[----:B------:R-:W-:Y:S01]  /*37f40*/  @!UPT UIADD3 URZ, URZ, URZ, URZ ;  /* 0x0000003f3f3ff290 */ /* 0x000fe2000fffe03f */
[----:B------:R-:W-:Y:S01]  /*37f50*/  STL.64 [R1+0x240], R20 ;  /* 0x0002401401007387 */ /* 0x000fe20000100a00 */
[----:B------:R0:W-:Y:S03]  /*37f60*/  STL.64 [R1+0x248], R22 ;  /* 0x0002481601007387 */ /* 0x0001e60000100a00 */
[----:B0-----:R-:W3:Y:S01]  /*37f70*/  LDL.LU.64 R22, [R1+0x3288] ;  /* 0x0032880001167983 */ /* 0x001ee20000300a00 */
[----:B------:R-:W3:Y:S02]  /*37f80*/  LDL.LU.64 R20, [R1+0x3280] ;  /* 0x0032800001147983 */ /* 0x000ee40000300a00 */
[----:B------:R-:W-:Y:S02]  /*37f90*/  STL.64 [R1+0x3248], R26 ;  /* 0x0032481a01007387 */ /* 0x000fe40000100a00 */
[----:B----4-:R0:W-:Y:S02]  /*37fa0*/  STL.64 [R1+0x3240], R24 ;  /* 0x0032401801007387 */ /* 0x0101e40000100a00 */
[----:B0-----:R-:W4:Y:S01]  /*37fb0*/  LDL.LU R24, [R1+0x230] ;  /* 0x0002300001187983 */ /* 0x001f220000300800 */
[----:B------:R-:W4:Y:S02]  /*37fc0*/  LDL.LU R25, [R1+0x234] ;  /* 0x0002340001197983 */ /* 0x000f240000300800 */
[----:B------:R-:W4:Y:S02]  /*37fd0*/  LDL.LU R26, [R1+0x238] ;  /* 0x00023800011a7983 */ /* 0x000f240000300800 */
[----:B------:R-:W4:Y:S01]  /*37fe0*/  LDL.LU R27, [R1+0x23c] ;  /* 0x00023c00011b7983 */ /* 0x000f220000300800 */
[C---:B--2---:R-:W-:Y:S01]  /*37ff0*/  HMMA.16816.F32 R4, R16.reuse, R10, R4 ;  /* 0x0000000a1004723c */ /* 0x044fe20000001804 */
[----:B------:R0:W-:Y:S07]  /*38000*/  STL.64 [R1+0x3250], R14 ;  /* 0x0032500e01007387 */ /* 0x0001ee0000100a00 */
[----:B----4-:R-:W-:Y:S11]  /*38010*/  HMMA.16816.F32 R24, R16, R14, R24 ;  /* 0x0000000e1018723c */ /* 0x010ff60000001818 */
[----:B------:R-:W-:Y:S11]  /*38020*/  @!UPT UIADD3 URZ, URZ, URZ, URZ ;  /* 0x0000003f3f3ff290 */ /* 0x000ff6000fffe03f */
[----:B------:R-:W-:Y:S01]  /*38030*/  @!UPT UIADD3 URZ, URZ, URZ, URZ ;  /* 0x0000003f3f3ff290 */ /* 0x000fe2000fffe03f */
[----:B------:R-:W-:Y:S01]  /*38040*/  STL.64 [R1+0x230], R24 ;  /* 0x0002301801007387 */ /* 0x000fe20000100a00 */
[----:B------:R1:W-:Y:S02]  /*38050*/  STL.64 [R1+0x238], R26 ;  /* 0x0002381a01007387 */ /* 0x0003e40000100a00 */
[----:B------:R-:W3:Y:S02]  /*38060*/  LDL.LU R12, [R1+0x170] ;  /* 0x00017000010c7983 */ /* 0x000ee40000300800 */
[----:B------:R2:W-:Y:S01]  /*38070*/  STL.64 [R1+0x180], R4 ;  /* 0x0001800401007387 */ /* 0x0005e20000100a00 */
[----:B------:R4:W-:Y:S01]  /*38080*/  STL.64 [R1+0x188], R6 ;  /* 0x0001880601007387 */ /* 0x0009e20000100a00 */
[----:B------:R-:W3:Y:S02]  /*38090*/  LDL.LU R13, [R1+0x174] ;  /* 0x00017400010d7983 */ /* 0x000ee40000300800 */
[----:B0-----:R-:W3:Y:S02]  /*380a0*/  LDL.LU R14, [R1+0x178] ;  /* 0x00017800010e7983 */ /* 0x001ee40000300800 */
[----:B------:R-:W3:Y:S01]  /*380b0*/  LDL.LU R15, [R1+0x17c] ;  /* 0x00017c00010f7983 */ /* 0x000ee20000300800 */
[----:B-1----:R-:W3:Y:S01]  /*380c0*/  LDL.LU.64 R26, [R1+0x48] ;  /* 0x00004800011a7983 */ /* 0x002ee20000300a00 */
[----:B--2---:R-:W2:Y:S02]  /*380d0*/  LDL.LU R4, [R1+0x150] ;  /* 0x0001500001047983 */ /* 0x004ea40000300800 */
[----:B------:R-:W2:Y:S02]  /*380e0*/  LDL.LU R5, [R1+0x154] ;  /* 0x0001540001057983 */ /* 0x000ea40000300800 */
[----:B----4-:R-:W4:Y:S01]  /*380f0*/  LDL.LU R6, [R1+0x158] ;  /* 0x0001580001067983 */ /* 0x010f220000300800 */
[----:B------:R-:W4:Y:S04]  /*38100*/  LDL.LU R7, [R1+0x15c] ;  /* 0x00015c0001077983 */ /* 0x000f280000300800 */
[----:B----4-:R0:W-:Y:S01]  /*38110*/  STL.64 [R1+0x3268], R6 ;  /* 0x0032680601007387 */ /* 0x0101e20000100a00 */
[----:B--2---:R-:W-:Y:S03]  /*38120*/  STL.64 [R1+0x3260], R4 ;  /* 0x0032600401007387 */ /* 0x004fe60000100a00 */
[----:B0-----:R-:W2:Y:S01]  /*38130*/  LDL.LU.64 R6, [R1+0x28] ;  /* 0x0000280001067983 */ /* 0x001ea20000300a00 */
[----:B------:R0:W-:Y:S02]  /*38140*/  STL.64 [R1+0x3228], R10 ;  /* 0x0032280a01007387 */ /* 0x0001e40000100a00 */
[----:B------:R-:W4:Y:S02]  /*38150*/  LDL.LU R8, [R1+0x140] ;  /* 0x0001400001087983 */ /* 0x000f240000300800 */
[----:B------:R-:W4:Y:S01]  /*38160*/  LDL.LU R9, [R1+0x144] ;  /* 0x0001440001097983 */ /* 0x000f220000300800 */
[----:B0-----:R-:W2:Y:S01]  /*38170*/  LDL.LU R10, [R1+0x148] ;  /* 0x00014800010a7983 */ /* 0x001ea20000300800 */
[----:B------:R-:W2:Y:S03]  /*38180*/  LDL.LU R11, [R1+0x14c] ;  /* 0x00014c00010b7983 */ /* 0x000ea60000300800 */
[----:B--2---:R-:W-:Y:S01]  /*38190*/  STL.64 [R1+0x3278], R10 ;  /* 0x0032780a01007387 */ /* 0x004fe20000100a00 */
[----:B----4-:R0:W-:Y:S03]  /*381a0*/  STL.64 [R1+0x3270], R8 ;  /* 0x0032700801007387 */ /* 0x0101e60000100a00 */
        /* <DEDUP_REMOVED lines=8> */
[C---:B---3--:R-:W-:Y:S01]  /*38230*/  HMMA.16816.F32 R12, R20.reuse, R26, R12 ;  /* 0x0000001a140c723c */ /* 0x048fe2000000180c */
[----:B--2---:R-:W-:Y:S01]  /*38240*/  STL.64 [R1+0x31b8], R18 ;  /* 0x0031b81201007387 */ /* 0x004fe20000100a00 */
[----:B----4-:R0:W-:Y:S03]  /*38250*/  STL.64 [R1+0x31b0], R16 ;  /* 0x0031b01001007387 */ /* 0x0101e60000100a00 */
[----:B0-----:R-:W2:Y:S01]  /*38260*/  LDL.LU R16, [R1+0x220] ;  /* 0x0002200001107983 */ /* 0x001ea20000300800 */
[----:B------:R-:W2:Y:S02]  /*38270*/  LDL.LU R17, [R1+0x224] ;  /* 0x0002240001117983 */ /* 0x000ea40000300800 */
[----:B------:R-:W3:Y:S02]  /*38280*/  LDL.LU R18, [R1+0x228] ;  /* 0x0002280001127983 */ /* 0x000ee40000300800 */
[----:B------:R-:W3:Y:S01]  /*38290*/  LDL.LU R19, [R1+0x22c] ;  /* 0x00022c0001137983 */ /* 0x000ee20000300800 */
[----:B------:R-:W-:Y:S01]  /*382a0*/  HMMA.16816.F32 R8, R20, R6, R8 ;  /* 0x000000061408723c */ /* 0x000fe20000001808 */
[----:B------:R-:W-:-:S02]  /*382b0*/  IMAD.MOV.U32 R2, RZ, RZ, R27 ;  /* 0x000000ffff027224 */ /* 0x000fc400078e001b */
[----:B------:R-:W-:Y:S02]  /*382c0*/  IMAD.MOV.U32 R25, RZ, RZ, R6 ;  /* 0x000000ffff197224 */ /* 0x000fe400078e0006 */
[----:B------:R-:W-:Y:S01]  /*382d0*/  IMAD.MOV.U32 R24, RZ, RZ, R7 ;  /* 0x000000ffff187224 */ /* 0x000fe200078e0007 */
[----:B---3--:R0:W-:Y:S01]  /*382e0*/  STL.64 [R1+0x31c8], R18 ;  /* 0x0031c81201007387 */ /* 0x0081e20000100a00 */
[----:B--2---:R-:W-:Y:S05]  /*382f0*/  STL.64 [R1+0x31c0], R16 ;  /* 0x0031c01001007387 */ /* 0x004fea0000100a00 */
[----:B------:R1:W-:Y:S02]  /*38300*/  STL.64 [R1+0x170], R12 ;  /* 0x0001700c01007387 */ /* 0x0003e40000100a00 */
[----:B------:R2:W-:Y:S02]  /*38310*/  STL.64 [R1+0x178], R14 ;  /* 0x0001780e01007387 */ /* 0x0005e40000100a00 */
[----:B0-----:R-:W-:Y:S01]  /*38320*/  IMAD.MOV.U32 R19, RZ, RZ, R3 ;  /* 0x000000ffff137224 */ /* 0x001fe200078e0003 */
[----:B-1----:R-:W3:Y:S01]  /*38330*/  LDL.LU R12, [R1+0x130] ;  /* 0x00013000010c7983 */ /* 0x002ee20000300800 */
[----:B------:R-:W3:Y:S02]  /*38340*/  LDL.LU R13, [R1+0x134] ;  /* 0x00013400010d7983 */ /* 0x000ee40000300800 */
[----:B--2---:R-:W3:Y:S02]  /*38350*/  LDL.LU R14, [R1+0x138] ;  /* 0x00013800010e7983 */ /* 0x004ee40000300800 */
[----:B------:R-:W-:Y:S01]  /*38360*/  IMAD.MOV.U32 R3, RZ, RZ, R26 ;  /* 0x000000ffff037224 */ /* 0x000fe200078e001a */
[----:B------:R-:W3:Y:S01]  /*38370*/  LDL.LU R15, [R1+0x13c] ;  /* 0x00013c00010f7983 */ /* 0x000ee20000300800 */
[----:B------:R-:W3:Y:S02]  /*38380*/  LDL.LU.64 R26, [R1+0x38] ;  /* 0x00003800011a7983 */ /* 0x000ee40000300a00 */
[----:B------:R-:W-:Y:S02]  /*38390*/  STL.64 [R1+0x160], R8 ;  /* 0x0001600801007387 */ /* 0x000fe40000100a00 */
[----:B------:R0:W-:Y:S02]  /*383a0*/  STL.64 [R1+0x168], R10 ;  /* 0x0001680a01007387 */ /* 0x0001e40000100a00 */
[----:B0-----:R-:W2:Y:S01]  /*383b0*/  LDL.LU.64 R10, [R1+0x3278] ;  /* 0x00327800010a7983 */ /* 0x001ea20000300a00 */
[----:B------:R-:W2:Y:S02]  /*383c0*/  LDL.LU.64 R8, [R1+0x3270] ;  /* 0x0032700001087983 */ /* 0x000ea40000300a00 */
[----:B------:R-:W4:Y:S02]  /*383d0*/  LDL.LU.64 R6, [R1+0x3268] ;  /* 0x0032680001067983 */ /* 0x000f240000300a00 */
[----:B------:R-:W4:Y:S02]  /*383e0*/  LDL.LU.64 R4, [R1+0x3260] ;  /* 0x0032600001047983 */ /* 0x000f240000300a00 */
[----:B------:R-:W-:-:S07]  /*383f0*/  IMAD.MOV.U32 R18, RZ, RZ, R29 ;  /* 0x000000ffff127224 */ /* 0x000fce00078e001d */
[C---:B----4-:R-:W-:Y:S11]  /*38400*/  HMMA.16816.F32 R4, R20.reuse, R18, R4 ;  /* 0x000000121404723c */ /* 0x050ff60000001804 */
[----:B------:R-:W-:Y:S11]  /*38410*/  @!UPT UIADD3 URZ, URZ, URZ, URZ ;  /* 0x0000003f3f3ff290 */ /* 0x000ff6000fffe03f */
[----:B------:R-:W-:Y:S01]  /*38420*/  @!UPT UIADD3 URZ, URZ, URZ, URZ ;  /* 0x0000003f3f3ff290 */ /* 0x000fe2000fffe03f */
[----:B------:R-:W-:Y:S01]  /*38430*/  STL.64 [R1+0x150], R4 ;  /* 0x0001500401007387 */ /* 0x000fe20000100a00 */
[----:B------:R0:W-:Y:S03]  /*38440*/  STL.64 [R1+0x158], R6 ;  /* 0x0001580601007387 */ /* 0x0001e60000100a00 */
[----:B0-----:R-:W2:Y:S01]  /*38450*/  LDL.LU.64 R6, [R1+0x3258] ;  /* 0x0032580001067983 */ /* 0x001ea20000300a00 */
[----:B------:R2:W-:Y:S02]  /*38460*/  STL.64 [R1+0x3220], R18 ;  /* 0x0032201201007387 */ /* 0x0005e40000100a00 */
[C---:B--2---:R-:W-:Y:S01]  /*38470*/  HMMA.16816.F32 R16, R20.reuse, R6, R8 ;  /* 0x000000061410723c */ /* 0x044fe20000001808 */
[----:B------:R-:W2:Y:S11]  /*38480*/  LDL.LU R8, [R1+0x110] ;  /* 0x0001100001087983 */ /* 0x000eb60000300800 */
[----:B------:R-:W-:Y:S11]  /*38490*/  @!UPT UIADD3 URZ, URZ, URZ, URZ ;  /* 0x0000003f3f3ff290 */ /* 0x000ff6000fffe03f */
[----:B------:R-:W-:Y:S01]  /*384a0*/  STL.64 [R1+0x140], R16 ;  /* 0x0001401001007387 */ /* 0x000fe20000100a00 */
[----:B------:R-:W-:Y:S02]  /*384b0*/  STL.64 [R1+0x148], R18 ;  /* 0x0001481201007387 */ /* 0x000fe40000100a00 */
[----:B------:R-:W2:Y:S02]  /*384c0*/  LDL.LU R9, [R1+0x114] ;  /* 0x0001140001097983 */ /* 0x000ea40000300800 */
[----:B------:R-:W4:Y:S01]  /*384d0*/  LDL.LU R10, [R1+0x118] ;  /* 0x00011800010a7983 */ /* 0x000f220000300800 */
[----:B------:R-:W4:Y:S01]  /*384e0*/  LDL.LU R11, [R1+0x11c] ;  /* 0x00011c00010b7983 */ /* 0x000f220000300800 */
[----:B---3--:R-:W-:Y:S03]  /*384f0*/  HMMA.16816.F32 R12, R20, R26, R12 ;  /* 0x0000001a140c723c */ /* 0x008fe6000000180c */
[----:B----4-:R-:W-:Y:S01]  /*38500*/  STL.64 [R1+0x3238], R10 ;  /* 0x0032380a01007387 */ /* 0x010fe20000100a00 */
[----:B--2---:R0:W-:Y:S03]  /*38510*/  STL.64 [R1+0x3230], R8 ;  /* 0x0032300801007387 */ /* 0x0041e60000100a00 */
[----:B0-----:R-:W2:Y:S01]  /*38520*/  LDL.LU R8, [R1+0x120] ;  /* 0x0001200001087983 */ /* 0x001ea20000300800 */
[----:B------:R-:W2:Y:S02]  /*38530*/  LDL.LU R9, [R1+0x124] ;  /* 0x0001240001097983 */ /* 0x000ea40000300800 */
[----:B------:R-:W2:Y:S02]  /*38540*/  LDL.LU R10, [R1+0x128] ;  /* 0x00012800010a7983 */ /* 0x000ea40000300800 */
[----:B------:R-:W2:Y:S01]  /*38550*/  LDL.LU R11, [R1+0x12c] ;  /* 0x00012c00010b7983 */ /* 0x000ea20000300800 */
[----:B------:R-:W3:Y:S01]  /*38560*/  LDL.LU R16, [R1+0xb0] ;  /* 0x0000b00001107983 */ /* 0x000ee20000300800 */
[----:B------:R-:W3:Y:S02]  /*38570*/  LDL.LU R17, [R1+0xb4] ;  /* 0x0000b40001117983 */ /* 0x000ee40000300800 */
[----:B------:R-:W3:Y:S02]  /*38580*/  LDL.LU R18, [R1+0xb8] ;  /* 0x0000b80001127983 */ /* 0x000ee40000300800 */
[----:B------:R-:W3:Y:S01]  /*38590*/  LDL.LU R19, [R1+0xbc] ;  /* 0x0000bc0001137983 */ /* 0x000ee20000300800 */
[----:B------:R0:W-:Y:S01]  /*385a0*/  STL.64 [R1+0x31d0], R6 ;  /* 0x0031d00601007387 */ /* 0x0001e20000100a00 */
[----:B------:R-:W4:Y:S02]  /*385b0*/  LDL.LU R4, [R1+0x80] ;  /* 0x0000800001047983 */ /* 0x000f240000300800 */
[----:B------:R-:W4:Y:S01]  /*385c0*/  LDL.LU R5, [R1+0x84] ;  /* 0x0000840001057983 */ /* 0x000f220000300800 */
[----:B0-----:R-:W2:Y:S01]  /*385d0*/  LDL.LU R6, [R1+0x88] ;  /* 0x0000880001067983 */ /* 0x001ea20000300800 */
[----:B------:R-:W2:Y:S03]  /*385e0*/  LDL.LU R7, [R1+0x8c] ;  /* 0x00008c0001077983 */ /* 0x000ea60000300800 */
[----:B--2---:R0:W-:Y:S01]  /*385f0*/  STL.64 [R1+0x31e0], R6 ;  /* 0x0031e00601007387 */ /* 0x0041e20000100a00 */
[----:B----4-:R-:W-:Y:S02]  /*38600*/  STL.64 [R1+0x31d8], R4 ;  /* 0x0031d80401007387 */ /* 0x010fe40000100a00 */
[----:B0-----:R-:W-:-:S02]  /*38610*/  IMAD.MOV.U32 R6, RZ, RZ, R25 ;  /* 0x000000ffff067224 */ /* 0x001fc400078e0019 */
[----:B------:R-:W-:-:S05]  /*38620*/  IMAD.MOV.U32 R7, RZ, RZ, R24 ;  /* 0x000000ffff077224 */ /* 0x000fca00078e0018 */
[----:B------:R-:W-:Y:S01]  /*38630*/  STL.64 [R1+0x31f8], R6 ;  /* 0x0031f80601007387 */ /* 0x000fe20000100a00 */
[----:B------:R0:W-:Y:S02]  /*38640*/  STL.64 [R1+0x130], R12 ;  /* 0x0001300c01007387 */ /* 0x0001e40000100a00 */
[----:B------:R1:W-:Y:S02]  /*38650*/  STL.64 [R1+0x138], R14 ;  /* 0x0001380e01007387 */ /* 0x0003e40000100a00 */
[----:B0-----:R-:W-:Y:S01]  /*38660*/  IMAD.MOV.U32 R13, RZ, RZ, R26 ;  /* 0x000000ffff0d7224 */ /* 0x001fe200078e001a */
[----:B-1----:R-:W2:Y:S01]  /*38670*/  LDL.LU.64 R14, [R1+0x3250] ;  /* 0x00325000010e7983 */ /* 0x002ea20000300a00 */
[----:B------:R-:W-:Y:S02]  /*38680*/  IMAD.MOV.U32 R12, RZ, RZ, R27 ;  /* 0x000000ffff0c7224 */ /* 0x000fe400078e001b */
[----:B------:R-:W4:Y:S02]  /*38690*/  LDL.LU.64 R26, [R1+0x3248] ;  /* 0x00324800011a7983 */ /* 0x000f240000300a00 */
[----:B------:R-:W2:Y:S01]  /*386a0*/  LDL.LU.64 R24, [R1+0x3240] ;  /* 0x0032400001187983 */ /* 0x000ea20000300a00 */
        /* <DEDUP_REMOVED lines=19> */
[----:B------:R-:W2:Y:S11]  /*387e0*/  LDL.LU R27, [R1+0xac] ;  /* 0x0000ac00011b7983 */ /* 0x000eb60000300800 */
[----:B------:R-:W-:Y:S02]  /*387f0*/  @!UPT UIADD3 URZ, URZ, URZ, URZ ;  /* 0x0000003f3f3ff290 */ /* 0x000fe4000fffe03f */
[----:B------:R-:W-:Y:S01]  /*38800*/  STL.64 [R1+0x110], R8 ;  /* 0x0001100801007387 */ /* 0x000fe20000100a00 */
[----:B------:R0:W-:Y:S03]  /*38810*/  STL.64 [R1+0x118], R10 ;  /* 0x0001180a01007387 */ /* 0x0001e60000100a00 */
[----:B0-----:R-:W3:Y:S01]  /*38820*/  LDL.LU.64 R10, [R1+0x3228] ;  /* 0x00322800010a7983 */ /* 0x001ee20000300a00 */
[----:B------:R-:W-:Y:S01]  /*38830*/  IMAD.MOV.U32 R6, RZ, RZ, R3 ;  /* 0x000000ffff067224 */ /* 0x000fe200078e0003 */
[----:B---3--:R-:W-:Y:S02]  /*38840*/  HMMA.16816.F32 R20, R20, R10, R16 ;  /* 0x0000000a1414723c */ /* 0x008fe40000001810 */
[----:B------:R-:W3:Y:S01]  /*38850*/  LDL.LU.64 R18, [R1+0x3220] ;  /* 0x0032200001127983 */ /* 0x000ee20000300a00 */
[----:B------:R-:W-:Y:S02]  /*38860*/  IMAD.MOV.U32 R29, RZ, RZ, R10 ;  /* 0x000000ffff1d7224 */ /* 0x000fe400078e000a */
[----:B------:R-:W-:Y:S11]  /*38870*/  IMAD.MOV.U32 R3, RZ, RZ, R11 ;  /* 0x000000ffff037224 */ /* 0x000ff600078e000b */
[----:B------:R-:W-:Y:S07]  /*38880*/  @!UPT UIADD3 URZ, URZ, URZ, URZ ;  /* 0x0000003f3f3ff290 */ /* 0x000fee000fffe03f */
[----:B------:R0:W-:Y:S01]  /*38890*/  STL.64 [R1+0xb0], R20 ;  /* 0x0000b01401007387 */ /* 0x0001e20000100a00 */
[----:B------:R1:W-:Y:S02]  /*388a0*/  STL.64 [R1+0xb8], R22 ;  /* 0x0000b81601007387 */ /* 0x0003e40000100a00 */
[----:B------:R-:W2:Y:S02]  /*388b0*/  LDL.LU.64 R10, [R1+0x3218] ;  /* 0x00321800010a7983 */ /* 0x000ea40000300a00 */
[----:B------:R-:W2:Y:S02]  /*388c0*/  LDL.LU.64 R8, [R1+0x3210] ;  /* 0x0032100001087983 */ /* 0x000ea40000300a00 */
[----:B------:R-:W-:Y:S01]  /*388d0*/  IMAD.MOV.U32 R7, RZ, RZ, R2 ;  /* 0x000000ffff077224 */ /* 0x000fe200078e0002 */
[----:B0-----:R-:W4:Y:S01]  /*388e0*/  LDL.LU R20, [R1+0x70] ;  /* 0x0000700001147983 */ /* 0x001f220000300800 */
[----:B------:R-:W4:Y:S02]  /*388f0*/  LDL.LU R21, [R1+0x74] ;  /* 0x0000740001157983 */ /* 0x000f240000300800 */
[----:B-1----:R-:W4:Y:S02]  /*38900*/  LDL.LU R22, [R1+0x78] ;  /* 0x0000780001167983 */ /* 0x002f240000300800 */
[----:B------:R-:W4:Y:S01]  /*38910*/  LDL.LU R23, [R1+0x7c] ;  /* 0x00007c0001177983 */ /* 0x000f220000300800 */
[C---:B--2---:R-:W-:Y:S01]  /*38920*/  HMMA.16816.F32 R4, R8.reuse, R6, R24 ;  /* 0x000000060804723c */ /* 0x044fe20000001818 */
[----:B------:R-:W2:Y:S01]  /*38930*/  LDL.LU.64 R26, [R1+0x3208] ;  /* 0x00320800011a7983 */ /* 0x000ea20000300a00 */
[----:B------:R-:W2:Y:S11]  /*38940*/  LDL.LU.64 R24, [R1+0x3200] ;  /* 0x0032000001187983 */ /* 0x000eb60000300a00 */
[----:B------:R-:W-:Y:S10]  /*38950*/  @!UPT UIADD3 URZ, URZ, URZ, URZ ;  /* 0x0000003f3f3ff290 */ /* 0x000ff4000fffe03f */
[----:B------:R-:W-:Y:S01]  /*38960*/  STL.64 [R1+0xa0], R4 ;  /* 0x0000a00401007387 */ /* 0x000fe20000100a00 */
[----:B------:R0:W-:Y:S03]  /*38970*/  STL.64 [R1+0xa8], R6 ;  /* 0x0000a80601007387 */ /* 0x0001e60000100a00 */
[----:B0-----:R-:W2:Y:S04]  /*38980*/  LDL.LU.64 R6, [R1+0x31f8] ;  /* 0x0031f80001067983 */ /* 0x001ea80000300a00 */
[----:B------:R-:W0:Y:S04]  /*38990*/  S2R R2, SR_TID.X ;  /* 0x0000000000027919 */ /* 0x000e280000002100 */
[----:B------:R-:W1:Y:S01]  /*389a0*/  S2R R17, SR_TID.X ;  /* 0x0000000000117919 */ /* 0x000e620000002100 */
[----:B--2---:R-:W-:Y:S03]  /*389b0*/  HMMA.16816.F32 R4, R8, R6, R24 ;  /* 0x000000060804723c */ /* 0x004fe60000001818 */
[----:B------:R-:W2:Y:S01]  /*389c0*/  LDL.LU.64 R26, [R1+0x31f0] ;  /* 0x0031f000011a7983 */ /* 0x000ea20000300a00 */
[----:B------:R-:W2:Y:S11]  /*389d0*/  LDL.LU.64 R24, [R1+0x31e8] ;  /* 0x0031e80001187983 */ /* 0x000eb60000300a00 */
[----:B------:R-:W-:Y:S08]  /*389e0*/  @!UPT UIADD3 URZ, URZ, URZ, URZ ;  /* 0x0000003f3f3ff290 */ /* 0x000ff0000fffe03f */
[----:B------:R-:W-:Y:S01]  /*389f0*/  STL.64 [R1+0x90], R4 ;  /* 0x0000900401007387 */ /* 0x000fe20000100a00 */
[----:B------:R0:W-:Y:S03]  /*38a00*/  STL.64 [R1+0x98], R6 ;  /* 0x0000980601007387 */ /* 0x0001e60000100a00 */
[----:B0-----:R-:W3:Y:S01]  /*38a10*/  LDL.LU.64 R6, [R1+0x31e0] ;  /* 0x0031e00001067983 */ /* 0x001ee20000300a00 */
[----:B------:R-:W3:Y:S01]  /*38a20*/  LDL.LU.64 R4, [R1+0x31d8] ;  /* 0x0031d80001047983 */ /* 0x000ee20000300a00 */
[----:B------:R-:W-:Y:S01]  /*38a30*/  LOP3.LUT R2, R2, 0x7, RZ, 0xc0, !PT ;  /* 0x0000000702027812 */ /* 0x000fe200078ec0ff */
[----:B-1----:R-:W-:-:S04]  /*38a40*/  IMAD.SHL.U32 R17, R17, 0x2, RZ ;  /* 0x0000000211117824 */ /* 0x002fc800078e00ff */
[----:B------:R-:W-:-:S05]  /*38a50*/  IMAD R2, R2, 0x110, RZ ;  /* 0x0000011002027824 */ /* 0x000fca00078e02ff */
[----:B------:R-:W-:Y:S02]  /*38a60*/  LOP3.LUT R2, R2, 0x30, R17, 0x78, !PT ;  /* 0x0000003002027812 */ /* 0x000fe400078e7811 */
[C---:B---3--:R-:W-:Y:S01]  /*38a70*/  HMMA.16816.F32 R16, R8.reuse, R18, R4 ;  /* 0x000000120810723c */ /* 0x048fe20000001804 */
[----:B------:R-:W4:Y:S11]  /*38a80*/  LDL.LU.64 R6, [R1+0x31d0] ;  /* 0x0031d00001067983 */ /* 0x000f360000300a00 */
[----:B------:R-:W-:Y:S11]  /*38a90*/  @!UPT UIADD3 URZ, URZ, URZ, URZ ;  /* 0x0000003f3f3ff290 */ /* 0x000ff6000fffe03f */
[----:B------:R-:W-:Y:S01]  /*38aa0*/  STL.64 [R1+0x480], R16 ;  /* 0x0004801001007387 */ /* 0x000fe20000100a00 */
[----:B------:R0:W-:Y:S03]  /*38ab0*/  STL.64 [R1+0x488], R18 ;  /* 0x0004881201007387 */ /* 0x0001e60000100a00 */
[----:B0-----:R-:W3:Y:S01]  /*38ac0*/  LDL.LU.64 R18, [R1+0x31c8] ;  /* 0x0031c80001127983 */ /* 0x001ee20000300a00 */
[----:B------:R-:W3:Y:S01]  /*38ad0*/  LDL.LU.64 R16, [R1+0x31c0] ;  /* 0x0031c00001107983 */ /* 0x000ee20000300a00 */
[----:B----4-:R-:W-:Y:S02]  /*38ae0*/  HMMA.16816.F32 R20, R8, R6, R20 ;  /* 0x000000060814723c */ /* 0x010fe40000001814 */
[----:B------:R-:W0:Y:S04]  /*38af0*/  LDSM.16.MT88.4 R4, [R0+0x10000] ;  /* 0x010000000004783b */ /* 0x000e280000004200 */
[----:B0-----:R0:W-:Y:S11]  /*38b00*/  STL.64 [R1+0x3180], R6 ;  /* 0x0031800601007387 */ /* 0x0011f60000100a00 */
[----:B------:R-:W-:Y:S06]  /*38b10*/  @!UPT UIADD3 URZ, URZ, URZ, URZ ;  /* 0x0000003f3f3ff290 */ /* 0x000fec000fffe03f */
[----:B------:R-:W-:Y:S02]  /*38b20*/  STL.64 [R1+0x470], R20 ;  /* 0x0004701401007387 */ /* 0x000fe40000100a00 */
[----:B------:R-:W-:Y:S02]  /*38b30*/  STL.64 [R1+0x478], R22 ;  /* 0x0004781601007387 */ /* 0x000fe40000100a00 */
[----:B------:R3:W-:Y:S01]  /*38b40*/  STL.64 [R1+0x3178], R4 ;  /* 0x0031780401007387 */ /* 0x0007e20000100a00 */
[----:B------:R-:W-:Y:S01]  /*38b50*/  LDSM.16.M88.4 R20, [R2+0x20080] ;  /* 0x020080000214783b */ /* 0x000fe20000000200 */
[----:B0-----:R-:W-:Y:S02]  /*38b60*/  IMAD.MOV.U32 R6, RZ, RZ, R13 ;  /* 0x000000ffff067224 */ /* 0x001fe400078e000d */
[----:B------:R-:W-:-:S07]  /*38b70*/  IMAD.MOV.U32 R7, RZ, RZ, R12 ;  /* 0x000000ffff077224 */ /* 0x000fce00078e000c */
[C---:B---3--:R-:W-:Y:S01]  /*38b80*/  HMMA.16816.F32 R4, R8.reuse, R6, R16 ;  /* 0x000000060804723c */ /* 0x048fe20000001810 */
[----:B------:R-:W3:Y:S01]  /*38b90*/  LDL.LU.64 R18, [R1+0x31b8] ;  /* 0x0031b80001127983 */ /* 0x000ee20000300a00 */
[----:B------:R-:W3:Y:S11]  /*38ba0*/  LDL.LU.64 R16, [R1+0x31b0] ;  /* 0x0031b00001107983 */ /* 0x000ef60000300a00 */
[----:B------:R-:W-:Y:S10]  /*38bb0*/  @!UPT UIADD3 URZ, URZ, URZ, URZ ;  /* 0x0000003f3f3ff290 */ /* 0x000ff4000fffe03f */
[----:B------:R-:W-:Y:S01]  /*38bc0*/  STL.64 [R1+0x220], R4 ;  /* 0x0002200401007387 */ /* 0x000fe20000100a00 */
[----:B------:R-:W-:Y:S02]  /*38bd0*/  STL.64 [R1+0x228], R6 ;  /* 0x0002280601007387 */ /* 0x000fe40000100a00 */
[----:B------:R-:W0:Y:S02]  /*38be0*/  LDSM.16.M88.4 R4, [R2+0x20880] ;  /* 0x020880000204783b */ /* 0x000e240000000200 */
[----:B0-----:R-:W-:Y:S02]  /*38bf0*/  STL.64 [R1+0x30], R4 ;  /* 0x0000300401007387 */ /* 0x001fe40000100a00 */
[----:B------:R-:W-:Y:S02]  /*38c00*/  IMAD.MOV.U32 R13, RZ, RZ, R4 ;  /* 0x000000ffff0d7224 */ /* 0x000fe400078e0004 */
[----:B------:R3:W-:Y:S02]  /*38c10*/  STL.64 [R1+0x38], R6 ;  /* 0x0000380601007387 */ /* 0x0007e40000100a00 */
[----:B------:R-:W-:Y:S01]  /*38c20*/  IMAD.MOV.U32 R12, RZ, RZ, R5 ;  /* 0x000000ffff0c7224 */ /* 0x000fe200078e0005 */
[----:B------:R-:W-:Y:S04]  /*38c30*/  STL.64 [R1+0x31a0], R14 ;  /* 0x0031a00e01007387 */ /* 0x000fe80000100a00 */
[----:B------:R-:W-:Y:S01]  /*38c40*/  STL.64 [R1+0x3198], R12 ;  /* 0x0031980c01007387 */ /* 0x000fe20000100a00 */
[----:B--2---:R-:W-:Y:S02]  /*38c50*/  STL.64 [R1+0x3188], R24 ;  /* 0x0031881801007387 */ /* 0x004fe40000100a00 */
[----:B------:R-:W-:Y:S02]  /*38c60*/  STL.64 [R1+0x40], R20 ;  /* 0x0000401401007387 */ /* 0x000fe40000100a00 */
[----:B------:R-:W0:Y:S01]  /*38c70*/  LDSM.16.M88.4 R12, [R2+0x21880] ;  /* 0x02188000020c783b */ /* 0x000e220000000200 */
[----:B---3--:R-:W-:Y:S11]  /*38c80*/  HMMA.16816.F32 R4, R8, R26, R16 ;  /* 0x0000001a0804723c */ /* 0x008ff60000001810 */
[----:B------:R-:W-:Y:S11]  /*38c90*/  @!UPT UIADD3 URZ, URZ, URZ, URZ ;  /* 0x0000003f3f3ff290 */ /* 0x000ff6000fffe03f */
[----:B------:R-:W-:Y:S01]  /*38ca0*/  @!UPT UIADD3 URZ, URZ, URZ, URZ ;  /* 0x0000003f3f3ff290 */ /* 0x000fe2000fffe03f */
[----:B------:R-:W-:Y:S01]  /*38cb0*/  STL.64 [R1+0x340], R4 ;  /* 0x0003400401007387 */ /* 0x000fe20000100a00 */
[----:B------:R1:W-:Y:S02]  /*38cc0*/  STL.64 [R1+0x348], R6 ;  /* 0x0003480601007387 */ /* 0x0003e40000100a00 */
[----:B------:R-:W-:Y:S02]  /*38cd0*/  STL.64 [R1+0x48], R22 ;  /* 0x0000481601007387 */ /* 0x000fe40000100a00 */
[----:B------:R-:W2:Y:S01]  /*38ce0*/  LDL.LU R16, [R1+0x2d0] ;  /* 0x0002d00001107983 */ /* 0x000ea20000300800 */
[----:B------:R-:W2:Y:S01]  /*38cf0*/  LDL.LU R17, [R1+0x2d4] ;  /* 0x0002d40001117983 */ /* 0x000ea20000300800 */
[----:B------:R-:W3:Y:S02]  /*38d00*/  LDL.LU R18, [R1+0x2d8] ;  /* 0x0002d80001127983 */ /* 0x000ee40000300800 */
[----:B------:R-:W3:Y:S02]  /*38d10*/  LDL.LU R19, [R1+0x2dc] ;  /* 0x0002dc0001137983 */ /* 0x000ee40000300800 */
[----:B-1----:R-:W-:-:S02]  /*38d20*/  IMAD.MOV.U32 R6, RZ, RZ, R29 ;  /* 0x000000ffff067224 */ /* 0x002fc400078e001d */
[----:B------:R-:W-:Y:S01]  /*38d30*/  IMAD.MOV.U32 R7, RZ, RZ, R3 ;  /* 0x000000ffff077224 */ /* 0x000fe200078e0003 */
[----:B------:R-:W4:Y:S01]  /*38d40*/  LDL.LU R29, [R1+0x31ac] ;  /* 0x0031ac00011d7983 */ /* 0x000f220000300800 */
[----:B------:R-:W4:Y:S03]  /*38d50*/  LDL.LU R3, [R1+0x31a8] ;  /* 0x0031a80001037983 */ /* 0x000f260000300800 */
[----:B------:R1:W-:Y:S01]  /*38d60*/  STL.64 [R1+0x3190], R6 ;  /* 0x0031900601007387 */ /* 0x0003e20000100a00 */
[----:B------:R-:W4:Y:S02]  /*38d70*/  LDL.LU R24, [R1+0x330] ;  /* 0x0003300001187983 */ /* 0x000f240000300800 */
[----:B------:R-:W4:Y:S02]  /*38d80*/  LDL.LU R25, [R1+0x334] ;  /* 0x0003340001197983 */ /* 0x000f240000300800 */
[----:B------:R-:W4:Y:S01]  /*38d90*/  LDL.LU R26, [R1+0x338] ;  /* 0x00033800011a7983 */ /* 0x000f220000300800 */
[----:B------:R-:W4:Y:S01]  /*38da0*/  LDL.LU R27, [R1+0x33c] ;  /* 0x00033c00011b7983 */ /* 0x000f220000300800 */
[----:B------:R-:W4:Y:S02]  /*38db0*/  LDL.LU R4, [R1+0x350] ;  /* 0x0003500001047983 */ /* 0x000f240000300800 */
[----:B------:R-:W4:Y:S01]  /*38dc0*/  LDL.LU R5, [R1+0x354] ;  /* 0x0003540001057983 */ /* 0x000f220000300800 */
        /* <DEDUP_REMOVED lines=13> */
[----:B----4-:R-:W-:-:S02]  /*38ea0*/  IMAD.MOV.U32 R19, RZ, RZ, R3 ;  /* 0x000000ffff137224 */ /* 0x010fc400078e0003 */
[----:B0-----:R-:W-:-:S03]  /*38eb0*/  IMAD.MOV.U32 R22, RZ, RZ, R12 ;  /* 0x000000ffff167224 */ /* 0x001fc600078e000c */
[----:B---3--:R-:W-:Y:S01]  /*38ec0*/  STL.64 [R1+0x3148], R18 ;  /* 0x0031481201007387 */ /* 0x008fe20000100a00 */
[----:B--2---:R-:W-:Y:S02]  /*38ed0*/  STL.64 [R1+0x3140], R16 ;  /* 0x0031401001007387 */ /* 0x004fe40000100a00 */
[----:B------:R-:W0:Y:S04]  /*38ee0*/  LDSM.16.M88.4 R16, [R2+0x21080] ;  /* 0x021080000210783b */ /* 0x000e280000000200 */
[----:B0-----:R-:W-:-:S05]  /*38ef0*/  IMAD.MOV.U32 R3, RZ, RZ, R19 ;  /* 0x000000ffff037224 */ /* 0x001fca00078e0013 */
[----:B------:R0:W-:Y:S01]  /*38f00*/  STL [R1+0x2e08], R3 ;  /* 0x002e080301007387 */ /* 0x0001e20000100800 */
[----:B------:R-:W-:Y:S02]  /*38f10*/  STL.64 [R1], R12 ;  /* 0x0000000c01007387 */ /* 0x000fe40000100a00 */
[----:B------:R1:W-:Y:S02]  /*38f20*/  STL.64 [R1+0x8], R14 ;  /* 0x0000080e01007387 */ /* 0x0003e40000100a00 */
[----:B0-----:R-:W-:Y:S01]  /*38f30*/  IMAD.MOV.U32 R3, RZ, RZ, R13 ;  /* 0x000000ffff037224 */ /* 0x001fe200078e000d */
[----:B-1----:R-:W2:Y:S01]  /*38f40*/  LDL.LU.64 R14, [R1+0x31a0] ;  /* 0x0031a000010e7983 */ /* 0x002ea20000300a00 */
[----:B------:R-:W3:Y:S02]  /*38f50*/  LDL.LU.64 R12, [R1+0x3198] ;  /* 0x00319800010c7983 */ /* 0x000ee40000300a00 */
[----:B------:R-:W-:Y:S02]  /*38f60*/  STL.64 [R1+0x10], R16 ;  /* 0x0000101001007387 */ /* 0x000fe40000100a00 */
[----:B------:R-:W-:Y:S01]  /*38f70*/  STL.64 [R1+0x18], R18 ;  /* 0x0000181201007387 */ /* 0x000fe20000100a00 */
[----:B------:R3:W-:Y:S02]  /*38f80*/  STL.64 [R1+0x3158], R16 ;  /* 0x0031581001007387 */ /* 0x0007e40000100a00 */
[----:B---3--:R-:W-:-:S02]  /*38f90*/  IMAD.MOV.U32 R16, RZ, RZ, R13 ;  /* 0x000000ffff107224 */ /* 0x008fc400078e000d */
[----:B------:R-:W-:-:S05]  /*38fa0*/  IMAD.MOV.U32 R17, RZ, RZ, R12 ;  /* 0x000000ffff117224 */ /* 0x000fca00078e000c */
[----:B------:R0:W-:Y:S01]  /*38fb0*/  STL.64 [R1+0x3170], R16 ;  /* 0x0031701001007387 */ /* 0x0001e20000100a00 */
[C---:B--2---:R-:W-:Y:S03]  /*38fc0*/  HMMA.16816.F32 R12, R8.reuse, R14, R4 ;  /* 0x0000000e080c723c */ /* 0x044fe60000001804 */
[----:B0-----:R-:W2:Y:S01]  /*38fd0*/  LDL.LU R16, [R1+0x320] ;  /* 0x0003200001107983 */ /* 0x001ea20000300800 */
[----:B------:R-:W2:Y:S02]  /*38fe0*/  LDL.LU R17, [R1+0x324] ;  /* 0x0003240001117983 */ /* 0x000ea40000300800 */
[----:B------:R-:W2:Y:S02]  /*38ff0*/  LDL.LU R18, [R1+0x328] ;  /* 0x0003280001127983 */ /* 0x000ea40000300800 */
[----:B------:R-:W2:Y:S01]  /*39000*/  LDL.LU R19, [R1+0x32c] ;  /* 0x00032c0001137983 */ /* 0x000ea20000300800 */
[----:B------:R-:W3:Y:S11]  /*39010*/  LDL.LU.64 R6, [R1+0x3190] ;  /* 0x0031900001067983 */ /* 0x000ef60000300a00 */
[----:B------:R-:W-:Y:S03]  /*39020*/  @!UPT UIADD3 URZ, URZ, URZ, URZ ;  /* 0x0000003f3f3ff290 */ /* 0x000fe6000fffe03f */
[----:B------:R-:W-:Y:S01]  /*39030*/  STL.64 [R1+0x460], R12 ;  /* 0x0004600c01007387 */ /* 0x000fe20000100a00 */
[----:B------:R-:W-:Y:S02]  /*39040*/  STL.64 [R1+0x468], R14 ;  /* 0x0004680e01007387 */ /* 0x000fe40000100a00 */
[----:B------:R-:W-:Y:S01]  /*39050*/  LDSM.16.M88.4 R12, [R2+0x22080] ;  /* 0x02208000020c783b */ /* 0x000fe20000000200 */
[----:B---3--:R-:W-:Y:S01]  /*39060*/  HMMA.16816.F32 R8, R8, R6, R24 ;  /* 0x000000060808723c */ /* 0x008fe20000001818 */
[----:B------:R-:W3:Y:S02]  /*39070*/  LDL.LU.64 R24, [R1+0x3188] ;  /* 0x0031880001187983 */ /* 0x000ee40000300a00 */
[----:B------:R-:W2:Y:S02]  /*39080*/  LDL.LU.64 R6, [R1+0x3180] ;  /* 0x0031800001067983 */ /* 0x000ea40000300a00 */
[----:B------:R-:W2:Y:S11]  /*39090*/  LDL.LU.64 R4, [R1+0x3178] ;  /* 0x0031780001047983 */ /* 0x000eb60000300a00 */
[----:B------:R-:W-:Y:S07]  /*390a0*/  @!UPT UIADD3 URZ, URZ, URZ, URZ ;  /* 0x0000003f3f3ff290 */ /* 0x000fee000fffe03f */
[----:B------:R0:W-:Y:S01]  /*390b0*/  STL.64 [R1+0x330], R8 ;  /* 0x0003300801007387 */ /* 0x0001e20000100a00 */
[----:B------:R-:W-:Y:S02]  /*390c0*/  STL.64 [R1+0x338], R10 ;  /* 0x0003380a01007387 */ /* 0x000fe40000100a00 */
[----:B0-----:R-:W-:Y:S02]  /*390d0*/  IMAD.MOV.U32 R8, RZ, RZ, R22 ;  /* 0x000000ffff087224 */ /* 0x001fe400078e0016 */
[----:B------:R-:W-:-:S05]  /*390e0*/  IMAD.MOV.U32 R9, RZ, RZ, R3 ;  /* 0x000000ffff097224 */ /* 0x000fca00078e0003 */
[----:B------:R0:W-:Y:S04]  /*390f0*/  STL.64 [R1+0x3150], R8 ;  /* 0x0031500801007387 */ /* 0x0001e80000100a00 */
[----:B0-----:R-:W4:Y:S01]  /*39100*/  LDL.LU R8, [R1+0x300] ;  /* 0x0003000001087983 */ /* 0x001f220000300800 */
[----:B------:R-:W4:Y:S02]  /*39110*/  LDL.LU R9, [R1+0x304] ;  /* 0x0003040001097983 */ /* 0x000f240000300800 */
[----:B------:R-:W3:Y:S02]  /*39120*/  LDL.LU R10, [R1+0x308] ;  /* 0x00030800010a7983 */ /* 0x000ee40000300800 */
[----:B------:R-:W3:Y:S01]  /*39130*/  LDL.LU R11, [R1+0x30c] ;  /* 0x00030c00010b7983 */ /* 0x000ee20000300800 */
[----:B--2---:R-:W-:Y:S01]  /*39140*/  HMMA.16816.F32 R20, R4, R20, R16 ;  /* 0x000000140414723c */ /* 0x004fe20000001810 */
[----:B---3--:R0:W-:Y:S02]  /*39150*/  STL.64 [R1+0x3168], R10 ;  /* 0x0031680a01007387 */ /* 0x0081e40000100a00 */
[----:B0-----:R-:W-:-:S02]  /*39160*/  IMAD.MOV.U32 R10, RZ, RZ, R25 ;  /* 0x000000ffff0a7224 */ /* 0x001fc400078e0019 */
[----:B------:R-:W-:Y:S02]  /*39170*/  IMAD.MOV.U32 R11, RZ, RZ, R24 ;  /* 0x000000ffff0b7224 */ /* 0x000fe400078e0018 */
[----:B------:R-:W0:Y:S04]  /*39180*/  LDSM.16.M88.4 R24, [R2+0x22880] ;  /* 0x022880000218783b */ /* 0x000e280000000200 */
[----:B----4-:R1:W-:Y:S04]  /*39190*/  STL.64 [R1+0x3160], R8 ;  /* 0x0031600801007387 */ /* 0x0103e80000100a00 */
[----:B-1----:R-:W2:Y:S01]  /*391a0*/  LDL.LU R8, [R1+0x310] ;  /* 0x0003100001087983 */ /* 0x002ea20000300800 */
[----:B------:R-:W2:Y:S03]  /*391b0*/  LDL.LU R9, [R1+0x314] ;  /* 0x0003140001097983 */ /* 0x000ea60000300800 */
[----:B0-----:R-:W-:Y:S01]  /*391c0*/  STL [R1+0x2d3c], R26 ;  /* 0x002d3c1a01007387 */ /* 0x001fe20000100800 */
[----:B------:R-:W-:Y:S02]  /*391d0*/  STL.64 [R1+0x20], R12 ;  /* 0x0000200c01007387 */ /* 0x000fe40000100a00 */
[----:B------:R-:W-:Y:S02]  /*391e0*/  STL.64 [R1+0x28], R14 ;  /* 0x0000280e01007387 */ /* 0x000fe40000100a00 */
[----:B------:R-:W-:Y:S01]  /*391f0*/  STL [R1+0x2d38], R27 ;  /* 0x002d381b01007387 */ /* 0x000fe20000100800 */
[----:B------:R-:W2:Y:S01]  /*39200*/  LDL.LU.64 R16, [R1+0x3170] ;  /* 0x0031700001107983 */ /* 0x000ea20000300a00 */
[----:B------:R-:W-:Y:S02]  /*39210*/  STL.64 [R1+0x320], R20 ;  /* 0x0003201401007387 */ /* 0x000fe40000100a00 */
[----:B------:R-:W-:Y:S02]  /*39220*/  STL.64 [R1+0x328], R22 ;  /* 0x0003281601007387 */ /* 0x000fe40000100a00 */
[----:B------:R-:W-:Y:S01]  /*39230*/  LDSM.16.M88.4 R20, [R2+0x23080] ;  /* 0x023080000214783b */ /* 0x000fe20000000200 */
[----:B--2---:R-:W-:Y:S03]  /*39240*/  HMMA.16816.F32 R16, R4, R16, R8 ;  /* 0x000000100410723c */ /* 0x004fe60000001808 */
[----:B------:R-:W2:Y:S01]  /*39250*/  LDL.LU.64 R10, [R1+0x3168] ;  /* 0x00316800010a7983 */ /* 0x000ea20000300a00 */
[----:B------:R-:W2:Y:S11]  /*39260*/  LDL.LU.64 R8, [R1+0x3160] ;  /* 0x0031600001087983 */ /* 0x000eb60000300a00 */
[----:B------:R-:W-:Y:S08]  /*39270*/  @!UPT UIADD3 URZ, URZ, URZ, URZ ;  /* 0x0000003f3f3ff290 */ /* 0x000ff0000fffe03f */
[----:B------:R-:W-:Y:S01]  /*39280*/  STL.64 [R1+0x310], R16 ;  /* 0x0003101001007387 */ /* 0x000fe20000100a00 */
[----:B------:R-:W-:Y:S02]  /*39290*/  STL.64 [R1+0x318], R18 ;  /* 0x0003181201007387 */ /* 0x000fe40000100a00 */
[----:B------:R-:W0:Y:S02]  /*392a0*/  LDSM.16.M88.4 R16, [R2+0x23880] ;  /* 0x023880000210783b */ /* 0x000e240000000200 */
[----:B0-----:R0:W-:Y:S02]  /*392b0*/  STL.64 [R1+0x80], R16 ;  /* 0x0000801001007387 */ /* 0x0011e40000100a00 */
[----:B------:R-:W-:Y:S02]  /*392c0*/  IMAD.MOV.U32 R27, RZ, RZ, R16 ;  /* 0x000000ffff1b7224 */ /* 0x000fe400078e0010 */
[----:B------:R-:W-:Y:S02]  /*392d0*/  STL.64 [R1+0x88], R18 ;  /* 0x0000881201007387 */ /* 0x000fe40000100a00 */
[----:B------:R-:W-:-:S02]  /*392e0*/  IMAD.MOV.U32 R26, RZ, RZ, R17 ;  /* 0x000000ffff1a7224 */ /* 0x000fc400078e0011 */
[----:B0-----:R-:W2:Y:S02]  /*392f0*/  LDL.LU.64 R16, [R1+0x3158] ;  /* 0x0031580001107983 */ /* 0x001ea40000300a00 */
[C---:B--2---:R-:W-:Y:S01]  /*39300*/  HMMA.16816.F32 R8, R4.reuse, R16, R8 ;  /* 0x000000100408723c */ /* 0x044fe20000001808 */
[----:B------:R-:W-:Y:S11]  /*39310*/  IMAD.MOV.U32 R2, RZ, RZ, R17 ;  /* 0x000000ffff027224 */ /* 0x000ff600078e0011 */
[----:B------:R-:W-:Y:S11]  /*39320*/  @!UPT UIADD3 URZ, URZ, URZ, URZ ;  /* 0x0000003f3f3ff290 */ /* 0x000ff6000fffe03f */
[----:B------:R0:W-:Y:S01]  /*39330*/  STL.64 [R1+0x300], R8 ;  /* 0x0003000801007387 */ /* 0x0001e20000100a00 */
[----:B------:R1:W-:Y:S03]  /*39340*/  STL.64 [R1+0x308], R10 ;  /* 0x0003080a01007387 */ /* 0x0003e60000100a00 */
[----:B0-----:R-:W1:Y:S01]  /*39350*/  LDL.LU.64 R8, [R1+0x3150] ;  /* 0x0031500001087983 */ /* 0x001e620000300a00 */
[----:B------:R-:W1:Y:S02]  /*39360*/  LDL.LU.64 R18, [R1+0x3148] ;  /* 0x0031480001127983 */ /* 0x000e640000300a00 */
[----:B------:R-:W1:Y:S02]  /*39370*/  LDL.LU.64 R16, [R1+0x3140] ;  /* 0x0031400001107983 */ /* 0x000e640000300a00 */
[----:B------:R-:W-:Y:S01]  /*39380*/  STL.64 [R1+0x70], R20 ;  /* 0x0000701401007387 */ /* 0x000fe20000100a00 */
[----:B------:R-:W-:Y:S01]  /*39390*/  STL.64 [R1+0x78], R22 ;  /* 0x0000781601007387 */ /* 0x000fe20000100a00 */
[C---:B-1----:R-:W-:Y:S03]  /*393a0*/  HMMA.16816.F32 R8, R4.reuse, R8, R16 ;  /* 0x000000080408723c */ /* 0x042fe60000001810 */
[----:B------:R-:W2:Y:S01]  /*393b0*/  LDL.LU.64 R18, [R1+0x3138] ;  /* 0x0031380001127983 */ /* 0x000ea20000300a00 */
[----:B------:R-:W2:Y:S11]  /*393c0*/  LDL.LU.64 R16, [R1+0x3130] ;  /* 0x0031300001107983 */ /* 0x000eb60000300a00 */
[----:B------:R-:W-:Y:S08]  /*393d0*/  @!UPT UIADD3 URZ, URZ, URZ, URZ ;  /* 0x0000003f3f3ff290 */ /* 0x000ff0000fffe03f */
[----:B------:R-:W-:Y:S01]  /*393e0*/  STL.64 [R1+0x2f0], R8 ;  /* 0x0002f00801007387 */ /* 0x000fe20000100a00 */
[----:B------:R-:W-:Y:S02]  /*393f0*/  STL [R1+0x2fc], R11 ;  /* 0x0002fc0b01007387 */ /* 0x000fe40000100800 */
[----:B------:R-:W-:Y:S02]  /*39400*/  IMAD.MOV.U32 R3, RZ, RZ, R10 ;  /* 0x000000ffff037224 */ /* 0x000fe400078e000a */
[----:B------:R-:W0:Y:S04]  /*39410*/  LDSM.16.MT88.4 R8, [R0+0x10080] ;  /* 0x010080000008783b */ /* 0x000e280000004200 */
[----:B------:R-:W-:Y:S04]  /*39420*/  STL [R1+0x2e0c], R3 ;  /* 0x002e0c0301007387 */ /* 0x000fe80000100800 */
[----:B0-----:R-:W-:Y:S01]  /*39430*/  STL.64 [R1+0x3118], R10 ;  /* 0x0031180a01007387 */ /* 0x001fe20000100a00 */
[----:B------:R0:W-:Y:S03]  /*39440*/  STL.64 [R1+0x3110], R8 ;  /* 0x0031100801007387 */ /* 0x0001e60000100a00 */
[----:B0-----:R-:W3:Y:S01]  /*39450*/  LDL.LU R8, [R1+0x2c0] ;  /* 0x0002c00001087983 */ /* 0x001ee20000300800 */
[----:B------:R-:W3:Y:S02]  /*39460*/  LDL.LU R9, [R1+0x2c4] ;  /* 0x0002c40001097983 */ /* 0x000ee40000300800 */
[----:B------:R-:W3:Y:S02]  /*39470*/  LDL.LU R10, [R1+0x2c8] ;  /* 0x0002c800010a7983 */ /* 0x000ee40000300800 */
[----:B------:R-:W3:Y:S01]  /*39480*/  LDL.LU R11, [R1+0x2cc] ;  /* 0x0002cc00010b7983 */ /* 0x000ee20000300800 */
[C---:B--2---:R-:W-:Y:S01]  /*39490*/  HMMA.16816.F32 R12, R4.reuse, R12, R16 ;  /* 0x0000000c040c723c */ /* 0x044fe20000001810 */
[----:B------:R-:W2:Y:S01]  /*394a0*/  LDL.LU.64 R18, [R1+0x3128] ;  /* 0x0031280001127983 */ /* 0x000ea20000300a00 */
[----:B------:R-:W2:Y:S11]  /*394b0*/  LDL.LU.64 R16, [R1+0x3120] ;  /* 0x0031200001107983 */ /* 0x000eb60000300a00 */
[----:B------:R-:W-:Y:S10]  /*394c0*/  @!UPT UIADD3 URZ, URZ, URZ, URZ ;  /* 0x0000003f3f3ff290 */ /* 0x000ff4000fffe03f */
[----:B------:R-:W-:Y:S01]  /*394d0*/  STL.64 [R1+0x2e0], R12 ;  /* 0x0002e00c01007387 */ /* 0x000fe20000100a00 */
[----:B------:R-:W-:Y:S02]  /*394e0*/  STL.64 [R1+0x2e8], R14 ;  /* 0x0002e80e01007387 */ /* 0x000fe40000100a00 */
[----:B------:R-:W0:Y:S02]  /*394f0*/  LDSM.16.MT88.4 R12, [R0+0x10100] ;  /* 0x01010000000c783b */ /* 0x000e240000004200 */
[----:B0-----:R-:W-:Y:S02]  /*39500*/  STL.64 [R1+0x3098], R14 ;  /* 0x0030980e01007387 */ /* 0x001fe40000100a00 */
[----:B------:R-:W-:Y:S01]  /*39510*/  STL.64 [R1+0x3090], R12 ;  /* 0x0030900c01007387 */ /* 0x000fe20000100a00 */
[C---:B---3--:R-:W-:Y:S08]  /*39520*/  HMMA.16816.F32 R20, R4.reuse, R20, R8 ;  /* 0x000000140414723c */ /* 0x048ff00000001808 */
[----:B--2---:R-:W-:Y:S11]  /*39530*/  HMMA.16816.F32 R16, R4, R24, R16 ;  /* 0x000000180410723c */ /* 0x004ff60000001810 */
[----:B------:R-:W-:Y:S11]  /*39540*/  @!UPT UIADD3 URZ, URZ, URZ, URZ ;  /* 0x0000003f3f3ff290 */ /* 0x000ff6000fffe03f */
[----:B------:R-:W-:Y:S01]  /*39550*/  @!UPT UIADD3 URZ, URZ, URZ, URZ ;  /* 0x0000003f3f3ff290 */ /* 0x000fe2000fffe03f */
[----:B------:R-:W-:Y:S01]  /*39560*/  STL.64 [R1+0x2d0], R16 ;  /* 0x0002d01001007387 */ /* 0x000fe20000100a00 */
[----:B------:R-:W-:Y:S02]  /*39570*/  STL [R1+0x2d8], R18 ;  /* 0x0002d81201007387 */ /* 0x000fe40000100800 */
[----:B------:R-:W-:Y:S02]  /*39580*/  IMAD.MOV.U32 R3, RZ, RZ, R19 ;  /* 0x000000ffff037224 */ /* 0x000fe400078e0013 */
[----:B------:R-:W0:Y:S04]  /*39590*/  LDSM.16.MT88.4 R16, [R0+0x10180] ;  /* 0x010180000010783b */ /* 0x000e280000004200 */
[----:B------:R-:W-:Y:S04]  /*395a0*/  STL [R1+0x2ed0], R3 ;  /* 0x002ed00301007387 */ /* 0x000fe80000100800 */
[----:B0-----:R-:W-:Y:S01]  /*395b0*/  STL.64 [R1+0x3028], R18 ;  /* 0x0030281201007387 */ /* 0x001fe20000100a00 */
[----:B------:R0:W-:Y:S03]  /*395c0*/  STL.64 [R1+0x3020], R16 ;  /* 0x0030201001007387 */ /* 0x0001e60000100a00 */
[----:B0-----:R-:W2:Y:S01]  /*395d0*/  LDL.LU R16, [R1+0x210] ;  /* 0x0002100001107983 */ /* 0x001ea20000300800 */
[----:B------:R-:W2:Y:S02]  /*395e0*/  LDL.LU R17, [R1+0x214] ;  /* 0x0002140001117983 */ /* 0x000ea40000300800 */
[----:B------:R-:W3:Y:S02]  /*395f0*/  LDL.LU.64 R10, [R1+0x3118] ;  /* 0x00311800010a7983 */ /* 0x000ee40000300a00 */
[----:B------:R-:W3:Y:S01]  /*39600*/  LDL.LU.64 R8, [R1+0x3110] ;  /* 0x0031100001087983 */ /* 0x000ee20000300a00 */
[----:B------:R-:W-:Y:S01]  /*39610*/  STL.64 [R1+0x2c0], R20 ;  /* 0x0002c01401007387 */ /* 0x000fe20000100a00 */
[----:B------:R-:W-:Y:S02]  /*39620*/  STL.64 [R1+0x2c8], R22 ;  /* 0x0002c81601007387 */ /* 0x000fe40000100a00 */
[----:B------:R-:W0:Y:S02]  /*39630*/  LDSM.16.MT88.4 R20, [R0+0x10200] ;  /* 0x010200000014783b */ /* 0x000e240000004200 */
[----:B0-----:R-:W-:Y:S02]  /*39640*/  STL.64 [R1+0x2fb0], R22 ;  /* 0x002fb01601007387 */ /* 0x001fe40000100a00 */
[----:B------:R0:W-:Y:S02]  /*39650*/  STL.64 [R1+0x2fa8], R20 ;  /* 0x002fa81401007387 */ /* 0x0001e40000100a00 */
[----:B0-----:R-:W4:Y:S01]  /*39660*/  LDL.64 R20, [R1+0x70] ;  /* 0x0000700001147983 */ /* 0x001f220000100a00 */
[----:B------:R-:W-:-:S02]  /*39670*/  IMAD.MOV.U32 R12, RZ, RZ, R27 ;  /* 0x000000ffff0c7224 */ /* 0x000fc400078e001b */
[----:B------:R-:W-:Y:S02]  /*39680*/  IMAD.MOV.U32 R13, RZ, RZ, R26 ;  /* 0x000000ffff0d7224 */ /* 0x000fe400078e001a */
[----:B------:R-:W-:Y:S02]  /*39690*/  IMAD.MOV.U32 R18, RZ, RZ, R29 ;  /* 0x000000ffff127224 */ /* 0x000fe400078e001d */
[----:B------:R-:W-:-:S07]  /*396a0*/  IMAD.MOV.U32 R19, RZ, RZ, R28 ;  /* 0x000000ffff137224 */ /* 0x000fce00078e001c */
[----:B--2---:R-:W-:Y:S01]  /*396b0*/  HMMA.16816.F32 R12, R4, R12, R16 ;  /* 0x0000000c040c723c */ /* 0x004fe20000001810 */
[----:B------:R-:W0:Y:S11]  /*396c0*/  LDSM.16.MT88.4 R4, [R0+0x10280] ;  /* 0x010280000004783b */ /* 0x000e360000004200 */
[----:B------:R-:W-:Y:S11]  /*396d0*/  @!UPT UIADD3 URZ, URZ, URZ, URZ ;  /* 0x0000003f3f3ff290 */ /* 0x000ff6000fffe03f */
[----:B------:R-:W-:Y:S01]  /*396e0*/  @!UPT UIADD3 URZ, URZ, URZ, URZ ;  /* 0x0000003f3f3ff290 */ /* 0x000fe2000fffe03f */
[----:B------:R-:W-:Y:S02]  /*396f0*/  IMAD.MOV.U32 R26, RZ, RZ, R12 ;  /* 0x000000ffff1a7224 */ /* 0x000fe400078e000c */
[----:B------:R-:W-:Y:S01]  /*39700*/  IMAD.MOV.U32 R27, RZ, RZ, R13 ;  /* 0x000000ffff1b7224 */ /* 0x000fe200078e000d */
[----:B----4-:R-:W-:Y:S04]  /*39710*/  STL.64 [R1+0x30a8], R20 ;  /* 0x0030a81401007387 */ /* 0x010fe80000100a00 */
[----:B------:R-:W-:Y:S02]  /*39720*/  STL.64 [R1+0x30b8], R26 ;  /* 0x0030b81a01007387 */ /* 0x000fe40000100a00 */
[----:B------:R1:W-:Y:S02]  /*39730*/  STL.64 [R1+0x30b0], R24 ;  /* 0x0030b01801007387 */ /* 0x0003e40000100a00 */
[----:B-1----:R-:W2:Y:S01]  /*39740*/  LDL.LU R24, [R1+0x1c0] ;  /* 0x0001c00001187983 */ /* 0x002ea20000300800 */
[----:B------:R-:W2:Y:S02]  /*39750*/  LDL.LU R25, [R1+0x1c4] ;  /* 0x0001c40001197983 */ /* 0x000ea40000300800 */
[----:B------:R-:W4:Y:S02]  /*39760*/  LDL.LU R26, [R1+0x1c8] ;  /* 0x0001c800011a7983 */ /* 0x000f240000300800 */
[----:B------:R-:W4:Y:S02]  /*39770*/  LDL.LU R27, [R1+0x1cc] ;  /* 0x0001cc00011b7983 */ /* 0x000f240000300800 */
[----:B----4-:R-:W-:Y:S01]  /*39780*/  STL.64 [R1+0x30c8], R26 ;  /* 0x0030c81a01007387 */ /* 0x010fe20000100a00 */
[----:B--2---:R1:W-:Y:S03]  /*39790*/  STL.64 [R1+0x30c0], R24 ;  /* 0x0030c01801007387 */ /* 0x0043e60000100a00 */
[----:B-1----:R-:W2:Y:S04]  /*397a0*/  LDL R24, [R1] ;  /* 0x0000000001187983 */ /* 0x002ea80000100800 */
[----:B------:R-:W2:Y:S04]  /*397b0*/  LDL R25, [R1+0x4] ;  /* 0x0000040001197983 */ /* 0x000ea80000100800 */
[----:B--2---:R1:W-:Y:S01]  /*397c0*/  STL.64 [R1+0x30e0], R24 ;  /* 0x0030e01801007387 */ /* 0x0043e20000100a00 */
[----:B------:R-:W2:Y:S02]  /*397d0*/  LDL.LU R16, [R1+0x2b0] ;  /* 0x0002b00001107983 */ /* 0x000ea40000300800 */
[----:B------:R-:W2:Y:S02]  /*397e0*/  LDL.LU R17, [R1+0x2b4] ;  /* 0x0002b40001117983 */ /* 0x000ea40000300800 */
[----:B------:R-:W4:Y:S01]  /*397f0*/  LDL.LU R18, [R1+0x2b8] ;  /* 0x0002b80001127983 */ /* 0x000f220000300800 */
[----:B------:R-:W4:Y:S01]  /*39800*/  LDL.LU R19, [R1+0x2bc] ;  /* 0x0002bc0001137983 */ /* 0x000f220000300800 */
[----:B------:R-:W2:Y:S02]  /*39810*/  LDL R12, [R1+0x30] ;  /* 0x00003000010c7983 */ /* 0x000ea40000100800 */
[----:B------:R-:W2:Y:S02]  /*39820*/  LDL R13, [R1+0x34] ;  /* 0x00003400010d7983 */ /* 0x000ea40000100800 */
[----:B--2---:R-:W-:Y:S01]  /*39830*/  STL.64 [R1+0x30f8], R12 ;  /* 0x0030f80c01007387 */ /* 0x004fe20000100a00 */
[----:B-1----:R-:W2:Y:S02]  /*39840*/  LDL R24, [R1+0x10] ;  /* 0x0000100001187983 */ /* 0x002ea40000100800 */
[----:B------:R-:W-:-:S02]  /*39850*/  IMAD.MOV.U32 R25, RZ, RZ, R2 ;  /* 0x000000ffff197224 */ /* 0x000fc400078e0002 */
[----:B------:R-:W3:Y:S04]  /*39860*/  LDL.LU R2, [R1+0x3108] ;  /* 0x0031080001027983 */ /* 0x000ee80000300800 */
[----:B--2---:R1:W-:Y:S04]  /*39870*/  STL.64 [R1+0x3100], R24 ;  /* 0x0031001801007387 */ /* 0x0043e80000100a00 */
[----:B-1----:R-:W3:Y:S01]  /*39880*/  LDL.LU R24, [R1+0x200] ;  /* 0x0002000001187983 */ /* 0x002ee20000300800 */
[----:B------:R-:W3:Y:S02]  /*39890*/  LDL.LU R25, [R1+0x204] ;  /* 0x0002040001197983 */ /* 0x000ee40000300800 */
[----:B------:R-:W3:Y:S02]  /*398a0*/  LDL.LU R26, [R1+0x208] ;  /* 0x00020800011a7983 */ /* 0x000ee40000300800 */
[----:B------:R-:W3:Y:S01]  /*398b0*/  LDL.LU R27, [R1+0x20c] ;  /* 0x00020c00011b7983 */ /* 0x000ee20000300800 */
[----:B------:R-:W3:Y:S01]  /*398c0*/  LDL.64 R12, [R1+0x40] ;  /* 0x00004000010c7983 */ /* 0x000ee20000100a00 */
[----:B------:R-:W2:Y:S02]  /*398d0*/  LDL.LU R20, [R1+0x1b0] ;  /* 0x0001b00001147983 */ /* 0x000ea40000300800 */
[----:B------:R-:W2:Y:S02]  /*398e0*/  LDL.LU R21, [R1+0x1b4] ;  /* 0x0001b40001157983 */ /* 0x000ea40000300800 */
[----:B------:R-:W2:Y:S01]  /*398f0*/  LDL.LU R22, [R1+0x1b8] ;  /* 0x0001b80001167983 */ /* 0x000ea20000300800 */
[----:B------:R-:W2:Y:S04]  /*39900*/  LDL.LU R23, [R1+0x1bc] ;  /* 0x0001bc0001177983 */ /* 0x000ea80000300800 */
[----:B--2---:R-:W-:Y:S01]  /*39910*/  STL.64 [R1+0x30d8], R22 ;  /* 0x0030d81601007387 */ /* 0x004fe20000100a00 */
[----:B------:R1:W-:Y:S03]  /*39920*/  STL.64 [R1+0x30d0], R20 ;  /* 0x0030d01401007387 */ /* 0x0003e60000100a00 */
[----:B-1----:R-:W2:Y:S01]  /*39930*/  LDL.LU R20, [R1+0x1d0] ;  /* 0x0001d00001147983 */ /* 0x002ea20000300800 */
[----:B------:R-:W2:Y:S02]  /*39940*/  LDL.LU R21, [R1+0x1d4] ;  /* 0x0001d40001157983 */ /* 0x000ea40000300800 */
[----:B------:R-:W2:Y:S02]  /*39950*/  LDL.LU R22, [R1+0x1d8] ;  /* 0x0001d80001167983 */ /* 0x000ea40000300800 */
[----:B------:R-:W2:Y:S02]  /*39960*/  LDL.LU R23, [R1+0x1dc] ;  /* 0x0001dc0001177983 */ /* 0x000ea40000300800 */
[----:B------:R-:W-:-:S02]  /*39970*/  IMAD.MOV.U32 R28, RZ, RZ, R15 ;  /* 0x000000ffff1c7224 */ /* 0x000fc400078e000f */
[----:B------:R-:W-:Y:S01]  /*39980*/  IMAD.MOV.U32 R29, RZ, RZ, R14 ;  /* 0x000000ffff1d7224 */ /* 0x000fe200078e000e */
[----:B---3--:R-:W-:Y:S01]  /*39990*/  HMMA.16816.F32 R24, R8, R12, R24 ;  /* 0x0000000c0818723c */ /* 0x008fe20000001818 */
[----:B--2---:R-:W-:Y:S01]  /*399a0*/  STL.64 [R1+0x30f0], R22 ;  /* 0x0030f01601007387 */ /* 0x004fe20000100a00 */
[----:B------:R1:W-:Y:S03]  /*399b0*/  STL.64 [R1+0x30e8], R20 ;  /* 0x0030e81401007387 */ /* 0x0003e60000100a00 */
[----:B-1----:R-:W2:Y:S01]  /*399c0*/  LDL.LU R20, [R1+0x1e0] ;  /* 0x0001e00001147983 */ /* 0x002ea20000300800 */
[----:B------:R-:W2:Y:S02]  /*399d0*/  LDL.LU R21, [R1+0x1e4] ;  /* 0x0001e40001157983 */ /* 0x000ea40000300800 */
[----:B------:R-:W2:Y:S02]  /*399e0*/  LDL.LU R22, [R1+0x1e8] ;  /* 0x0001e80001167983 */ /* 0x000ea40000300800 */
[----:B------:R-:W2:Y:S01]  /*399f0*/  LDL.LU R23, [R1+0x1ec] ;  /* 0x0001ec0001177983 */ /* 0x000ea20000300800 */
[----:B----4-:R-:W-:Y:S01]  /*39a00*/  STL.64 [R1+0x3040], R18 ;  /* 0x0030401201007387 */ /* 0x010fe20000100a00 */
[----:B------:R1:W-:Y:S03]  /*39a10*/  STL.64 [R1+0x3038], R16 ;  /* 0x0030381001007387 */ /* 0x0003e60000100a00 */
[----:B-1----:R-:W3:Y:S01]  /*39a20*/  LDL.64 R16, [R1+0x20] ;  /* 0x0000200001107983 */ /* 0x002ee20000100a00 */
[----:B------:R-:W-:Y:S02]  /*39a30*/  STL [R1+0x2dfc], R28 ;  /* 0x002dfc1c01007387 */ /* 0x000fe40000100800 */
[----:B------:R-:W-:Y:S02]  /*39a40*/  STL [R1+0x2df8], R29 ;  /* 0x002df81d01007387 */ /* 0x000fe40000100800 */
[----:B0-----:R-:W-:Y:S01]  /*39a50*/  STL.64 [R1+0x2f28], R6 ;  /* 0x002f280601007387 */ /* 0x001fe20000100a00 */
[----:B------:R0:W-:Y:S04]  /*39a60*/  STL.64 [R1+0x2f20], R4 ;  /* 0x002f200401007387 */ /* 0x0001e80000100a00 */
[----:B0-----:R-:W4:Y:S01]  /*39a70*/  LDL.64 R4, [R1+0x80] ;  /* 0x0000800001047983 */ /* 0x001f220000100a00 */
[----:B------:R-:W-:-:S02]  /*39a80*/  IMAD.MOV.U32 R28, RZ, RZ, R12 ;  /* 0x000000ffff1c7224 */ /* 0x000fc400078e000c */
[----:B------:R-:W-:Y:S01]  /*39a90*/  IMAD.MOV.U32 R3, RZ, RZ, R13 ;  /* 0x000000ffff037224 */ /* 0x000fe200078e000d */
[----:B----4-:R0:W-:Y:S04]  /*39aa0*/  STL.64 [R1+0x30a0], R4 ;  /* 0x0030a00401007387 */ /* 0x0101e80000100a00 */
[----:B0-----:R-:W4:Y:S01]  /*39ab0*/  LDL.LU R4, [R1+0x1f0] ;  /* 0x0001f00001047983 */ /* 0x001f220000300800 */
[----:B------:R-:W4:Y:S02]  /*39ac0*/  LDL.LU R5, [R1+0x1f4] ;  /* 0x0001f40001057983 */ /* 0x000f240000300800 */
[----:B------:R-:W4:Y:S02]  /*39ad0*/  LDL.LU R6, [R1+0x1f8] ;  /* 0x0001f80001067983 */ /* 0x000f240000300800 */
[----:B------:R-:W4:Y:S01]  /*39ae0*/  LDL.LU R7, [R1+0x1fc] ;  /* 0x0001fc0001077983 */ /* 0x000f220000300800 */
[----:B------:R0:W-:Y:S01]  /*39af0*/  STL.64 [R1+0x200], R24 ;  /* 0x0002001801007387 */ /* 0x0001e20000100a00 */
[----:B------:R2:W-:Y:S03]  /*39b00*/  STL.64 [R1+0x208], R26 ;  /* 0x0002081a01007387 */ /* 0x0005e60000100a00 */
[----:B0-----:R-:W2:Y:S01]  /*39b10*/  LDL.LU.64 R24, [R1+0x3100] ;  /* 0x0031000001187983 */ /* 0x001ea20000300a00 */
[----:B------:R-:W4:Y:S02]  /*39b20*/  LDL.LU.64 R12, [R1+0x30f8] ;  /* 0x0030f800010c7983 */ /* 0x000f240000300a00 */
[C---:B----4-:R-:W-:Y:S08]  /*39b30*/  HMMA.16816.F32 R12, R8.reuse, R12, R4 ;  /* 0x0000000c080c723c */ /* 0x050ff00000001804 */
[C---:B--2---:R-:W-:Y:S01]  /*39b40*/  HMMA.16816.F32 R24, R8.reuse, R24, R20 ;  /* 0x000000180818723c */ /* 0x044fe20000001814 */
[----:B------:R-:W2:Y:S11]  /*39b50*/  LDL.LU R4, [R1+0x1a0] ;  /* 0x0001a00001047983 */ /* 0x000eb60000300800 */
[----:B------:R-:W-:Y:S03]  /*39b60*/  @!UPT UIADD3 URZ, URZ, URZ, URZ ;  /* 0x0000003f3f3ff290 */ /* 0x000fe6000fffe03f */
[----:B------:R0:W-:Y:S01]  /*39b70*/  STL.64 [R1+0x1f0], R12 ;  /* 0x0001f00c01007387 */ /* 0x0001e20000100a00 */
[----:B------:R1:W-:Y:S02]  /*39b80*/  STL.64 [R1+0x1f8], R14 ;  /* 0x0001f80e01007387 */ /* 0x0003e40000100a00 */
[----:B------:R-:W2:Y:S02]  /*39b90*/  LDL.LU R5, [R1+0x1a4] ;  /* 0x0001a40001057983 */ /* 0x000ea40000300800 */
[----:B------:R-:W2:Y:S01]  /*39ba0*/  LDL.LU R6, [R1+0x1a8] ;  /* 0x0001a80001067983 */ /* 0x000ea20000300800 */
[----:B------:R-:W2:Y:S04]  /*39bb0*/  LDL.LU R7, [R1+0x1ac] ;  /* 0x0001ac0001077983 */ /* 0x000ea80000300800 */
[----:B0-----:R-:W4:Y:S01]  /*39bc0*/  LDL.LU R12, [R1+0x100] ;  /* 0x00010000010c7983 */ /* 0x001f220000300800 */
[----:B------:R-:W4:Y:S02]  /*39bd0*/  LDL.LU R13, [R1+0x104] ;  /* 0x00010400010d7983 */ /* 0x000f240000300800 */
[----:B-1----:R-:W4:Y:S02]  /*39be0*/  LDL.LU R14, [R1+0x108] ;  /* 0x00010800010e7983 */ /* 0x002f240000300800 */
[----:B------:R-:W4:Y:S01]  /*39bf0*/  LDL.LU R15, [R1+0x10c] ;  /* 0x00010c00010f7983 */ /* 0x000f220000300800 */
[----:B------:R-:W2:Y:S01]  /*39c00*/  LDL.LU.64 R22, [R1+0x30f0] ;  /* 0x0030f00001167983 */ /* 0x000ea20000300a00 */
[----:B------:R-:W2:Y:S02]  /*39c10*/  LDL.LU.64 R20, [R1+0x30e8] ;  /* 0x0030e80001147983 */ /* 0x000ea40000300a00 */
[----:B------:R0:W-:Y:S02]  /*39c20*/  STL.64 [R1+0x1e0], R24 ;  /* 0x0001e01801007387 */ /* 0x0001e40000100a00 */
[----:B------:R2:W-:Y:S01]  /*39c30*/  STL.64 [R1+0x1e8], R26 ;  /* 0x0001e81a01007387 */ /* 0x0005e20000100a00 */
[----:B0-----:R-:W2:Y:S02]  /*39c40*/  LDL.LU.64 R24, [R1+0x30e0] ;  /* 0x0030e00001187983 */ /* 0x001ea40000300a00 */
[C---:B--2---:R-:W-:Y:S02]  /*39c50*/  HMMA.16816.F32 R24, R8.reuse, R24, R20 ;  /* 0x000000180818723c */ /* 0x044fe40000001814 */
[----:B------:R-:W2:Y:S01]  /*39c60*/  LDL.LU.64 R22, [R1+0x30d8] ;  /* 0x0030d80001167983 */ /* 0x000ea20000300a00 */
[----:B------:R-:W2:Y:S11]  /*39c70*/  LDL.LU.64 R20, [R1+0x30d0] ;  /* 0x0030d00001147983 */ /* 0x000eb60000300a00 */
[----:B------:R-:W-:Y:S09]  /*39c80*/  @!UPT UIADD3 URZ, URZ, URZ, URZ ;  /* 0x0000003f3f3ff290 */ /* 0x000ff2000fffe03f */
[----:B------:R-:W-:Y:S01]  /*39c90*/  STL.64 [R1+0x1d0], R24 ;  /* 0x0001d01801007387 */ /* 0x000fe20000100a00 */
[----:B------:R0:W-:Y:S03]  /*39ca0*/  STL.64 [R1+0x1d8], R26 ;  /* 0x0001d81a01007387 */ /* 0x0001e60000100a00 */
[----:B0-----:R-:W3:Y:S01]  /*39cb0*/  LDL.LU.64 R26, [R1+0x30c8] ;  /* 0x0030c800011a7983 */ /* 0x001ee20000300a00 */
[----:B------:R-:W3:Y:S02]  /*39cc0*/  LDL.LU.64 R24, [R1+0x30c0] ;  /* 0x0030c00001187983 */ /* 0x000ee40000300a00 */
[C---:B---3--:R-:W-:Y:S11]  /*39cd0*/  HMMA.16816.F32 R24, R8.reuse, R16, R24 ;  /* 0x000000100818723c */ /* 0x048ff60000001818 */
[----:B------:R-:W-:Y:S11]  /*39ce0*/  @!UPT UIADD3 URZ, URZ, URZ, URZ ;  /* 0x0000003f3f3ff290 */ /* 0x000ff6000fffe03f */
[----:B------:R-:W-:Y:S01]  /*39cf0*/  @!UPT UIADD3 URZ, URZ, URZ, URZ ;  /* 0x0000003f3f3ff290 */ /* 0x000fe2000fffe03f */
[----:B------:R-:W-:Y:S01]  /*39d00*/  STL.64 [R1+0x1c0], R24 ;  /* 0x0001c01801007387 */ /* 0x000fe20000100a00 */
[----:B------:R0:W-:Y:S03]  /*39d10*/  STL.64 [R1+0x1c8], R26 ;  /* 0x0001c81a01007387 */ /* 0x0001e60000100a00 */
[----:B0-----:R-:W3:Y:S01]  /*39d20*/  LDL.LU.64 R26, [R1+0x30b8] ;  /* 0x0030b800011a7983 */ /* 0x001ee20000300a00 */
[----:B------:R-:W2:Y:S02]  /*39d30*/  LDL.LU.64 R24, [R1+0x30b0] ;  /* 0x0030b00001187983 */ /* 0x000ea40000300a00 */
[----:B------:R0:W-:Y:S02]  /*39d40*/  STL.64 [R1+0x3048], R16 ;  /* 0x0030481001007387 */ /* 0x0001e40000100a00 */
[----:B0-----:R-:W2:Y:S01]  /*39d50*/  LDL.LU R16, [R1+0xc0] ;  /* 0x0000c00001107983 */ /* 0x001ea20000300800 */
[----:B------:R-:W2:Y:S02]  /*39d60*/  LDL.LU R17, [R1+0xc4] ;  /* 0x0000c40001117983 */ /* 0x000ea40000300800 */
[----:B------:R-:W2:Y:S02]  /*39d70*/  LDL.LU R18, [R1+0xc8] ;  /* 0x0000c80001127983 */ /* 0x000ea40000300800 */
[----:B------:R-:W2:Y:S02]  /*39d80*/  LDL.LU R19, [R1+0xcc] ;  /* 0x0000cc0001137983 */ /* 0x000ea40000300800 */
[----:B--2---:R-:W-:Y:S01]  /*39d90*/  STL.64 [R1+0x3058], R18 ;  /* 0x0030581201007387 */ /* 0x004fe20000100a00 */
[----:B------:R0:W-:Y:S03]  /*39da0*/  STL.64 [R1+0x3050], R16 ;  /* 0x0030501001007387 */ /* 0x0001e60000100a00 */
[----:B0-----:R-:W2:Y:S01]  /*39db0*/  LDL.64 R16, [R1+0x10] ;  /* 0x0000100001107983 */ /* 0x001ea20000100a00 */
[C---:B------:R-:W-:Y:S03]  /*39dc0*/  HMMA.16816.F32 R20, R8.reuse, R24, R20 ;  /* 0x000000180814723c */ /* 0x040fe60000001814 */
[----:B--2---:R0:W-:Y:S04]  /*39dd0*/  STL.64 [R1+0x3070], R16 ;  /* 0x0030701001007387 */ /* 0x0041e80000100a00 */
[----:B0-----:R-:W2:Y:S04]  /*39de0*/  LDL.64 R16, [R1+0x30] ;  /* 0x0000300001107983 */ /* 0x001ea80000100a00 */
[----:B--2---:R-:W-:Y:S11]  /*39df0*/  STL.64 [R1+0x3078], R16 ;  /* 0x0030781001007387 */ /* 0x004ff60000100a00 */
[----:B------:R-:W-:Y:S01]  /*39e00*/  @!UPT UIADD3 URZ, URZ, URZ, URZ ;  /* 0x0000003f3f3ff290 */ /* 0x000fe2000fffe03f */
[----:B------:R0:W-:Y:S02]  /*39e10*/  STL.64 [R1+0x1b0], R20 ;  /* 0x0001b01401007387 */ /* 0x0001e40000100a00 */
[----:B------:R-:W-:Y:S01]  /*39e20*/  STL.64 [R1+0x1b8], R22 ;  /* 0x0001b81601007387 */ /* 0x000fe20000100a00 */
[----:B0-----:R-:W2:Y:S01]  /*39e30*/  LDL.LU.64 R20, [R1+0x30a8] ;  /* 0x0030a80001147983 */ /* 0x001ea20000300a00 */
[----:B---3--:R-:W-:Y:S02]  /*39e40*/  STL.64 [R1+0x3068], R26 ;  /* 0x0030681a01007387 */ /* 0x008fe40000100a00 */
[----:B------:R0:W-:Y:S02]  /*39e50*/  STL.64 [R1+0x3060], R24 ;  /* 0x0030601801007387 */ /* 0x0001e40000100a00 */
[----:B0-----:R-:W3:Y:S01]  /*39e60*/  LDL.LU R24, [R1+0xd0] ;  /* 0x0000d00001187983 */ /* 0x001ee20000300800 */
[----:B------:R-:W3:Y:S02]  /*39e70*/  LDL.LU R25, [R1+0xd4] ;  /* 0x0000d40001197983 */ /* 0x000ee40000300800 */
[----:B------:R-:W3:Y:S02]  /*39e80*/  LDL.LU R26, [R1+0xd8] ;  /* 0x0000d800011a7983 */ /* 0x000ee40000300800 */
[----:B------:R-:W3:Y:S01]  /*39e90*/  LDL.LU R27, [R1+0xdc] ;  /* 0x0000dc00011b7983 */ /* 0x000ee20000300800 */
[C---:B--2---:R-:W-:Y:S01]  /*39ea0*/  HMMA.16816.F32 R4, R8.reuse, R20, R4 ;  /* 0x000000140804723c */ /* 0x044fe20000001804 */
[----:B---3--:R-:W-:Y:S01]  /*39eb0*/  STL.64 [R1+0x3088], R26 ;  /* 0x0030881a01007387 */ /* 0x008fe20000100a00 */
        /* <DEDUP_REMOVED lines=8> */
[----:B0-----:R-:W4:Y:S01]  /*39f40*/  LDL.LU.64 R4, [R1+0x30a0] ;  /* 0x0030a00001047983 */ /* 0x001f220000300a00 */
[----:B------:R-:W-:Y:S02]  /*39f50*/  IMAD.MOV.U32 R16, RZ, RZ, R28 ;  /* 0x000000ffff107224 */ /* 0x000fe400078e001c */
[----:B------:R-:W-:Y:S01]  /*39f60*/  IMAD.MOV.U32 R17, RZ, RZ, R3 ;  /* 0x000000ffff117224 */ /* 0x000fe200078e0003 */
[----:B----4-:R-:W-:Y:S01]  /*39f70*/  HMMA.16816.F32 R8, R8, R4, R12 ;  /* 0x000000040808723c */ /* 0x010fe2000000180c */
[----:B------:R-:W2:Y:S01]  /*39f80*/  LDL.LU.64 R14, [R1+0x3098] ;  /* 0x00309800010e7983 */ /* 0x000ea20000300a00 */
[----:B------:R-:W2:Y:S02]  /*39f90*/  LDL.LU.64 R12, [R1+0x3090] ;  /* 0x00309000010c7983 */ /* 0x000ea40000300a00 */
[----:B------:R0:W-:Y:S02]  /*39fa0*/  STL.64 [R1+0x3030], R4 ;  /* 0x0030300401007387 */ /* 0x0001e40000100a00 */
[----:B0-----:R-:W3:Y:S11]  /*39fb0*/  LDL.LU R4, [R1+0xe0] ;  /* 0x0000e00001047983 */ /* 0x001ef60000300800 */
[----:B------:R-:W-:Y:S06]  /*39fc0*/  @!UPT UIADD3 URZ, URZ, URZ, URZ ;  /* 0x0000003f3f3ff290 */ /* 0x000fec000fffe03f */
[----:B------:R0:W-:Y:S01]  /*39fd0*/  STL.64 [R1+0x100], R8 ;  /* 0x0001000801007387 */ /* 0x0001e20000100a00 */
[----:B------:R-:W-:Y:S02]  /*39fe0*/  STL.64 [R1+0x108], R10 ;  /* 0x0001080a01007387 */ /* 0x000fe40000100a00 */
[----:B------:R-:W3:Y:S02]  /*39ff0*/  LDL.LU R5, [R1+0xe4] ;  /* 0x0000e40001057983 */ /* 0x000ee40000300800 */
[----:B------:R-:W3:Y:S01]  /*3a000*/  LDL.LU R6, [R1+0xe8] ;  /* 0x0000e80001067983 */ /* 0x000ee20000300800 */
[----:B------:R-:W3:Y:S04]  /*3a010*/  LDL.LU R7, [R1+0xec] ;  /* 0x0000ec0001077983 */ /* 0x000ee80000300800 */
[----:B0-----:R-:W4:Y:S01]  /*3a020*/  LDL.64 R8, [R1] ;  /* 0x0000000001087983 */ /* 0x001f220000100a00 */
[C---:B--2---:R-:W-:Y:S03]  /*3a030*/  HMMA.16816.F32 R16, R12.reuse, R16, R24 ;  /* 0x000000100c10723c */ /* 0x044fe60000001818 */
[----:B------:R-:W2:Y:S01]  /*3a040*/  LDL.LU.64 R26, [R1+0x3088] ;  /* 0x00308800011a7983 */ /* 0x000ea20000300a00 */
[----:B------:R-:W2:Y:S11]  /*3a050*/  LDL.LU.64 R24, [R1+0x3080] ;  /* 0x0030800001187983 */ /* 0x000eb60000300a00 */
[----:B------:R-:W-:Y:S08]  /*3a060*/  @!UPT UIADD3 URZ, URZ, URZ, URZ ;  /* 0x0000003f3f3ff290 */ /* 0x000ff0000fffe03f */
[----:B------:R0:W-:Y:S01]  /*3a070*/  STL.64 [R1+0xf0], R16 ;  /* 0x0000f01001007387 */ /* 0x0001e20000100a00 */
[----:B------:R-:W-:Y:S03]  /*3a080*/  STL.64 [R1+0xf8], R18 ;  /* 0x0000f81201007387 */ /* 0x000fe60000100a00 */
[----:B0-----:R-:W3:Y:S02]  /*3a090*/  LDL.LU.64 R16, [R1+0x3078] ;  /* 0x0030780001107983 */ /* 0x001ee40000300a00 */
        /* <DEDUP_REMOVED lines=15> */
[----:B------:R-:W3:Y:S02]  /*3a190*/  LDL.LU.64 R24, [R1+0x3060] ;  /* 0x0030600001187983 */ /* 0x000ee40000300a00 */
[----:B------:R-:W4:Y:S02]  /*3a1a0*/  LDL.LU.64 R18, [R1+0x3058] ;  /* 0x0030580001127983 */ /* 0x000f240000300a00 */
[----:B------:R-:W4:Y:S02]  /*3a1b0*/  LDL.LU.64 R16, [R1+0x3050] ;  /* 0x0030500001107983 */ /* 0x000f240000300a00 */
[----:B----4-:R-:W-:Y:S11]  /*3a1c0*/  HMMA.16816.F32 R16, R12, R8, R16 ;  /* 0x000000080c10723c */ /* 0x010ff60000001810 */
[----:B------:R-:W-:Y:S11]  /*3a1d0*/  @!UPT UIADD3 URZ, URZ, URZ, URZ ;  /* 0x0000003f3f3ff290 */ /* 0x000ff6000fffe03f */
[----:B------:R-:W-:Y:S01]  /*3a1e0*/  @!UPT UIADD3 URZ, URZ, URZ, URZ ;  /* 0x0000003f3f3ff290 */ /* 0x000fe2000fffe03f */
[----:B------:R0:W-:Y:S01]  /*3a1f0*/  STL.64 [R1+0xc0], R16 ;  /* 0x0000c01001007387 */ /* 0x0001e20000100a00 */
[----:B------:R-:W-:Y:S03]  /*3a200*/  STL.64 [R1+0xc8], R18 ;  /* 0x0000c81201007387 */ /* 0x000fe60000100a00 */
[----:B0-----:R-:W4:Y:S01]  /*3a210*/  LDL.LU.64 R16, [R1+0x3048] ;  /* 0x0030480001107983 */ /* 0x001f220000300a00 */
[----:B------:R0:W-:Y:S02]  /*3a220*/  STL.64 [R1+0x2fd8], R8 ;  /* 0x002fd80801007387 */ /* 0x0001e40000100a00 */
[----:B0-----:R-:W-:Y:S02]  /*3a230*/  IMAD.MOV.U32 R8, RZ, RZ, R6 ;  /* 0x000000ffff087224 */ /* 0x001fe400078e0006 */
[----:B------:R-:W-:-:S05]  /*3a240*/  IMAD.MOV.U32 R9, RZ, RZ, R3 ;  /* 0x000000ffff097224 */ /* 0x000fca00078e0003 */
[----:B------:R0:W-:Y:S04]  /*3a250*/  STL.64 [R1+0x2ff0], R8 ;  /* 0x002ff00801007387 */ /* 0x0001e80000100a00 */
[----:B0-----:R-:W2:Y:S01]  /*3a260*/  LDL.LU R8, [R1+0x190] ;  /* 0x0001900001087983 */ /* 0x001ea20000300800 */
[----:B------:R-:W2:Y:S02]  /*3a270*/  LDL.LU R9, [R1+0x194] ;  /* 0x0001940001097983 */ /* 0x000ea40000300800 */
[----:B------:R-:W2:Y:S02]  /*3a280*/  LDL.LU R10, [R1+0x198] ;  /* 0x00019800010a7983 */ /* 0x000ea40000300800 */
[----:B------:R-:W2:Y:S02]  /*3a290*/  LDL.LU R11, [R1+0x19c] ;  /* 0x00019c00010b7983 */ /* 0x000ea40000300800 */
[----:B----4-:R-:W-:Y:S01]  /*3a2a0*/  IMAD.MOV.U32 R3, RZ, RZ, R17 ;  /* 0x000000ffff037224 */ /* 0x010fe200078e0011 */
[----:B--2---:R-:W-:Y:S11]  /*3a2b0*/  HMMA.16816.F32 R8, R12, R16, R8 ;  /* 0x000000100c08723c */ /* 0x004ff60000001808 */
[----:B------:R-:W-:Y:S11]  /*3a2c0*/  @!UPT UIADD3 URZ, URZ, URZ, URZ ;  /* 0x0000003f3f3ff290 */ /* 0x000ff6000fffe03f */
[----:B------:R-:W-:Y:S01]  /*3a2d0*/  @!UPT UIADD3 URZ, URZ, URZ, URZ ;  /* 0x0000003f3f3ff290 */ /* 0x000fe2000fffe03f */
[----:B------:R-:W-:Y:S01]  /*3a2e0*/  STL.64 [R1+0x190], R8 ;  /* 0x0001900801007387 */ /* 0x000fe20000100a00 */
[----:B------:R0:W-:Y:S02]  /*3a2f0*/  STL.64 [R1+0x198], R10 ;  /* 0x0001980a01007387 */ /* 0x0001e40000100a00 */
[----:B------:R-:W3:Y:S02]  /*3a300*/  LDL.LU.64 R18, [R1+0x3040] ;  /* 0x0030400001127983 */ /* 0x000ee40000300a00 */
[----:B0-----:R-:W-:Y:S02]  /*3a310*/  IMAD.MOV.U32 R10, RZ, RZ, R16 ;  /* 0x000000ffff0a7224 */ /* 0x001fe400078e0010 */
[----:B------:R-:W3:Y:S01]  /*3a320*/  LDL.LU.64 R16, [R1+0x3038] ;  /* 0x0030380001107983 */ /* 0x000ee20000300a00 */
[----:B------:R-:W-:Y:S02]  /*3a330*/  IMAD.MOV.U32 R8, RZ, RZ, R5 ;  /* 0x000000ffff087224 */ /* 0x000fe400078e0005 */
[----:B------:R-:W-:-:S02]  /*3a340*/  IMAD.MOV.U32 R9, RZ, RZ, R4 ;  /* 0x000000ffff097224 */ /* 0x000fc400078e0004 */
[----:B------:R-:W2:Y:S01]  /*3a350*/  LDL.LU R4, [R1+0x590] ;  /* 0x0005900001047983 */ /* 0x000ea20000300800 */
[----:B------:R-:W2:Y:S02]  /*3a360*/  LDL.LU R5, [R1+0x594] ;  /* 0x0005940001057983 */ /* 0x000ea40000300800 */
[----:B------:R-:W2:Y:S02]  /*3a370*/  LDL.LU R6, [R1+0x598] ;  /* 0x0005980001067983 */ /* 0x000ea40000300800 */
[----:B------:R-:W2:Y:S01]  /*3a380*/  LDL.LU R7, [R1+0x59c] ;  /* 0x00059c0001077983 */ /* 0x000ea20000300800 */
[----:B------:R-:W-:Y:S01]  /*3a390*/  STL.64 [R1+0x3008], R8 ;  /* 0x0030080801007387 */ /* 0x000fe20000100a00 */
[C---:B---3--:R-:W-:Y:S11]  /*3a3a0*/  HMMA.16816.F32 R16, R12.reuse, R24, R16 ;  /* 0x000000180c10723c */ /* 0x048ff60000001810 */
        /* <DEDUP_REMOVED lines=8> */
[----:B------:R-:W4:Y:S01]  /*3a430*/  LDL.64 R8, [R1+0x40] ;  /* 0x0000400001087983 */ /* 0x000f220000100a00 */
[----:B------:R-:W-:Y:S02]  /*3a440*/  STL.64 [R1+0x2fd0], R26 ;  /* 0x002fd01a01007387 */ /* 0x000fe40000100a00 */
[----:B------:R0:W-:Y:S02]  /*3a450*/  STL.64 [R1+0x2fc8], R24 ;  /* 0x002fc81801007387 */ /* 0x0001e40000100a00 */
        /* <DEDUP_REMOVED lines=23> */
[----:B------:R0:W-:Y:S01]  /*3a5d0*/  STL.64 [R1+0x3e0], R4 ;  /* 0x0003e00401007387 */ /* 0x0001e20000100a00 */
[----:B------:R-:W-:Y:S03]  /*3a5e0*/  STL.64 [R1+0x3e8], R6 ;  /* 0x0003e80601007387 */ /* 0x000fe60000100a00 */
[----:B0-----:R-:W3:Y:S01]  /*3a5f0*/  LDL.LU.64 R4, [R1+0x3030] ;  /* 0x0030300001047983 */ /* 0x001ee20000300a00 */
[----:B------:R0:W-:Y:S03]  /*3a600*/  STL.64 [R1+0x2fc0], R20 ;  /* 0x002fc01401007387 */ /* 0x0001e60000100a00 */
[----:B0-----:R-:W2:Y:S01]  /*3a610*/  LDL.LU R20, [R1+0x520] ;  /* 0x0005200001147983 */ /* 0x001ea20000300800 */
[----:B------:R-:W2:Y:S02]  /*3a620*/  LDL.LU R21, [R1+0x524] ;  /* 0x0005240001157983 */ /* 0x000ea40000300800 */
[----:B------:R-:W2:Y:S02]  /*3a630*/  LDL.LU R22, [R1+0x528] ;  /* 0x0005280001167983 */ /* 0x000ea40000300800 */
[----:B------:R-:W2:Y:S01]  /*3a640*/  LDL.LU R23, [R1+0x52c] ;  /* 0x00052c0001177983 */ /* 0x000ea20000300800 */
[----:B---3--:R-:W-:Y:S01]  /*3a650*/  HMMA.16816.F32 R12, R12, R4, R16 ;  /* 0x000000040c0c723c */ /* 0x008fe20000001810 */
[----:B------:R-:W2:Y:S01]  /*3a660*/  LDL.LU.64 R18, [R1+0x3028] ;  /* 0x0030280001127983 */ /* 0x000ea20000300a00 */
[----:B------:R-:W2:Y:S02]  /*3a670*/  LDL.LU.64 R16, [R1+0x3020] ;  /* 0x0030200001107983 */ /* 0x000ea40000300a00 */
[----:B------:R0:W-:Y:S02]  /*3a680*/  STL.64 [R1+0x2fb8], R4 ;  /* 0x002fb80401007387 */ /* 0x0001e40000100a00 */
[----:B0-----:R-:W3:Y:S11]  /*3a690*/  LDL.LU R4, [R1+0x540] ;  /* 0x0005400001047983 */ /* 0x001ef60000300800 */
[----:B------:R-:W-:Y:S06]  /*3a6a0*/  @!UPT UIADD3 URZ, URZ, URZ, URZ ;  /* 0x0000003f3f3ff290 */ /* 0x000fec000fffe03f */
[----:B------:R0:W-:Y:S01]  /*3a6b0*/  STL.64 [R1+0x3d0], R12 ;  /* 0x0003d00c01007387 */ /* 0x0001e20000100a00 */
[----:B------:R4:W-:Y:S02]  /*3a6c0*/  STL.64 [R1+0x3d8], R14 ;  /* 0x0003d80e01007387 */ /* 0x0009e40000100a00 */
[----:B------:R-:W3:Y:S02]  /*3a6d0*/  LDL.LU R5, [R1+0x544] ;  /* 0x0005440001057983 */ /* 0x000ee40000300800 */
[----:B------:R-:W3:Y:S01]  /*3a6e0*/  LDL.LU R6, [R1+0x548] ;  /* 0x0005480001067983 */ /* 0x000ee20000300800 */
[----:B------:R-:W3:Y:S01]  /*3a6f0*/  LDL.LU R7, [R1+0x54c] ;  /* 0x00054c0001077983 */ /* 0x000ee20000300800 */
[----:B0-----:R-:W-:Y:S02]  /*3a700*/  IMAD.MOV.U32 R13, RZ, RZ, R3 ;  /* 0x000000ffff0d7224 */ /* 0x001fe400078e0003 */
[----:B----4-:R-:W-:Y:S02]  /*3a710*/  IMAD.MOV.U32 R14, RZ, RZ, R8 ;  /* 0x000000ffff0e7224 */ /* 0x010fe400078e0008 */
[----:B------:R-:W-:Y:S01]  /*3a720*/  IMAD.MOV.U32 R3, RZ, RZ, R9 ;  /* 0x000000ffff037224 */ /* 0x000fe200078e0009 */
        /* <DEDUP_REMOVED lines=22> */
[----:B0-----:R-:W3:Y:S02]  /*3a890*/  LDL.LU.64 R8, [R1+0x2fd8] ;  /* 0x002fd80001087983 */ /* 0x001ee40000300a00 */
        /* <DEDUP_REMOVED lines=9> */
[----:B------:R0:W-:Y:S04]  /*3a930*/  STL.64 [R1+0x2f88], R8 ;  /* 0x002f880801007387 */ /* 0x0001e80000100a00 */
[----:B0-----:R-:W4:Y:S01]  /*3a940*/  LDL.LU R8, [R1+0x4e0] ;  /* 0x0004e00001087983 */ /* 0x001f220000300800 */
[----:B------:R-:W4:Y:S02]  /*3a950*/  LDL.LU R9, [R1+0x4e4] ;  /* 0x0004e40001097983 */ /* 0x000f240000300800 */
[----:B------:R-:W3:Y:S02]  /*3a960*/  LDL.LU R10, [R1+0x4e8] ;  /* 0x0004e800010a7983 */ /* 0x000ee40000300800 */
[----:B------:R-:W3:Y:S01]  /*3a970*/  LDL.LU R11, [R1+0x4ec] ;  /* 0x0004ec00010b7983 */ /* 0x000ee20000300800 */
[C---:B--2---:R-:W-:Y:S01]  /*3a980*/  HMMA.16816.F32 R24, R16.reuse, R12, R24 ;  /* 0x0000000c1018723c */ /* 0x044fe20000001818 */
[----:B---3--:R-:W-:Y:S01]  /*3a990*/  STL.64 [R1+0x2f98], R10 ;  /* 0x002f980a01007387 */ /* 0x008fe20000100a00 */
[----:B----4-:R-:W-:Y:S11]  /*3a9a0*/  STL.64 [R1+0x2f90], R8 ;  /* 0x002f900801007387 */ /* 0x010ff60000100a00 */
[----:B------:R-:W-:Y:S10]  /*3a9b0*/  @!UPT UIADD3 URZ, URZ, URZ, URZ ;  /* 0x0000003f3f3ff290 */ /* 0x000ff4000fffe03f */
[----:B------:R-:W-:Y:S02]  /*3a9c0*/  STL.64 [R1+0x410], R24 ;  /* 0x0004101801007387 */ /* 0x000fe40000100a00 */
[----:B------:R0:W-:Y:S02]  /*3a9d0*/  STL.64 [R1+0x418], R26 ;  /* 0x0004181a01007387 */ /* 0x0001e40000100a00 */
[----:B0-----:R-:W2:Y:S01]  /*3a9e0*/  LDL.LU.64 R26, [R1+0x2fd0] ;  /* 0x002fd000011a7983 */ /* 0x001ea20000300a00 */
[----:B------:R-:W3:Y:S02]  /*3a9f0*/  LDL.LU.64 R24, [R1+0x2fc8] ;  /* 0x002fc80001187983 */ /* 0x000ee40000300a00 */
[----:B------:R0:W-:Y:S02]  /*3aa00*/  STL.64 [R1+0x2f70], R12 ;  /* 0x002f700c01007387 */ /* 0x0001e40000100a00 */
[----:B------:R-:W-:Y:S01]  /*3aa10*/  IMAD.MOV.U32 R8, RZ, RZ, R14 ;  /* 0x000000ffff087224 */ /* 0x000fe200078e000e */
[----:B0-----:R-:W4:Y:S01]  /*3aa20*/  LDL.LU R12, [R1+0x500] ;  /* 0x00050000010c7983 */ /* 0x001f220000300800 */
[----:B------:R-:W4:Y:S02]  /*3aa30*/  LDL.LU R13, [R1+0x504] ;  /* 0x00050400010d7983 */ /* 0x000f240000300800 */
[----:B------:R-:W4:Y:S02]  /*3aa40*/  LDL.LU R14, [R1+0x508] ;  /* 0x00050800010e7983 */ /* 0x000f240000300800 */
[----:B------:R-:W4:Y:S01]  /*3aa50*/  LDL.LU R15, [R1+0x50c] ;  /* 0x00050c00010f7983 */ /* 0x000f220000300800 */
[C---:B---3--:R-:W-:Y:S11]  /*3aa60*/  HMMA.16816.F32 R20, R16.reuse, R24, R20 ;  /* 0x000000181014723c */ /* 0x048ff60000001814 */
[----:B------:R-:W-:Y:S11]  /*3aa70*/  @!UPT UIADD3 URZ, URZ, URZ, URZ ;  /* 0x0000003f3f3ff290 */ /* 0x000ff6000fffe03f */
[----:B------:R-:W-:Y:S01]  /*3aa80*/  @!UPT UIADD3 URZ, URZ, URZ, URZ ;  /* 0x0000003f3f3ff290 */ /* 0x000fe2000fffe03f */
[----:B------:R0:W-:Y:S01]  /*3aa90*/  STL.64 [R1+0x400], R20 ;  /* 0x0004001401007387 */ /* 0x0001e20000100a00 */
[----:B------:R-:W-:Y:S03]  /*3aaa0*/  STL.64 [R1+0x408], R22 ;  /* 0x0004081601007387 */ /* 0x000fe60000100a00 */
[----:B0-----:R-:W3:Y:S01]  /*3aab0*/  LDL.LU.64 R20, [R1+0x2fc0] ;  /* 0x002fc00001147983 */ /* 0x001ee20000300a00 */
[----:B--2---:R-:W-:Y:S02]  /*3aac0*/  STL.64 [R1+0x2f68], R26 ;  /* 0x002f681a01007387 */ /* 0x004fe40000100a00 */
        /* <DEDUP_REMOVED lines=8> */
[----:B---3--:R-:W-:Y:S03]  /*3ab50*/  HMMA.16816.F32 R4, R16, R20, R4 ;  /* 0x000000141004723c */ /* 0x008fe60000001804 */
[----:B--2---:R0:W-:Y:S04]  /*3ab60*/  STL.64 [R1+0x2fa0], R24 ;  /* 0x002fa01801007387 */ /* 0x0041e80000100a00 */
[----:B0-----:R-:W2:Y:S01]  /*3ab70*/  LDL.LU R24, [R1+0x4f0] ;  /* 0x0004f00001187983 */ /* 0x001ea20000300800 */
[----:B------:R-:W2:Y:S02]  /*3ab80*/  LDL.LU R25, [R1+0x4f4] ;  /* 0x0004f40001197983 */ /* 0x000ea40000300800 */
[----:B------:R-:W2:Y:S02]  /*3ab90*/  LDL.LU R26, [R1+0x4f8] ;  /* 0x0004f800011a7983 */ /* 0x000ea40000300800 */
[----:B------:R-:W2:Y:S11]  /*3aba0*/  LDL.LU R27, [R1+0x4fc] ;  /* 0x0004fc00011b7983 */ /* 0x000eb60000300800 */
[----:B------:R0:W-:Y:S01]  /*3abb0*/  STL.64 [R1+0x3f0], R4 ;  /* 0x0003f00401007387 */ /* 0x0001e20000100a00 */
[----:B------:R1:W-:Y:S03]  /*3abc0*/  STL.64 [R1+0x3f8], R6 ;  /* 0x0003f80601007387 */ /* 0x0003e60000100a00 */
[----:B0-----:R-:W4:Y:S01]  /*3abd0*/  LDL.LU.64 R4, [R1+0x2fb8] ;  /* 0x002fb80001047983 */ /* 0x001f220000300a00 */
[----:B-1----:R-:W-:-:S02]  /*3abe0*/  IMAD.MOV.U32 R7, RZ, RZ, R20 ;  /* 0x000000ffff077224 */ /* 0x002fc400078e0014 */
[----:B------:R-:W-:Y:S02]  /*3abf0*/  IMAD.MOV.U32 R6, RZ, RZ, R21 ;  /* 0x000000ffff067224 */ /* 0x000fe400078e0015 */
[----:B------:R-:W2:Y:S01]  /*3ac00*/  LDL.LU.64 R22, [R1+0x2fb0] ;  /* 0x002fb00001167983 */ /* 0x000ea20000300a00 */
[----:B------:R-:W2:Y:S01]  /*3ac10*/  LDL.LU.64 R20, [R1+0x2fa8] ;  /* 0x002fa80001147983 */ /* 0x000ea20000300a00 */
[----:B----4-:R-:W-:Y:S03]  /*3ac20*/  HMMA.16816.F32 R12, R16, R4, R12 ;  /* 0x00000004100c723c */ /* 0x010fe6000000180c */
[----:B------:R-:W-:Y:S01]  /*3ac30*/  STL.64 [R1+0x2f38], R4 ;  /* 0x002f380401007387 */ /* 0x000fe20000100a00 */
[----:B------:R-:W3:Y:S11]  /*3ac40*/  LDL.LU R16, [R1+0x260] ;  /* 0x0002600001107983 */ /* 0x000ef60000300800 */
[----:B------:R-:W-:Y:S08]  /*3ac50*/  @!UPT UIADD3 URZ, URZ, URZ, URZ ;  /* 0x0000003f3f3ff290 */ /* 0x000ff0000fffe03f */
[----:B------:R0:W-:Y:S01]  /*3ac60*/  STL.64 [R1+0x3c0], R12 ;  /* 0x0003c00c01007387 */ /* 0x0001e20000100a00 */
[----:B------:R1:W-:Y:S02]  /*3ac70*/  STL.64 [R1+0x3c8], R14 ;  /* 0x0003c80e01007387 */ /* 0x0003e40000100a00 */
[----:B------:R-:W3:Y:S02]  /*3ac80*/  LDL.LU R17, [R1+0x264] ;  /* 0x0002640001117983 */ /* 0x000ee40000300800 */
[----:B------:R-:W4:Y:S01]  /*3ac90*/  LDL.LU R18, [R1+0x268] ;  /* 0x0002680001127983 */ /* 0x000f220000300800 */
[----:B------:R-:W4:Y:S01]  /*3aca0*/  LDL.LU R19, [R1+0x26c] ;  /* 0x00026c0001137983 */ /* 0x000f220000300800 */
[----:B------:R-:W-:-:S07]  /*3acb0*/  IMAD.MOV.U32 R9, RZ, RZ, R3 ;  /* 0x000000ffff097224 */ /* 0x000fce00078e0003 */
[C---:B--2---:R-:W-:Y:S01]  /*3acc0*/  HMMA.16816.F32 R8, R20.reuse, R8, R24 ;  /* 0x000000081408723c */ /* 0x044fe20000001818 */
[----:B0-----:R-:W2:Y:S01]  /*3acd0*/  LDL.LU R12, [R1+0x4c0] ;  /* 0x0004c000010c7983 */ /* 0x001ea20000300800 */
[----:B------:R-:W2:Y:S02]  /*3ace0*/  LDL.LU R13, [R1+0x4c4] ;  /* 0x0004c400010d7983 */ /* 0x000ea40000300800 */
[----:B-1----:R-:W2:Y:S02]  /*3acf0*/  LDL.LU R14, [R1+0x4c8] ;  /* 0x0004c800010e7983 */ /* 0x002ea40000300800 */
[----:B------:R-:W2:Y:S01]  /*3ad00*/  LDL.LU R15, [R1+0x4cc] ;  /* 0x0004cc00010f7983 */ /* 0x000ea20000300800 */
[----:B----4-:R-:W-:Y:S01]  /*3ad10*/  STL.64 [R1+0x2ef0], R18 ;  /* 0x002ef01201007387 */ /* 0x010fe20000100a00 */
[----:B---3--:R0:W-:Y:S03]  /*3ad20*/  STL.64 [R1+0x2ee8], R16 ;  /* 0x002ee81001007387 */ /* 0x0081e60000100a00 */
[----:B0-----:R-:W3:Y:S01]  /*3ad30*/  LDL.64 R16, [R1+0x10] ;  /* 0x0000100001107983 */ /* 0x001ee20000100a00 */
[----:B------:R-:W4:Y:S11]  /*3ad40*/  LDL.LU.64 R24, [R1+0x2fa0] ;  /* 0x002fa00001187983 */ /* 0x000f360000300a00 */
[----:B------:R-:W-:Y:S02]  /*3ad50*/  STL.64 [R1+0x3b0], R8 ;  /* 0x0003b00801007387 */ /* 0x000fe40000100a00 */
[----:B------:R0:W-:Y:S02]  /*3ad60*/  STL.64 [R1+0x3b8], R10 ;  /* 0x0003b80a01007387 */ /* 0x0001e40000100a00 */
[----:B0-----:R-:W4:Y:S01]  /*3ad70*/  LDL.LU.64 R10, [R1+0x2f98] ;  /* 0x002f9800010a7983 */ /* 0x001f220000300a00 */
[----:B------:R-:W4:Y:S02]  /*3ad80*/  LDL.LU.64 R8, [R1+0x2f90] ;  /* 0x002f900001087983 */ /* 0x000f240000300a00 */
[----:B----4-:R-:W-:Y:S01]  /*3ad90*/  HMMA.16816.F32 R8, R20, R24, R8 ;  /* 0x000000181408723c */ /* 0x010fe20000001808 */
[----:B------:R-:W-:Y:S11]  /*3ada0*/  IMAD.MOV.U32 R3, RZ, RZ, R25 ;  /* 0x000000ffff037224 */ /* 0x000ff600078e0019 */
[----:B------:R-:W-:Y:S11]  /*3adb0*/  @!UPT UIADD3 URZ, URZ, URZ, URZ ;  /* 0x0000003f3f3ff290 */ /* 0x000ff6000fffe03f */
[----:B------:R0:W-:Y:S01]  /*3adc0*/  STL.64 [R1+0x3a0], R8 ;  /* 0x0003a00801007387 */ /* 0x0001e20000100a00 */
[----:B------:R1:W-:Y:S03]  /*3add0*/  STL.64 [R1+0x3a8], R10 ;  /* 0x0003a80a01007387 */ /* 0x0003e60000100a00 */
[----:B0-----:R-:W2:Y:S01]  /*3ade0*/  LDL.LU.64 R8, [R1+0x2f88] ;  /* 0x002f880001087983 */ /* 0x001ea20000300a00 */
[----:B-1----:R-:W-:Y:S02]  /*3adf0*/  IMAD.MOV.U32 R10, RZ, RZ, R24 ;  /* 0x000000ffff0a7224 */ /* 0x002fe400078e0018 */
[----:B------:R-:W3:Y:S02]  /*3ae00*/  LDL.LU.64 R26, [R1+0x2f80] ;  /* 0x002f8000011a7983 */ /* 0x000ee40000300a00 */
[----:B------:R-:W3:Y:S02]  /*3ae10*/  LDL.LU.64 R24, [R1+0x2f78] ;  /* 0x002f780001187983 */ /* 0x000ee40000300a00 */
[----:B------:R-:W-:-:S02]  /*3ae20*/  IMAD.MOV.U32 R4, RZ, RZ, R7 ;  /* 0x000000ffff047224 */ /* 0x000fc400078e0007 */
[----:B------:R-:W-:Y:S01]  /*3ae30*/  IMAD.MOV.U32 R5, RZ, RZ, R6 ;  /* 0x000000ffff057224 */ /* 0x000fe200078e0006 */
[----:B---3--:R-:W-:Y:S11]  /*3ae40*/  HMMA.16816.F32 R24, R20, R16, R24 ;  /* 0x000000101418723c */ /* 0x008ff60000001818 */
        /* <DEDUP_REMOVED lines=11> */
[----:B------:R-:W4:Y:S02]  /*3af00*/  LDL.LU R6, [R1+0x4a8] ;  /* 0x0004a80001067983 */ /* 0x000f240000300800 */
[----:B------:R-:W4:Y:S01]  /*3af10*/  LDL.LU R7, [R1+0x4ac] ;  /* 0x0004ac0001077983 */ /* 0x000f220000300800 */
[----:B------:R0:W-:Y:S02]  /*3af20*/  STL.64 [R1+0x2ef8], R16 ;  /* 0x002ef81001007387 */ /* 0x0001e40000100a00 */
[----:B0-----:R-:W-:-:S02]  /*3af30*/  IMAD.MOV.U32 R16, RZ, RZ, R10 ;  /* 0x000000ffff107224 */ /* 0x001fc400078e000a */
[----:B------:R-:W-:-:S05]  /*3af40*/  IMAD.MOV.U32 R17, RZ, RZ, R3 ;  /* 0x000000ffff117224 */ /* 0x000fca00078e0003 */
[----:B------:R0:W-:Y:S04]  /*3af50*/  STL.64 [R1+0x2f08], R16 ;  /* 0x002f081001007387 */ /* 0x0001e80000100a00 */
[----:B0-----:R-:W3:Y:S01]  /*3af60*/  LDL.LU.64 R16, [R1+0x40] ;  /* 0x0000400001107983 */ /* 0x001ee20000300a00 */
[C---:B--2---:R-:W-:Y:S03]  /*3af70*/  HMMA.16816.F32 R12, R20.reuse, R8, R12 ;  /* 0x00000008140c723c */ /* 0x044fe6000000180c */
[----:B---3--:R0:W-:Y:S04]  /*3af80*/  STL.64 [R1+0x2f30], R16 ;  /* 0x002f301001007387 */ /* 0x0081e80000100a00 */
        /* <DEDUP_REMOVED lines=29> */
[----:B------:R-:W4:Y:S02]  /*3b160*/  LDL.LU.64 R24, [R1+0x2f60] ;  /* 0x002f600001187983 */ /* 0x000f240000300a00 */
[----:B----4-:R-:W-:Y:S11]  /*3b170*/  HMMA.16816.F32 R4, R20, R24, R4 ;  /* 0x000000181404723c */ /* 0x010ff60000001804 */
[----:B------:R-:W-:Y:S11]  /*3b180*/  @!UPT UIADD3 URZ, URZ, URZ, URZ ;  /* 0x0000003f3f3ff290 */ /* 0x000ff6000fffe03f */
[----:B------:R-:W-:Y:S01]  /*3b190*/  @!UPT UIADD3 URZ, URZ, URZ, URZ ;  /* 0x0000003f3f3ff290 */ /* 0x000fe2000fffe03f */
[----:B------:R0:W-:Y:S01]  /*3b1a0*/  STL.64 [R1+0x360], R4 ;  /* 0x0003600401007387 */ /* 0x0001e20000100a00 */
[----:B------:R-:W-:Y:S03]  /*3b1b0*/  STL.64 [R1+0x368], R6 ;  /* 0x0003680601007387 */ /* 0x000fe60000100a00 */
[----:B0-----:R-:W4:Y:S01]  /*3b1c0*/  LDL.LU.64 R4, [R1+0x2f58] ;  /* 0x002f580001047983 */ /* 0x001f220000300a00 */
[----:B---3--:R-:W-:Y:S02]  /*3b1d0*/  STL.64 [R1+0x2ee0], R26 ;  /* 0x002ee01a01007387 */ /* 0x008fe40000100a00 */
[----:B------:R0:W-:Y:S02]  /*3b1e0*/  STL.64 [R1+0x2ed8], R24 ;  /* 0x002ed81801007387 */ /* 0x0001e40000100a00 */
[----:B0-----:R-:W3:Y:S01]  /*3b1f0*/  LDL.LU R24, [R1+0x250] ;  /* 0x0002500001187983 */ /* 0x001ee20000300800 */
[----:B------:R-:W3:Y:S02]  /*3b200*/  LDL.LU R25, [R1+0x254] ;  /* 0x0002540001197983 */ /* 0x000ee40000300800 */
[----:B------:R-:W3:Y:S02]  /*3b210*/  LDL.LU R26, [R1+0x258] ;  /* 0x00025800011a7983 */ /* 0x000ee40000300800 */
[----:B------:R-:W-:-:S02]  /*3b220*/  IMAD.MOV.U32 R27, RZ, RZ, R2 ;  /* 0x000000ffff1b7224 */ /* 0x000fc400078e0002 */
[----:B------:R-:W2:Y:S01]  /*3b230*/  LDL.LU R2, [R1+0x2f50] ;  /* 0x002f500001027983 */ /* 0x000ea20000300800 */
[C---:B----4-:R-:W-:Y:S03]  /*3b240*/  HMMA.16816.F32 R4, R20.reuse, R4, R16 ;  /* 0x000000041404723c */ /* 0x050fe60000001810 */
[----:B------:R-:W4:Y:S01]  /*3b250*/  LDL.LU.64 R18, [R1+0x2f48] ;  /* 0x002f480001127983 */ /* 0x000f220000300a00 */
[----:B------:R-:W4:Y:S11]  /*3b260*/  LDL.LU.64 R16, [R1+0x2f40] ;  /* 0x002f400001107983 */ /* 0x000f360000300a00 */
[----:B------:R-:W-:Y:S08]  /*3b270*/  @!UPT UIADD3 URZ, URZ, URZ, URZ ;  /* 0x0000003f3f3ff290 */ /* 0x000ff0000fffe03f */
[----:B------:R0:W-:Y:S01]  /*3b280*/  STL.64 [R1+0x350], R4 ;  /* 0x0003500401007387 */ /* 0x0001e20000100a00 */
[----:B------:R1:W-:Y:S03]  /*3b290*/  STL.64 [R1+0x358], R6 ;  /* 0x0003580601007387 */ /* 0x0003e60000100a00 */
[----:B0-----:R-:W4:Y:S02]  /*3b2a0*/  LDL.LU.64 R4, [R1+0x2f38] ;  /* 0x002f380001047983 */ /* 0x001f240000300a00 */
[----:B----4-:R-:W-:Y:S02]  /*3b2b0*/  HMMA.16816.F32 R20, R20, R4, R16 ;  /* 0x000000041414723c */ /* 0x010fe40000001810 */
[----:B------:R-:W4:Y:S01]  /*3b2c0*/  LDL.LU.64 R16, [R1+0x2f30] ;  /* 0x002f300001107983 */ /* 0x000f220000300a00 */
[----:B------:R-:W-:Y:S02]  /*3b2d0*/  IMAD.MOV.U32 R3, RZ, RZ, R4 ;  /* 0x000000ffff037224 */ /* 0x000fe400078e0004 */
[----:B------:R-:W-:Y:S11]  /*3b2e0*/  IMAD.MOV.U32 R29, RZ, RZ, R5 ;  /* 0x000000ffff1d7224 */ /* 0x000ff600078e0005 */
[----:B------:R-:W-:Y:S07]  /*3b2f0*/  @!UPT UIADD3 URZ, URZ, URZ, URZ ;  /* 0x0000003f3f3ff290 */ /* 0x000fee000fffe03f */
[----:B------:R0:W-:Y:S01]  /*3b300*/  STL.64 [R1+0x2a0], R20 ;  /* 0x0002a01401007387 */ /* 0x0001e20000100a00 */
[----:B------:R2:W-:Y:S02]  /*3b310*/  STL.64 [R1+0x2a8], R22 ;  /* 0x0002a81601007387 */ /* 0x0005e40000100a00 */
[----:B-1----:R-:W4:Y:S02]  /*3b320*/  LDL.LU.64 R6, [R1+0x2f28] ;  /* 0x002f280001067983 */ /* 0x002f240000300a00 */
[----:B------:R-:W4:Y:S01]  /*3b330*/  LDL.LU.64 R4, [R1+0x2f20] ;  /* 0x002f200001047983 */ /* 0x000f220000300a00 */
[----:B0-----:R-:W3:Y:S01]  /*3b340*/  LDL.LU R20, [R1+0x270] ;  /* 0x0002700001147983 */ /* 0x001ee20000300800 */
[----:B------:R-:W3:Y:S02]  /*3b350*/  LDL.LU R21, [R1+0x274] ;  /* 0x0002740001157983 */ /* 0x000ee40000300800 */
[----:B--2---:R-:W3:Y:S02]  /*3b360*/  LDL.LU R22, [R1+0x278] ;  /* 0x0002780001167983 */ /* 0x004ee40000300800 */
[----:B------:R-:W-:Y:S01]  /*3b370*/  IMAD.MOV.U32 R23, RZ, RZ, R2 ;  /* 0x000000ffff177224 */ /* 0x000fe200078e0002 */
[----:B----4-:R-:W-:Y:S01]  /*3b380*/  HMMA.16816.F32 R8, R4, R16, R8 ;  /* 0x000000100408723c */ /* 0x010fe20000001808 */
        /* <DEDUP_REMOVED lines=9> */
[----:B------:R-:W2:Y:S11]  /*3b420*/  LDL.LU.64 R8, [R1+0x2f00] ;  /* 0x002f000001087983 */ /* 0x000eb60000300a00 */
[----:B------:R-:W-:Y:S11]  /*3b430*/  @!UPT UIADD3 URZ, URZ, URZ, URZ ;  /* 0x0000003f3f3ff290 */ /* 0x000ff6000fffe03f */
[----:B------:R0:W-:Y:S01]  /*3b440*/  STL.64 [R1+0x280], R16 ;  /* 0x0002801001007387 */ /* 0x0001e20000100a00 */
[----:B------:R1:W-:Y:S03]  /*3b450*/  STL.64 [R1+0x288], R18 ;  /* 0x0002881201007387 */ /* 0x0003e60000100a00 */
[----:B0-----:R-:W3:Y:S02]  /*3b460*/  LDL.LU.64 R16, [R1+0x2ef8] ;  /* 0x002ef80001107983 */ /* 0x001ee40000300a00 */
[C---:B---3--:R-:W-:Y:S11]  /*3b470*/  HMMA.16816.F32 R20, R4.reuse, R16, R20 ;  /* 0x000000100414723c */ /* 0x048ff60000001814 */
[----:B------:R-:W-:Y:S11]  /*3b480*/  @!UPT UIADD3 URZ, URZ, URZ, URZ ;  /* 0x0000003f3f3ff290 */ /* 0x000ff6000fffe03f */
[----:B------:R-:W-:Y:S01]  /*3b490*/  @!UPT UIADD3 URZ, URZ, URZ, URZ ;  /* 0x0000003f3f3ff290 */ /* 0x000fe2000fffe03f */
[----:B------:R0:W-:Y:S01]  /*3b4a0*/  STL.64 [R1+0x270], R20 ;  /* 0x0002701401007387 */ /* 0x0001e20000100a00 */
[----:B------:R-:W-:Y:S02]  /*3b4b0*/  STL.64 [R1+0x278], R22 ;  /* 0x0002781601007387 */ /* 0x000fe40000100a00 */
[----:B-1----:R-:W2:Y:S02]  /*3b4c0*/  LDL.LU.64 R18, [R1+0x2ef0] ;  /* 0x002ef00001127983 */ /* 0x002ea40000300a00 */
[----:B0-----:R-:W-:Y:S02]  /*3b4d0*/  IMAD.MOV.U32 R21, RZ, RZ, R16 ;  /* 0x000000ffff157224 */ /* 0x001fe400078e0010 */
[----:B------:R-:W-:Y:S02]  /*3b4e0*/  IMAD.MOV.U32 R20, RZ, RZ, R17 ;  /* 0x000000ffff147224 */ /* 0x000fe400078e0011 */
[----:B------:R-:W2:Y:S01]  /*3b4f0*/  LDL.LU.64 R16, [R1+0x2ee8] ;  /* 0x002ee80001107983 */ /* 0x000ea20000300a00 */
[C---:B------:R-:W-:Y:S08]  /*3b500*/  HMMA.16816.F32 R12, R4.reuse, R12, R24 ;  /* 0x0000000c040c723c */ /* 0x040ff00000001818 */
[C---:B--2---:R-:W-:Y:S11]  /*3b510*/  HMMA.16816.F32 R16, R4.reuse, R8, R16 ;  /* 0x000000080410723c */ /* 0x044ff60000001810 */
[----:B------:R-:W-:Y:S11]  /*3b520*/  @!UPT UIADD3 URZ, URZ, URZ, URZ ;  /* 0x0000003f3f3ff290 */ /* 0x000ff6000fffe03f */
[----:B------:R-:W-:Y:S01]  /*3b530*/  @!UPT UIADD3 URZ, URZ, URZ, URZ ;  /* 0x0000003f3f3ff290 */ /* 0x000fe2000fffe03f */
[----:B------:R0:W-:Y:S02]  /*3b540*/  STL.64 [R1+0x260], R16 ;  /* 0x0002601001007387 */ /* 0x0001e40000100a00 */
[----:B0-----:R-:W-:Y:S02]  /*3b550*/  IMAD.MOV.U32 R17, RZ, RZ, R8 ;  /* 0x000000ffff117224 */ /* 0x001fe400078e0008 */
[----:B------:R-:W-:Y:S02]  /*3b560*/  IMAD.MOV.U32 R16, RZ, RZ, R9 ;  /* 0x000000ffff107224 */ /* 0x000fe400078e0009 */
[----:B------:R-:W0:Y:S04]  /*3b570*/  LDSM.16.MT88.4 R8, [R0+0x10300] ;  /* 0x010300000008783b */ /* 0x000e280000004200 */
[----:B------:R-:W-:Y:S04]  /*3b580*/  STL.64 [R1+0x268], R18 ;  /* 0x0002681201007387 */ /* 0x000fe80000100a00 */
[----:B0-----:R-:W-:Y:S01]  /*3b590*/  STL.64 [R1+0x2eb8], R10 ;  /* 0x002eb80a01007387 */ /* 0x001fe20000100a00 */
[----:B------:R0:W-:Y:S03]  /*3b5a0*/  STL.64 [R1+0x2eb0], R8 ;  /* 0x002eb00801007387 */ /* 0x0001e60000100a00 */
[----:B0-----:R-:W2:Y:S01]  /*3b5b0*/  LDL.LU R8, [R1+0x240] ;  /* 0x0002400001087983 */ /* 0x001ea20000300800 */
[----:B------:R-:W2:Y:S02]  /*3b5c0*/  LDL.LU R9, [R1+0x244] ;  /* 0x0002440001097983 */ /* 0x000ea40000300800 */
[----:B------:R-:W2:Y:S02]  /*3b5d0*/  LDL.LU R10, [R1+0x248] ;  /* 0x00024800010a7983 */ /* 0x000ea40000300800 */
[----:B------:R-:W2:Y:S01]  /*3b5e0*/  LDL.LU R11, [R1+0x24c] ;  /* 0x00024c00010b7983 */ /* 0x000ea20000300800 */
[----:B------:R-:W3:Y:S01]  /*3b5f0*/  LDL.LU.64 R26, [R1+0x2ee0] ;  /* 0x002ee000011a7983 */ /* 0x000ee20000300a00 */
[----:B------:R-:W2:Y:S02]  /*3b600*/  LDL.LU.64 R24, [R1+0x2ed8] ;  /* 0x002ed80001187983 */ /* 0x000ea40000300a00 */
[----:B------:R-:W-:Y:S02]  /*3b610*/  STL.64 [R1+0x250], R12 ;  /* 0x0002500c01007387 */ /* 0x000fe40000100a00 */
[----:B------:R-:W-:Y:S02]  /*3b620*/  STL.64 [R1+0x258], R14 ;  /* 0x0002580e01007387 */ /* 0x000fe40000100a00 */
[----:B------:R-:W0:Y:S04]  /*3b630*/  LDSM.16.MT88.4 R12, [R0+0x10380] ;  /* 0x01038000000c783b */ /* 0x000e280000004200 */
[----:B0-----:R-:W-:Y:S01]  /*3b640*/  STL.64 [R1+0x2e28], R14 ;  /* 0x002e280e01007387 */ /* 0x001fe20000100a00 */
[----:B------:R0:W-:Y:S03]  /*3b650*/  STL.64 [R1+0x2e20], R12 ;  /* 0x002e200c01007387 */ /* 0x0001e60000100a00 */
[----:B0-----:R-:W4:Y:S01]  /*3b660*/  LDL.LU.64 R12, [R1+0x70] ;  /* 0x00007000010c7983 */ /* 0x001f220000300a00 */
[----:B--2---:R-:W-:Y:S03]  /*3b670*/  HMMA.16816.F32 R8, R4, R24, R8 ;  /* 0x000000180408723c */ /* 0x004fe60000001808 */
[----:B---3--:R-:W-:Y:S01]  /*3b680*/  STL.64 [R1+0x2e48], R26 ;  /* 0x002e481a01007387 */ /* 0x008fe20000100a00 */
[----:B------:R0:W-:Y:S11]  /*3b690*/  STL.64 [R1+0x2e40], R24 ;  /* 0x002e401801007387 */ /* 0x0001f60000100a00 */
[----:B------:R-:W-:Y:S08]  /*3b6a0*/  @!UPT UIADD3 URZ, URZ, URZ, URZ ;  /* 0x0000003f3f3ff290 */ /* 0x000ff0000fffe03f */
[----:B------:R-:W-:Y:S01]  /*3b6b0*/  STL.64 [R1+0x240], R8 ;  /* 0x0002400801007387 */ /* 0x000fe20000100a00 */
[----:B------:R-:W-:Y:S02]  /*3b6c0*/  STL.64 [R1+0x248], R10 ;  /* 0x0002480a01007387 */ /* 0x000fe40000100a00 */
[----:B0-----:R-:W2:Y:S02]  /*3b6d0*/  LDL.LU.64 R24, [R1+0x20] ;  /* 0x0000200001187983 */ /* 0x001ea40000300a00 */
[----:B--2---:R0:W-:Y:S02]  /*3b6e0*/  STL.64 [R1+0x2e60], R24 ;  /* 0x002e601801007387 */ /* 0x0041e40000100a00 */
        /* <DEDUP_REMOVED lines=8> */
[----:B------:R-:W3:Y:S02]  /*3b770*/  LDL.LU R18, [R1+0x118] ;  /* 0x0001180001127983 */ /* 0x000ee40000300800 */
[----:B------:R-:W3:Y:S02]  /*3b780*/  LDL.LU R19, [R1+0x11c] ;  /* 0x00011c0001137983 */ /* 0x000ee40000300800 */
[----:B------:R-:W-:-:S02]  /*3b790*/  IMAD.MOV.U32 R24, RZ, RZ, R21 ;  /* 0x000000ffff187224 */ /* 0x000fc400078e0015 */
[----:B------:R-:W-:-:S05]  /*3b7a0*/  IMAD.MOV.U32 R25, RZ, RZ, R20 ;  /* 0x000000ffff197224 */ /* 0x000fca00078e0014 */
[----:B------:R-:W-:Y:S01]  /*3b7b0*/  STL.64 [R1+0x2e90], R24 ;  /* 0x002e901801007387 */ /* 0x000fe20000100a00 */
[----:B------:R-:W-:-:S03]  /*3b7c0*/  IMAD.MOV.U32 R8, RZ, RZ, R3 ;  /* 0x000000ffff087224 */ /* 0x000fc600078e0003 */
[----:B---3--:R-:W-:Y:S01]  /*3b7d0*/  STL.64 [R1+0x2e38], R18 ;  /* 0x002e381201007387 */ /* 0x008fe20000100a00 */
[----:B--2---:R0:W-:Y:S03]  /*3b7e0*/  STL.64 [R1+0x2e30], R16 ;  /* 0x002e301001007387 */ /* 0x0041e60000100a00 */
[----:B0-----:R-:W2:Y:S01]  /*3b7f0*/  LDL.LU R16, [R1+0x120] ;  /* 0x0001200001107983 */ /* 0x001ea20000300800 */
[----:B------:R-:W2:Y:S02]  /*3b800*/  LDL.LU R17, [R1+0x124] ;  /* 0x0001240001117983 */ /* 0x000ea40000300800 */
[----:B------:R-:W3:Y:S02]  /*3b810*/  LDL.LU R18, [R1+0x128] ;  /* 0x0001280001127983 */ /* 0x000ee40000300800 */
[----:B------:R-:W3:Y:S01]  /*3b820*/  LDL.LU R19, [R1+0x12c] ;  /* 0x00012c0001137983 */ /* 0x000ee20000300800 */
[----:B------:R-:W2:Y:S01]  /*3b830*/  LDL.LU R3, [R1+0x2ed0] ;  /* 0x002ed00001037983 */ /* 0x000ea20000300800 */
[----:B------:R-:W4:Y:S02]  /*3b840*/  LDL.LU R20, [R1+0x230] ;  /* 0x0002300001147983 */ /* 0x000f240000300800 */
[----:B------:R-:W4:Y:S02]  /*3b850*/  LDL.LU R21, [R1+0x234] ;  /* 0x0002340001157983 */ /* 0x000f240000300800 */
[----:B------:R-:W4:Y:S01]  /*3b860*/  LDL.LU R22, [R1+0x238] ;  /* 0x0002380001167983 */ /* 0x000f220000300800 */
[----:B------:R-:W4:Y:S01]  /*3b870*/  LDL.LU R23, [R1+0x23c] ;  /* 0x00023c0001177983 */ /* 0x000f220000300800 */
[----:B------:R-:W2:Y:S03]  /*3b880*/  LDL.LU.64 R24, [R1+0x30] ;  /* 0x0000300001187983 */ /* 0x000ea60000300a00 */
[----:B--2---:R-:W-:Y:S01]  /*3b890*/  STL.64 [R1+0x2ea8], R24 ;  /* 0x002ea81801007387 */ /* 0x004fe20000100a00 */
[----:B---3--:R-:W-:Y:S02]  /*3b8a0*/  STL.64 [R1+0x2e58], R18 ;  /* 0x002e581201007387 */ /* 0x008fe40000100a00 */
[----:B------:R0:W-:Y:S02]  /*3b8b0*/  STL.64 [R1+0x2e50], R16 ;  /* 0x002e501001007387 */ /* 0x0001e40000100a00 */
[----:B0-----:R-:W2:Y:S01]  /*3b8c0*/  LDL.LU R16, [R1+0x130] ;  /* 0x0001300001107983 */ /* 0x001ea20000300800 */
[----:B------:R-:W2:Y:S02]  /*3b8d0*/  LDL.LU R17, [R1+0x134] ;  /* 0x0001340001117983 */ /* 0x000ea40000300800 */
[----:B------:R-:W3:Y:S02]  /*3b8e0*/  LDL.LU R18, [R1+0x138] ;  /* 0x0001380001127983 */ /* 0x000ee40000300800 */
[----:B------:R-:W3:Y:S01]  /*3b8f0*/  LDL.LU R19, [R1+0x13c] ;  /* 0x00013c0001137983 */ /* 0x000ee20000300800 */
[----:B------:R-:W2:Y:S01]  /*3b900*/  LDL.LU R24, [R1+0x170] ;  /* 0x0001700001187983 */ /* 0x000ea20000300800 */
        /* <DEDUP_REMOVED lines=15> */
[----:B----4-:R-:W-:Y:S01]  /*3ba00*/  HMMA.16816.F32 R20, R4, R12, R20 ;  /* 0x0000000c0414723c */ /* 0x010fe20000001814 */
[----:B--2---:R-:W-:Y:S01]  /*3ba10*/  STL.64 [R1+0x2e88], R18 ;  /* 0x002e881201007387 */ /* 0x004fe20000100a00 */
[----:B---3--:R0:W-:Y:S03]  /*3ba20*/  STL.64 [R1+0x2e80], R16 ;  /* 0x002e801001007387 */ /* 0x0081e60000100a00 */
[----:B0-----:R-:W2:Y:S01]  /*3ba30*/  LDL.LU R16, [R1+0x150] ;  /* 0x0001500001107983 */ /* 0x001ea20000300800 */
[----:B------:R-:W2:Y:S02]  /*3ba40*/  LDL.LU R17, [R1+0x154] ;  /* 0x0001540001117983 */ /* 0x000ea40000300800 */
[----:B------:R-:W3:Y:S02]  /*3ba50*/  LDL.LU R18, [R1+0x158] ;  /* 0x0001580001127983 */ /* 0x000ee40000300800 */
[----:B------:R-:W3:Y:S02]  /*3ba60*/  LDL.LU R19, [R1+0x15c] ;  /* 0x00015c0001137983 */ /* 0x000ee40000300800 */
[----:B------:R-:W-:-:S07]  /*3ba70*/  IMAD.MOV.U32 R9, RZ, RZ, R29 ;  /* 0x000000ffff097224 */ /* 0x000fce00078e001d */
[----:B------:R-:W-:Y:S01]  /*3ba80*/  HMMA.16816.F32 R4, R4, R8, R24 ;  /* 0x000000080404723c */ /* 0x000fe20000001818 */
[----:B---3--:R-:W-:Y:S01]  /*3ba90*/  STL.64 [R1+0x2ea0], R18 ;  /* 0x002ea01201007387 */ /* 0x008fe20000100a00 */
[----:B--2---:R0:W-:Y:S03]  /*3baa0*/  STL.64 [R1+0x2e98], R16 ;  /* 0x002e981001007387 */ /* 0x0041e60000100a00 */
[----:B0-----:R-:W2:Y:S01]  /*3bab0*/  LDL.LU R16, [R1+0x160] ;  /* 0x0001600001107983 */ /* 0x001ea20000300800 */
[----:B------:R-:W2:Y:S02]  /*3bac0*/  LDL.LU R17, [R1+0x164] ;  /* 0x0001640001117983 */ /* 0x000ea40000300800 */
[----:B------:R-:W2:Y:S02]  /*3bad0*/  LDL.LU R18, [R1+0x168] ;  /* 0x0001680001127983 */ /* 0x000ea40000300800 */
[----:B------:R-:W2:Y:S01]  /*3bae0*/  LDL.LU R19, [R1+0x16c] ;  /* 0x00016c0001137983 */ /* 0x000ea20000300800 */
[----:B------:R-:W-:Y:S01]  /*3baf0*/  STL.64 [R1+0x230], R20 ;  /* 0x0002301401007387 */ /* 0x000fe20000100a00 */
[----:B------:R-:W-:Y:S02]  /*3bb00*/  STL.64 [R1+0x238], R22 ;  /* 0x0002381601007387 */ /* 0x000fe40000100a00 */
[----:B------:R-:W0:Y:S02]  /*3bb10*/  LDSM.16.MT88.4 R20, [R0+0x14080] ;  /* 0x014080000014783b */ /* 0x000e240000004200 */
[----:B0-----:R-:W-:Y:S02]  /*3bb20*/  STL.64 [R1+0x2d20], R22 ;  /* 0x002d201601007387 */ /* 0x001fe40000100a00 */
[----:B------:R0:W-:Y:S02]  /*3bb30*/  STL.64 [R1+0x2d18], R20 ;  /* 0x002d181401007387 */ /* 0x0001e40000100a00 */
[----:B------:R-:W3:Y:S02]  /*3bb40*/  LDL.LU.64 R26, [R1+0x2ec8] ;  /* 0x002ec800011a7983 */ /* 0x000ee40000300a00 */
[----:B------:R-:W3:Y:S01]  /*3bb50*/  LDL.LU.64 R24, [R1+0x2ec0] ;  /* 0x002ec00001187983 */ /* 0x000ee20000300a00 */
[----:B------:R-:W3:Y:S01]  /*3bb60*/  LDL.LU.64 R10, [R1+0x2eb8] ;  /* 0x002eb800010a7983 */ /* 0x000ee20000300a00 */
[----:B------:R-:W3:Y:S02]  /*3bb70*/  LDL.LU.64 R8, [R1+0x2eb0] ;  /* 0x002eb00001087983 */ /* 0x000ee40000300a00 */
[----:B------:R-:W-:Y:S02]  /*3bb80*/  STL.64 [R1+0x180], R4 ;  /* 0x0001800401007387 */ /* 0x000fe40000100a00 */
[----:B------:R-:W-:Y:S02]  /*3bb90*/  STL.64 [R1+0x188], R6 ;  /* 0x0001880601007387 */ /* 0x000fe40000100a00 */
[----:B------:R-:W1:Y:S01]  /*3bba0*/  LDSM.16.MT88.4 R4, [R0+0x14100] ;  /* 0x014100000004783b */ /* 0x000e620000004200 */
[----:B0-----:R-:W-:-:S02]  /*3bbb0*/  IMAD.MOV.U32 R20, RZ, RZ, R28 ;  /* 0x000000ffff147224 */ /* 0x001fc400078e001c */
[----:B------:R-:W-:Y:S01]  /*3bbc0*/  IMAD.MOV.U32 R21, RZ, RZ, R2 ;  /* 0x000000ffff157224 */ /* 0x000fe200078e0002 */
[----:B-1----:R-:W-:Y:S01]  /*3bbd0*/  STL.64 [R1+0x2ca8], R6 ;  /* 0x002ca80601007387 */ /* 0x002fe20000100a00 */
[----:B------:R0:W-:Y:S03]  /*3bbe0*/  STL.64 [R1+0x2ca0], R4 ;  /* 0x002ca00401007387 */ /* 0x0001e60000100a00 */
[----:B0-----:R-:W4:Y:S01]  /*3bbf0*/  LDL.LU.64 R4, [R1+0x80] ;  /* 0x0000800001047983 */ /* 0x001f220000300a00 */
[----:B------:R-:W2:Y:S01]  /*3bc00*/  LDL.64 R6, [R1+0x88] ;  /* 0x0000880001067983 */ /* 0x000ea20000100a00 */
[C---:B---3--:R-:W-:Y:S11]  /*3bc10*/  HMMA.16816.F32 R24, R8.reuse, R20, R24 ;  /* 0x000000140818723c */ /* 0x048ff60000001818 */
[----:B------:R-:W-:Y:S11]  /*3bc20*/  @!UPT UIADD3 URZ, URZ, URZ, URZ ;  /* 0x0000003f3f3ff290 */ /* 0x000ff6000fffe03f */
[----:B------:R-:W-:Y:S01]  /*3bc30*/  @!UPT UIADD3 URZ, URZ, URZ, URZ ;  /* 0x0000003f3f3ff290 */ /* 0x000fe2000fffe03f */
        /* <DEDUP_REMOVED lines=34> */
[----:B------:R-:W3:Y:S02]  /*3be60*/  LDL.LU.64 R26, [R1+0x2e48] ;  /* 0x002e4800011a7983 */ /* 0x000ee40000300a00 */
[----:B------:R-:W2:Y:S02]  /*3be70*/  LDL.LU.64 R24, [R1+0x2e40] ;  /* 0x002e400001187983 */ /* 0x000ea40000300a00 */
[C---:B--2---:R-:W-:Y:S11]  /*3be80*/  HMMA.16816.F32 R16, R8.reuse, R24, R16 ;  /* 0x000000180810723c */ /* 0x044ff60000001810 */
[----:B------:R-:W-:Y:S11]  /*3be90*/  @!UPT UIADD3 URZ, URZ, URZ, URZ ;  /* 0x0000003f3f3ff290 */ /* 0x000ff6000fffe03f */
[----:B------:R-:W-:Y:S01]  /*3bea0*/  @!UPT UIADD3 URZ, URZ, URZ, URZ ;  /* 0x0000003f3f3ff290 */ /* 0x000fe2000fffe03f */
[----:B------:R-:W-:Y:S01]  /*3beb0*/  STL.64 [R1+0x120], R16 ;  /* 0x0001201001007387 */ /* 0x000fe20000100a00 */
[----:B------:R0:W-:Y:S03]  /*3bec0*/  STL.64 [R1+0x128], R18 ;  /* 0x0001281201007387 */ /* 0x0001e60000100a00 */
[----:B0-----:R-:W2:Y:S01]  /*3bed0*/  LDL.LU.64 R18, [R1+0x2e38] ;  /* 0x002e380001127983 */ /* 0x001ea20000300a00 */
[----:B------:R-:W2:Y:S02]  /*3bee0*/  LDL.LU.64 R16, [R1+0x2e30] ;  /* 0x002e300001107983 */ /* 0x000ea40000300a00 */
[----:B---3--:R-:W-:Y:S02]  /*3bef0*/  STL.64 [R1+0x2dd8], R26 ;  /* 0x002dd81a01007387 */ /* 0x008fe40000100a00 */
[----:B------:R0:W-:Y:S02]  /*3bf00*/  STL.64 [R1+0x2dd0], R24 ;  /* 0x002dd01801007387 */ /* 0x0001e40000100a00 */
[----:B0-----:R-:W4:Y:S01]  /*3bf10*/  LDL.LU R24, [R1+0xb0] ;  /* 0x0000b00001187983 */ /* 0x001f220000300800 */
[----:B------:R-:W4:Y:S02]  /*3bf20*/  LDL.LU R25, [R1+0xb4] ;  /* 0x0000b40001197983 */ /* 0x000f240000300800 */
[----:B------:R-:W4:Y:S02]  /*3bf30*/  LDL.LU R26, [R1+0xb8] ;  /* 0x0000b800011a7983 */ /* 0x000f240000300800 */
[----:B------:R-:W4:Y:S01]  /*3bf40*/  LDL.LU R27, [R1+0xbc] ;  /* 0x0000bc00011b7983 */ /* 0x000f220000300800 */
[C---:B--2---:R-:W-:Y:S08]  /*3bf50*/  HMMA.16816.F32 R16, R8.reuse, R12, R16 ;  /* 0x0000000c0810723c */ /* 0x044ff00000001810 */
[----:B----4-:R-:W-:Y:S11]  /*3bf60*/  HMMA.16816.F32 R8, R8, R4, R24 ;  /* 0x000000040808723c */ /* 0x010ff60000001818 */
[----:B------:R-:W-:Y:S04]  /*3bf70*/  @!UPT UIADD3 URZ, URZ, URZ, URZ ;  /* 0x0000003f3f3ff290 */ /* 0x000fe8000fffe03f */
[----:B------:R0:W-:Y:S01]  /*3bf80*/  STL.64 [R1+0x110], R16 ;  /* 0x0001101001007387 */ /* 0x0001e20000100a00 */
[----:B------:R-:W-:Y:S02]  /*3bf90*/  STL.64 [R1+0x118], R18 ;  /* 0x0001181201007387 */ /* 0x000fe40000100a00 */
[----:B------:R-:W2:Y:S02]  /*3bfa0*/  LDL.LU.64 R14, [R1+0x2e28] ;  /* 0x002e2800010e7983 */ /* 0x000ea40000300a00 */
[----:B0-----:R-:W-:Y:S02]  /*3bfb0*/  IMAD.MOV.U32 R17, RZ, RZ, R12 ;  /* 0x000000ffff117224 */ /* 0x001fe400078e000c */
[----:B------:R-:W-:Y:S02]  /*3bfc0*/  IMAD.MOV.U32 R16, RZ, RZ, R13 ;  /* 0x000000ffff107224 */ /* 0x000fe400078e000d */
[----:B------:R-:W2:Y:S03]  /*3bfd0*/  LDL.LU.64 R12, [R1+0x2e20] ;  /* 0x002e2000010c7983 */ /* 0x000ea60000300a00 */
[----:B------:R-:W-:Y:S02]  /*3bfe0*/  STL.64 [R1+0x2e00], R16 ;  /* 0x002e001001007387 */ /* 0x000fe40000100a00 */
[----:B------:R-:W3:Y:S02]  /*3bff0*/  LDL.LU R24, [R1+0x480] ;  /* 0x0004800001187983 */ /* 0x000ee40000300800 */
[----:B------:R-:W-:Y:S01]  /*3c000*/  STL.64 [R1+0xb0], R8 ;  /* 0x0000b00801007387 */ /* 0x000fe20000100a00 */
[----:B------:R-:W-:Y:S01]  /*3c010*/  STL.64 [R1+0xb8], R10 ;  /* 0x0000b80a01007387 */ /* 0x000fe20000100a00 */
        /* <DEDUP_REMOVED lines=13> */
[----:B------:R-:W-:Y:S01]  /*3c0f0*/  STL.64 [R1+0x2db0], R6 ;  /* 0x002db00601007387 */ /* 0x000fe20000100a00 */
[----:B------:R0:W-:Y:S02]  /*3c100*/  STL.64 [R1+0x2da8], R4 ;  /* 0x002da80401007387 */ /* 0x0001e40000100a00 */
[----:B------:R-:W4:Y:S02]  /*3c110*/  LDL.LU.64 R8, [R1] ;  /* 0x0000000001087983 */ /* 0x000f240000300a00 */
[----:B------:R-:W3:Y:S02]  /*3c120*/  LDL.64 R10, [R1+0x8] ;  /* 0x00000800010a7983 */ /* 0x000ee40000100a00 */
[----:B0-----:R-:W-:Y:S01]  /*3c130*/  IMAD.MOV.U32 R4, RZ, RZ, R2 ;  /* 0x000000ffff047224 */ /* 0x001fe200078e0002 */
[----:B--2---:R-:W-:Y:S01]  /*3c140*/  HMMA.16816.F32 R20, R12, R20, R24 ;  /* 0x000000140c14723c */ /* 0x004fe20000001818 */
[----:B------:R-:W2:Y:S01]  /*3c150*/  LDL.LU.64 R26, [R1+0x2e18] ;  /* 0x002e1800011a7983 */ /* 0x000ea20000300a00 */
[----:B------:R-:W2:Y:S11]  /*3c160*/  LDL.LU.64 R24, [R1+0x2e10] ;  /* 0x002e100001187983 */ /* 0x000eb60000300a00 */
[----:B------:R-:W-:Y:S10]  /*3c170*/  @!UPT UIADD3 URZ, URZ, URZ, URZ ;  /* 0x0000003f3f3ff290 */ /* 0x000ff4000fffe03f */
[----:B------:R0:W-:Y:S01]  /*3c180*/  STL.64 [R1+0xa0], R20 ;  /* 0x0000a01401007387 */ /* 0x0001e20000100a00 */
[----:B------:R-:W-:-:S03]  /*3c190*/  IMAD.MOV.U32 R2, RZ, RZ, R22 ;  /* 0x000000ffff027224 */ /* 0x000fc600078e0016 */
[----:B0-----:R-:W2:Y:S01]  /*3c1a0*/  LDL.LU R20, [R1+0x2d0] ;  /* 0x0002d00001147983 */ /* 0x001ea20000300800 */
[----:B------:R-:W2:Y:S02]  /*3c1b0*/  LDL.LU R21, [R1+0x2d4] ;  /* 0x0002d40001157983 */ /* 0x000ea40000300800 */
[----:B------:R-:W2:Y:S02]  /*3c1c0*/  LDL.LU R22, [R1+0x2d8] ;  /* 0x0002d80001167983 */ /* 0x000ea40000300800 */
[----:B------:R-:W-:Y:S02]  /*3c1d0*/  IMAD.MOV.U32 R5, RZ, RZ, R0 ;  /* 0x000000ffff057224 */ /* 0x000fe400078e0000 */
[----:B------:R-:W-:Y:S02]  /*3c1e0*/  IMAD.MOV.U32 R0, RZ, RZ, R23 ;  /* 0x000000ffff007224 */ /* 0x000fe400078e0017 */
[----:B------:R-:W-:Y:S02]  /*3c1f0*/  IMAD.MOV.U32 R23, RZ, RZ, R3 ;  /* 0x000000ffff177224 */ /* 0x000fe400078e0003 */
[----:B------:R-:W3:Y:S04]  /*3c200*/  LDL.LU R3, [R1+0x2e0c] ;  /* 0x002e0c0001037983 */ /* 0x000ee80000300800 */
[----:B--2---:R-:W-:Y:S01]  /*3c210*/  STL.64 [R1+0x2d30], R22 ;  /* 0x002d301601007387 */ /* 0x004fe20000100a00 */
[----:B------:R0:W-:Y:S03]  /*3c220*/  STL.64 [R1+0x2d28], R20 ;  /* 0x002d281401007387 */ /* 0x0001e60000100a00 */
[----:B0-----:R-:W2:Y:S01]  /*3c230*/  LDL.LU R20, [R1+0x2e0] ;  /* 0x0002e00001147983 */ /* 0x001ea20000300800 */
[----:B------:R-:W2:Y:S02]  /*3c240*/  LDL.LU R21, [R1+0x2e4] ;  /* 0x0002e40001157983 */ /* 0x000ea40000300800 */
[----:B------:R-:W2:Y:S02]  /*3c250*/  LDL.LU R22, [R1+0x2e8] ;  /* 0x0002e80001167983 */ /* 0x000ea40000300800 */
[----:B------:R-:W2:Y:S02]  /*3c260*/  LDL.LU R23, [R1+0x2ec] ;  /* 0x0002ec0001177983 */ /* 0x000ea40000300800 */
[----:B--2---:R3:W-:Y:S01]  /*3c270*/  STL.64 [R1+0x2d48], R22 ;  /* 0x002d481601007387 */ /* 0x0047e20000100a00 */
[----:B------:R0:W-:Y:S02]  /*3c280*/  STL.64 [R1+0x2d40], R20 ;  /* 0x002d401401007387 */ /* 0x0001e40000100a00 */
[----:B---3--:R-:W-:Y:S01]  /*3c290*/  IMAD.MOV.U32 R22, RZ, RZ, R3 ;  /* 0x000000ffff167224 */ /* 0x008fe200078e0003 */
[----:B0-----:R-:W2:Y:S01]  /*3c2a0*/  LDL.LU R20, [R1+0x2f0] ;  /* 0x0002f00001147983 */ /* 0x001ea20000300800 */
[----:B------:R-:W2:Y:S02]  /*3c2b0*/  LDL.LU R21, [R1+0x2f4] ;  /* 0x0002f40001157983 */ /* 0x000ea40000300800 */
[----:B------:R-:W3:Y:S02]  /*3c2c0*/  LDL.LU R3, [R1+0x2e08] ;  /* 0x002e080001037983 */ /* 0x000ee40000300800 */
[----:B------:R-:W2:Y:S01]  /*3c2d0*/  LDL.LU R23, [R1+0x2fc] ;  /* 0x0002fc0001177983 */ /* 0x000ea20000300800 */
[C---:B------:R-:W-:Y:S01]  /*3c2e0*/  HMMA.16816.F32 R4, R12.reuse, R4, R16 ;  /* 0x000000040c04723c */ /* 0x040fe20000001810 */
[----:B--2---:R-:W-:Y:S01]  /*3c2f0*/  STL.64 [R1+0x2d58], R22 ;  /* 0x002d581601007387 */ /* 0x004fe20000100a00 */
[----:B------:R0:W-:Y:S03]  /*3c300*/  STL.64 [R1+0x2d50], R20 ;  /* 0x002d501401007387 */ /* 0x0001e60000100a00 */
[----:B0-----:R-:W2:Y:S01]  /*3c310*/  LDL.LU R20, [R1+0x10] ;  /* 0x0000100001147983 */ /* 0x001ea20000300800 */
[----:B------:R-:W2:Y:S02]  /*3c320*/  LDL.LU R21, [R1+0x14] ;  /* 0x0000140001157983 */ /* 0x000ea40000300800 */
[----:B------:R-:W4:Y:S02]  /*3c330*/  LDL R22, [R1+0x18] ;  /* 0x0000180001167983 */ /* 0x000f240000100800 */
[----:B------:R-:W-:Y:S01]  /*3c340*/  STL [R1+0x2a54], R0 ;  /* 0x002a540001007387 */ /* 0x000fe20000100800 */
[----:B------:R-:W-:Y:S01]  /*3c350*/  STL [R1+0x2a50], R2 ;  /* 0x002a500201007387 */ /* 0x000fe20000100800 */
[----:B------:R-:W4:Y:S11]  /*3c360*/  LDL.LU.64 R16, [R1+0x2e00] ;  /* 0x002e000001107983 */ /* 0x000f360000300a00 */
[----:B------:R-:W-:Y:S02]  /*3c370*/  STL.64 [R1+0x90], R4 ;  /* 0x0000900401007387 */ /* 0x000fe40000100a00 */
[----:B------:R2:W-:Y:S02]  /*3c380*/  STL.64 [R1+0x98], R6 ;  /* 0x0000980601007387 */ /* 0x0005e40000100a00 */
[----:B---3--:R-:W-:Y:S01]  /*3c390*/  IMAD.MOV.U32 R23, RZ, RZ, R3 ;  /* 0x000000ffff177224 */ /* 0x008fe200078e0003 */
[----:B--2---:R-:W-:Y:S11]  /*3c3a0*/  HMMA.16816.F32 R4, R12, R20, R24 ;  /* 0x000000140c04723c */ /* 0x004ff60000001818 */
[----:B------:R-:W-:Y:S11]  /*3c3b0*/  @!UPT UIADD3 URZ, URZ, URZ, URZ ;  /* 0x0000003f3f3ff290 */ /* 0x000ff6000fffe03f */
[----:B------:R-:W-:Y:S01]  /*3c3c0*/  @!UPT UIADD3 URZ, URZ, URZ, URZ ;  /* 0x0000003f3f3ff290 */ /* 0x000fe2000fffe03f */
[----:B------:R0:W-:Y:S01]  /*3c3d0*/  STL.64 [R1+0x60], R4 ;  /* 0x0000600401007387 */ /* 0x0001e20000100a00 */
[----:B------:R-:W-:Y:S02]  /*3c3e0*/  STL [R1+0x6c], R7 ;  /* 0x00006c0701007387 */ /* 0x000fe40000100800 */
[----:B----4-:R1:W-:Y:S02]  /*3c3f0*/  STL.64 [R1+0x2d68], R22 ;  /* 0x002d681601007387 */ /* 0x0103e40000100a00 */
[----:B0-----:R-:W-:Y:S02]  /*3c400*/  IMAD.MOV.U32 R4, RZ, RZ, R17 ;  /* 0x000000ffff047224 */ /* 0x001fe400078e0011 */
[----:B------:R-:W-:Y:S01]  /*3c410*/  IMAD.MOV.U32 R5, RZ, RZ, R16 ;  /* 0x000000ffff057224 */ /* 0x000fe200078e0010 */
[----:B-1----:R-:W2:Y:S04]  /*3c420*/  LDL R22, [R1+0x38] ;  /* 0x0000380001167983 */ /* 0x002ea80000100800 */
[----:B------:R-:W2:Y:S01]  /*3c430*/  LDL R23, [R1+0x3c] ;  /* 0x00003c0001177983 */ /* 0x000ea20000100800 */
[----:B------:R0:W-:Y:S02]  /*3c440*/  STL.64 [R1+0x2dc8], R4 ;  /* 0x002dc80401007387 */ /* 0x0001e40000100a00 */
[----:B------:R-:W3:Y:S02]  /*3c450*/  LDL.LU R16, [R1+0x330] ;  /* 0x0003300001107983 */ /* 0x000ee40000300800 */
[----:B------:R-:W3:Y:S01]  /*3c460*/  LDL.LU R17, [R1+0x334] ;  /* 0x0003340001117983 */ /* 0x000ee20000300800 */
[----:B------:R-:W4:Y:S01]  /*3c470*/  LDL.LU R18, [R1+0x338] ;  /* 0x0003380001127983 */ /* 0x000f220000300800 */
[----:B------:R-:W4:Y:S02]  /*3c480*/  LDL.LU R19, [R1+0x33c] ;  /* 0x00033c0001137983 */ /* 0x000f240000300800 */
[----:B------:R-:W-:Y:S01]  /*3c490*/  IMAD.MOV.U32 R3, RZ, RZ, R6 ;  /* 0x000000ffff037224 */ /* 0x000fe200078e0006 */
[----:B0-----:R-:W2:Y:S01]  /*3c4a0*/  LDL.LU R4, [R1+0x340] ;  /* 0x0003400001047983 */ /* 0x001ea20000300800 */
[----:B------:R-:W2:Y:S02]  /*3c4b0*/  LDL.LU R5, [R1+0x344] ;  /* 0x0003440001057983 */ /* 0x000ea40000300800 */
[----:B------:R-:W2:Y:S02]  /*3c4c0*/  LDL.LU R6, [R1+0x348] ;  /* 0x0003480001067983 */ /* 0x000ea40000300800 */
[----:B------:R-:W2:Y:S02]  /*3c4d0*/  LDL.LU R7, [R1+0x34c] ;  /* 0x00034c0001077983 */ /* 0x000ea40000300800 */
[----:B------:R-:W-:-:S02]  /*3c4e0*/  IMAD.MOV.U32 R24, RZ, RZ, R28 ;  /* 0x000000ffff187224 */ /* 0x000fc400078e001c */
[----:B------:R-:W-:Y:S01]  /*3c4f0*/  IMAD.MOV.U32 R25, RZ, RZ, R29 ;  /* 0x000000ffff197224 */ /* 0x000fe200078e001d */
[----:B--2---:R-:W-:Y:S01]  /*3c500*/  STL.64 [R1+0x2de8], R6 ;  /* 0x002de80601007387 */ /* 0x004fe20000100a00 */
[----:B------:R-:W-:Y:S02]  /*3c510*/  STL.64 [R1+0x2de0], R4 ;  /* 0x002de00401007387 */ /* 0x000fe40000100a00 */
[----:B------:R-:W2:Y:S02]  /*3c520*/  LDL.LU R28, [R1+0x2dfc] ;  /* 0x002dfc00011c7983 */ /* 0x000ea40000300800 */
[----:B------:R-:W2:Y:S01]  /*3c530*/  LDL.LU R29, [R1+0x2df8] ;  /* 0x002df800011d7983 */ /* 0x000ea20000300800 */
[----:B------:R0:W-:Y:S04]  /*3c540*/  STL.64 [R1+0x2df0], R24 ;  /* 0x002df01801007387 */ /* 0x0001e80000100a00 */
        /* <DEDUP_REMOVED lines=8> */
[----:B----4-:R-:W-:Y:S01]  /*3c5d0*/  STL.64 [R1+0x2dc0], R18 ;  /* 0x002dc01201007387 */ /* 0x010fe20000100a00 */
[----:B---3--:R0:W-:Y:S03]  /*3c5e0*/  STL.64 [R1+0x2db8], R16 ;  /* 0x002db81001007387 */ /* 0x0081e60000100a00 */
[----:B0-----:R-:W3:Y:S01]  /*3c5f0*/  LDL.LU R16, [R1+0x460] ;  /* 0x0004600001107983 */ /* 0x001ee20000300800 */
[----:B------:R-:W3:Y:S02]  /*3c600*/  LDL.LU R17, [R1+0x464] ;  /* 0x0004640001117983 */ /* 0x000ee40000300800 */
[----:B------:R-:W3:Y:S02]  /*3c610*/  LDL.LU R18, [R1+0x468] ;  /* 0x0004680001127983 */ /* 0x000ee40000300800 */
[----:B------:R-:W3:Y:S01]  /*3c620*/  LDL.LU R19, [R1+0x46c] ;  /* 0x00046c0001137983 */ /* 0x000ee20000300800 */
[----:B------:R0:W-:Y:S04]  /*3c630*/  STL.64 [R1+0x2d80], R22 ;  /* 0x002d801601007387 */ /* 0x0001e80000100a00 */
[----:B0-----:R-:W4:Y:S04]  /*3c640*/  LDL R22, [R1+0x48] ;  /* 0x0000480001167983 */ /* 0x001f280000100800 */
[----:B------:R-:W4:Y:S01]  /*3c650*/  LDL R23, [R1+0x4c] ;  /* 0x00004c0001177983 */ /* 0x000f220000100800 */
[----:B------:R-:W-:Y:S01]  /*3c660*/  STL [R1+0x2bc8], R3 ;  /* 0x002bc80301007387 */ /* 0x000fe20000100800 */
[----:B--2---:R-:W-:Y:S11]  /*3c670*/  HMMA.16816.F32 R24, R12, R8, R24 ;  /* 0x000000080c18723c */ /* 0x004ff60000001818 */
[----:B------:R-:W-:Y:S11]  /*3c680*/  @!UPT UIADD3 URZ, URZ, URZ, URZ ;  /* 0x0000003f3f3ff290 */ /* 0x000ff6000fffe03f */
[----:B------:R-:W-:Y:S01]  /*3c690*/  @!UPT UIADD3 URZ, URZ, URZ, URZ ;  /* 0x0000003f3f3ff290 */ /* 0x000fe2000fffe03f */
[----:B------:R0:W-:Y:S04]  /*3c6a0*/  STL.64 [R1+0x50], R24 ;  /* 0x0000501801007387 */ /* 0x0001e80000100a00 */
[----:B0-----:R-:W2:Y:S01]  /*3c6b0*/  LDL.LU.64 R24, [R1+0x2df0] ;  /* 0x002df00001187983 */ /* 0x001ea20000300a00 */
[----:B------:R0:W-:Y:S02]  /*3c6c0*/  STL.64 [R1+0x2d60], R10 ;  /* 0x002d600a01007387 */ /* 0x0001e40000100a00 */
[----:B------:R-:W2:Y:S02]  /*3c6d0*/  LDL.LU R8, [R1+0x300] ;  /* 0x0003000001087983 */ /* 0x000ea40000300800 */
[----:B------:R-:W2:Y:S01]  /*3c6e0*/  LDL.LU R9, [R1+0x304] ;  /* 0x0003040001097983 */ /* 0x000ea20000300800 */
[----:B0-----:R-:W2:Y:S01]  /*3c6f0*/  LDL.LU R10, [R1+0x308] ;  /* 0x00030800010a7983 */ /* 0x001ea20000300800 */
[----:B------:R-:W2:Y:S02]  /*3c700*/  LDL.LU R11, [R1+0x30c] ;  /* 0x00030c00010b7983 */ /* 0x000ea40000300800 */
[----:B------:R-:W-:-:S02]  /*3c710*/  IMAD.MOV.U32 R0, RZ, RZ, R26 ;  /* 0x000000ffff007224 */ /* 0x000fc400078e001a */
[----:B------:R-:W-:Y:S01]  /*3c720*/  IMAD.MOV.U32 R2, RZ, RZ, R27 ;  /* 0x000000ffff027224 */ /* 0x000fe200078e001b */
        /* <DEDUP_REMOVED lines=9> */
[----:B0-----:R-:W4:Y:S01]  /*3c7c0*/  LDL.LU R8, [R1+0x320] ;  /* 0x0003200001087983 */ /* 0x001f220000300800 */
[----:B------:R-:W4:Y:S02]  /*3c7d0*/  LDL.LU R9, [R1+0x324] ;  /* 0x0003240001097983 */ /* 0x000f240000300800 */
[----:B------:R-:W4:Y:S02]  /*3c7e0*/  LDL.LU R10, [R1+0x328] ;  /* 0x00032800010a7983 */ /* 0x000f240000300800 */
[----:B------:R-:W4:Y:S01]  /*3c7f0*/  LDL.LU R11, [R1+0x32c] ;  /* 0x00032c00010b7983 */ /* 0x000f220000300800 */
[----:B------:R-:W2:Y:S01]  /*3c800*/  LDL R3, [R1+0x510] ;  /* 0x0005100001037983 */ /* 0x000ea20000100800 */
[----:B------:R-:W-:Y:S02]  /*3c810*/  STL [R1+0x2bd0], R2 ;  /* 0x002bd00201007387 */ /* 0x000fe40000100800 */
[----:B------:R-:W-:Y:S02]  /*3c820*/  STL [R1+0x2bcc], R0 ;  /* 0x002bcc0001007387 */ /* 0x000fe40000100800 */
[----:B------:R-:W2:Y:S01]  /*3c830*/  LDL.LU.64 R6, [R1+0x2de8] ;  /* 0x002de80001067983 */ /* 0x000ea20000300a00 */
[----:B------:R-:W2:Y:S06]  /*3c840*/  LDL.LU.64 R4, [R1+0x2de0] ;  /* 0x002de00001047983 */ /* 0x000eac0000300a00 */
[----:B------:R-:W-:Y:S02]  /*3c850*/  STL.64 [R1+0x220], R24 ;  /* 0x0002201801007387 */ /* 0x000fe40000100a00 */
[----:B------:R0:W-:Y:S02]  /*3c860*/  STL.64 [R1+0x228], R26 ;  /* 0x0002281a01007387 */ /* 0x0001e40000100a00 */
[----:B0-----:R-:W2:Y:S01]  /*3c870*/  LDL.LU.64 R26, [R1+0x2dd8] ;  /* 0x002dd800011a7983 */ /* 0x001ea20000300a00 */
[----:B------:R-:W2:Y:S02]  /*3c880*/  LDL.LU.64 R24, [R1+0x2dd0] ;  /* 0x002dd00001187983 */ /* 0x000ea40000300a00 */
[C---:B--2---:R-:W-:Y:S11]  /*3c890*/  HMMA.16816.F32 R4, R12.reuse, R24, R4 ;  /* 0x000000180c04723c */ /* 0x044ff60000001804 */
[----:B------:R-:W-:Y:S11]  /*3c8a0*/  @!UPT UIADD3 URZ, URZ, URZ, URZ ;  /* 0x0000003f3f3ff290 */ /* 0x000ff6000fffe03f */
[----:B------:R-:W-:Y:S01]  /*3c8b0*/  @!UPT UIADD3 URZ, URZ, URZ, URZ ;  /* 0x0000003f3f3ff290 */ /* 0x000fe2000fffe03f */
[----:B------:R0:W-:Y:S01]  /*3c8c0*/  STL.64 [R1+0x340], R4 ;  /* 0x0003400401007387 */ /* 0x0001e20000100a00 */
[----:B------:R3:W-:Y:S03]  /*3c8d0*/  STL.64 [R1+0x348], R6 ;  /* 0x0003480601007387 */ /* 0x0007e60000100a00 */
[----:B0-----:R-:W3:Y:S02]  /*3c8e0*/  LDL.LU.64 R4, [R1+0x2dc8] ;  /* 0x002dc80001047983 */ /* 0x001ee40000300a00 */
[C---:B---3--:R-:W-:Y:S02]  /*3c8f0*/  HMMA.16816.F32 R4, R12.reuse, R4, R16 ;  /* 0x000000040c04723c */ /* 0x048fe40000001810 */
[----:B------:R-:W2:Y:S01]  /*3c900*/  LDL.LU.64 R18, [R1+0x2dc0] ;  /* 0x002dc00001127983 */ /* 0x000ea20000300a00 */
[----:B------:R-:W2:Y:S11]  /*3c910*/  LDL.LU.64 R16, [R1+0x2db8] ;  /* 0x002db80001107983 */ /* 0x000eb60000300a00 */
[----:B------:R-:W-:Y:S09]  /*3c920*/  @!UPT UIADD3 URZ, URZ, URZ, URZ ;  /* 0x0000003f3f3ff290 */ /* 0x000ff2000fffe03f */
[----:B------:R-:W-:Y:S01]  /*3c930*/  STL.64 [R1+0x460], R4 ;  /* 0x0004600401007387 */ /* 0x000fe20000100a00 */
[----:B------:R0:W-:Y:S03]  /*3c940*/  STL.64 [R1+0x468], R6 ;  /* 0x0004680601007387 */ /* 0x0001e60000100a00 */
[----:B0-----:R-:W3:Y:S01]  /*3c950*/  LDL.LU.64 R6, [R1+0x2db0] ;  /* 0x002db00001067983 */ /* 0x001ee20000300a00 */
[----:B------:R-:W2:Y:S02]  /*3c960*/  LDL.LU.64 R4, [R1+0x2da8] ;  /* 0x002da80001047983 */ /* 0x000ea40000300a00 */
[----:B--2---:R-:W-:Y:S01]  /*3c970*/  HMMA.16816.F32 R12, R12, R4, R16 ;  /* 0x000000040c0c723c */ /* 0x004fe20000001810 */
[----:B------:R-:W4:Y:S01]  /*3c980*/  LDL.LU.64 R18, [R1+0x2da0] ;  /* 0x002da00001127983 */ /* 0x000f220000300a00 */
[----:B------:R-:W4:Y:S11]  /*3c990*/  LDL.LU.64 R16, [R1+0x2d98] ;  /* 0x002d980001107983 */ /* 0x000f360000300a00 */
[----:B------:R-:W-:Y:S10]  /*3c9a0*/  @!UPT UIADD3 URZ, URZ, URZ, URZ ;  /* 0x0000003f3f3ff290 */ /* 0x000ff4000fffe03f */
[----:B------:R-:W-:Y:S01]  /*3c9b0*/  STL.64 [R1+0x330], R12 ;  /* 0x0003300c01007387 */ /* 0x000fe20000100a00 */
[----:B------:R0:W-:Y:S03]  /*3c9c0*/  STL.64 [R1+0x338], R14 ;  /* 0x0003380e01007387 */ /* 0x0001e60000100a00 */
[----:B0-----:R-:W2:Y:S04]  /*3c9d0*/  LDL R14, [R1+0x28] ;  /* 0x00002800010e7983 */ /* 0x001ea80000100800 */
[----:B------:R-:W2:Y:S01]  /*3c9e0*/  LDL R15, [R1+0x2c] ;  /* 0x00002c00010f7983 */ /* 0x000ea20000100800 */
[C---:B----4-:R-:W-:Y:S03]  /*3c9f0*/  HMMA.16816.F32 R20, R16.reuse, R22, R8 ;  /* 0x000000161014723c */ /* 0x050fe60000001808 */
[----:B------:R-:W4:Y:S01]  /*3ca00*/  LDL.LU.64 R10, [R1+0x2d90] ;  /* 0x002d9000010a7983 */ /* 0x000f220000300a00 */
[----:B------:R-:W4:Y:S11]  /*3ca10*/  LDL.LU.64 R8, [R1+0x2d88] ;  /* 0x002d880001087983 */ /* 0x000f360000300a00 */
[----:B------:R-:W-:Y:S08]  /*3ca20*/  @!UPT UIADD3 URZ, URZ, URZ, URZ ;  /* 0x0000003f3f3ff290 */ /* 0x000ff0000fffe03f */
        /* <DEDUP_REMOVED lines=10> */
[C---:B----4-:R-:W-:Y:S02]  /*3cad0*/  HMMA.16816.F32 R20, R16.reuse, R22, R8 ;  /* 0x000000161014723c */ /* 0x050fe40000001808 */
[----:B------:R-:W4:Y:S11]  /*3cae0*/  LDL.LU.64 R10, [R1+0x2d60] ;  /* 0x002d6000010a7983 */ /* 0x000f360000300a00 */
[----:B------:R-:W-:Y:S10]  /*3caf0*/  @!UPT UIADD3 URZ, URZ, URZ, URZ ;  /* 0x0000003f3f3ff290 */ /* 0x000ff4000fffe03f */
[----:B------:R-:W-:Y:S01]  /*3cb00*/  STL.64 [R1+0x300], R20 ;  /* 0x0003001401007387 */ /* 0x000fe20000100a00 */
[----:B------:R0:W-:Y:S03]  /*3cb10*/  STL.64 [R1+0x308], R22 ;  /* 0x0003081601007387 */ /* 0x0001e60000100a00 */
[----:B0-----:R-:W4:Y:S01]  /*3cb20*/  LDL.LU.64 R22, [R1+0x2d58] ;  /* 0x002d580001167983 */ /* 0x001f220000300a00 */
[----:B------:R-:W4:Y:S02]  /*3cb30*/  LDL.LU.64 R20, [R1+0x2d50] ;  /* 0x002d500001147983 */ /* 0x000f240000300a00 */
[C---:B----4-:R-:W-:Y:S11]  /*3cb40*/  HMMA.16816.F32 R20, R16.reuse, R10, R20 ;  /* 0x0000000a1014723c */ /* 0x050ff60000001814 */
[----:B------:R-:W-:Y:S11]  /*3cb50*/  @!UPT UIADD3 URZ, URZ, URZ, URZ ;  /* 0x0000003f3f3ff290 */ /* 0x000ff6000fffe03f */
[----:B------:R-:W-:Y:S01]  /*3cb60*/  @!UPT UIADD3 URZ, URZ, URZ, URZ ;  /* 0x0000003f3f3ff290 */ /* 0x000fe2000fffe03f */
[----:B------:R-:W-:Y:S01]  /*3cb70*/  STL.64 [R1+0x2f0], R20 ;  /* 0x0002f01401007387 */ /* 0x000fe20000100a00 */
[----:B------:R0:W-:Y:S03]  /*3cb80*/  STL.64 [R1+0x2f8], R22 ;  /* 0x0002f81601007387 */ /* 0x0001e60000100a00 */
[----:B0-----:R-:W2:Y:S01]  /*3cb90*/  LDL.LU.64 R22, [R1+0x2d48] ;  /* 0x002d480001167983 */ /* 0x001ea20000300a00 */
[----:B------:R-:W2:Y:S02]  /*3cba0*/  LDL.LU.64 R20, [R1+0x2d40] ;  /* 0x002d400001147983 */ /* 0x000ea40000300a00 */
[----:B------:R-:W-:Y:S02]  /*3cbb0*/  STL.64 [R1+0x2cf0], R10 ;  /* 0x002cf00a01007387 */ /* 0x000fe40000100a00 */
[----:B------:R-:W-:Y:S02]  /*3cbc0*/  IMAD.MOV.U32 R8, RZ, RZ, R26 ;  /* 0x000000ffff087224 */ /* 0x000fe400078e001a */
[----:B------:R-:W-:Y:S01]  /*3cbd0*/  IMAD.MOV.U32 R9, RZ, RZ, R27 ;  /* 0x000000ffff097224 */ /* 0x000fe200078e001b */
[----:B------:R-:W4:Y:S01]  /*3cbe0*/  LDL.LU R26, [R1+0x2d3c] ;  /* 0x002d3c00011a7983 */ /* 0x000f220000300800 */
[----:B------:R-:W4:Y:S01]  /*3cbf0*/  LDL.LU R27, [R1+0x2d38] ;  /* 0x002d3800011b7983 */ /* 0x000f220000300800 */
[----:B--2---:R-:W-:Y:S11]  /*3cc00*/  HMMA.16816.F32 R20, R16, R14, R20 ;  /* 0x0000000e1014723c */ /* 0x004ff60000001814 */
[----:B------:R-:W-:Y:S11]  /*3cc10*/  @!UPT UIADD3 URZ, URZ, URZ, URZ ;  /* 0x0000003f3f3ff290 */ /* 0x000ff6000fffe03f */
[----:B------:R-:W-:Y:S01]  /*3cc20*/  @!UPT UIADD3 URZ, URZ, URZ, URZ ;  /* 0x0000003f3f3ff290 */ /* 0x000fe2000fffe03f */
[----:B------:R-:W-:Y:S01]  /*3cc30*/  STL.64 [R1+0x2e0], R20 ;  /* 0x0002e01401007387 */ /* 0x000fe20000100a00 */
[----:B------:R0:W-:Y:S02]  /*3cc40*/  STL [R1+0x2e8], R22 ;  /* 0x0002e81601007387 */ /* 0x0001e40000100800 */
[----:B------:R-:W-:Y:S02]  /*3cc50*/  IMAD.MOV.U32 R24, RZ, RZ, R23 ;  /* 0x000000ffff187224 */ /* 0x000fe400078e0017 */
[----:B0-----:R-:W4:Y:S01]  /*3cc60*/  LDL.LU.64 R22, [R1+0x2d30] ;  /* 0x002d300001167983 */ /* 0x001f220000300a00 */
[----:B------:R-:W4:Y:S02]  /*3cc70*/  LDL.LU.64 R20, [R1+0x2d28] ;  /* 0x002d280001147983 */ /* 0x000f240000300a00 */
[----:B------:R0:W-:Y:S02]  /*3cc80*/  STL.64 [R1+0x2ce8], R14 ;  /* 0x002ce80e01007387 */ /* 0x0001e40000100a00 */
[----:B------:R-:W-:-:S02]  /*3cc90*/  IMAD.MOV.U32 R10, RZ, RZ, R29 ;  /* 0x000000ffff0a7224 */ /* 0x000fc400078e001d */
[----:B------:R-:W-:Y:S01]  /*3cca0*/  IMAD.MOV.U32 R11, RZ, RZ, R28 ;  /* 0x000000ffff0b7224 */ /* 0x000fe200078e001c */
[----:B0-----:R-:W2:Y:S01]  /*3ccb0*/  LDL.64 R14, [R1+0x78] ;  /* 0x00007800010e7983 */ /* 0x001ea20000100a00 */
[C---:B----4-:R-:W-:Y:S11]  /*3ccc0*/  HMMA.16816.F32 R20, R16.reuse, R26, R20 ;  /* 0x0000001a1014723c */ /* 0x050ff60000001814 */
[----:B------:R-:W-:Y:S11]  /*3ccd0*/  @!UPT UIADD3 URZ, URZ, URZ, URZ ;  /* 0x0000003f3f3ff290 */ /* 0x000ff6000fffe03f */
[----:B------:R-:W-:Y:S01]  /*3cce0*/  @!UPT UIADD3 URZ, URZ, URZ, URZ ;  /* 0x0000003f3f3ff290 */ /* 0x000fe2000fffe03f */
[----:B------:R0:W-:Y:S01]  /*3ccf0*/  STL.64 [R1+0x4a0], R20 ;  /* 0x0004a01401007387 */ /* 0x0001e20000100a00 */
[----:B------:R-:W-:Y:S02]  /*3cd00*/  IMAD.MOV.U32 R29, RZ, RZ, R22 ;  /* 0x000000ffff1d7224 */ /* 0x000fe400078e0016 */
[----:B------:R-:W-:Y:S02]  /*3cd10*/  IMAD.MOV.U32 R28, RZ, RZ, R23 ;  /* 0x000000ffff1c7224 */ /* 0x000fe400078e0017 */
[----:B------:R-:W4:Y:S04]  /*3cd20*/  LDL.LU.64 R22, [R1+0x2d20] ;  /* 0x002d200001167983 */ /* 0x000f280000300a00 */
[----:B0-----:R-:W4:Y:S01]  /*3cd30*/  LDL.LU.64 R20, [R1+0x2d18] ;  /* 0x002d180001147983 */ /* 0x001f220000300a00 */
[----:B------:R-:W-:Y:S02]  /*3cd40*/  STL.64 [R1+0x2ce0], R26 ;  /* 0x002ce01a01007387 */ /* 0x000fe40000100a00 */
[----:B------:R0:W-:Y:S02]  /*3cd50*/  STL [R1+0x2cd8], R24 ;  /* 0x002cd81801007387 */ /* 0x0001e40000100800 */
[----:B0-----:R-:W2:Y:S01]  /*3cd60*/  LDL.LU R24, [R1+0x2c0] ;  /* 0x0002c00001187983 */ /* 0x001ea20000300800 */
[----:B------:R-:W2:Y:S02]  /*3cd70*/  LDL.LU R25, [R1+0x2c4] ;  /* 0x0002c40001197983 */ /* 0x000ea40000300800 */
[----:B------:R-:W2:Y:S02]  /*3cd80*/  LDL.LU R26, [R1+0x2c8] ;  /* 0x0002c800011a7983 */ /* 0x000ea40000300800 */
[----:B------:R-:W2:Y:S01]  /*3cd90*/  LDL.LU R27, [R1+0x2cc] ;  /* 0x0002cc00011b7983 */ /* 0x000ea20000300800 */
[C---:B---3--:R-:W-:Y:S01]  /*3cda0*/  HMMA.16816.F32 R8, R16.reuse, R6, R8 ;  /* 0x000000061008723c */ /* 0x048fe20000001808 */
[----:B------:R-:W-:Y:S07]  /*3cdb0*/  STL [R1+0x2c40], R29 ;  /* 0x002c401d01007387 */ /* 0x000fee0000100800 */
[----:B--2---:R-:W-:Y:S11]  /*3cdc0*/  HMMA.16816.F32 R24, R16, R14, R24 ;  /* 0x0000000e1018723c */ /* 0x004ff60000001818 */
[----:B------:R-:W-:Y:S11]  /*3cdd0*/  @!UPT UIADD3 URZ, URZ, URZ, URZ ;  /* 0x0000003f3f3ff290 */ /* 0x000ff6000fffe03f */
[----:B------:R-:W-:Y:S01]  /*3cde0*/  @!UPT UIADD3 URZ, URZ, URZ, URZ ;  /* 0x0000003f3f3ff290 */ /* 0x000fe2000fffe03f */
[----:B------:R0:W-:Y:S01]  /*3cdf0*/  STL.64 [R1+0x540], R24 ;  /* 0x0005401801007387 */ /* 0x0001e20000100a00 */
[----:B------:R1:W-:Y:S03]  /*3ce00*/  STL.64 [R1+0x548], R26 ;  /* 0x0005481a01007387 */ /* 0x0003e60000100a00 */
[----:B0-----:R-:W2:Y:S01]  /*3ce10*/  LDL.LU R24, [R1+0x1e0] ;  /* 0x0001e00001187983 */ /* 0x001ea20000300800 */
[----:B------:R-:W-:Y:S02]  /*3ce20*/  STL.64 [R1+0x210], R8 ;  /* 0x0002100801007387 */ /* 0x000fe40000100a00 */
[----:B------:R-:W-:Y:S02]  /*3ce30*/  STL.64 [R1+0x218], R10 ;  /* 0x0002180a01007387 */ /* 0x000fe40000100a00 */
[----:B------:R-:W2:Y:S01]  /*3ce40*/  LDL.LU R25, [R1+0x1e4] ;  /* 0x0001e40001197983 */ /* 0x000ea20000300800 */
[----:B-1----:R-:W3:Y:S01]  /*3ce50*/  LDL.LU R26, [R1+0x1e8] ;  /* 0x0001e800011a7983 */ /* 0x002ee20000300800 */
[----:B------:R-:W3:Y:S03]  /*3ce60*/  LDL.LU R27, [R1+0x1ec] ;  /* 0x0001ec00011b7983 */ /* 0x000ee60000300800 */
[----:B---3--:R0:W-:Y:S01]  /*3ce70*/  STL.64 [R1+0x2d00], R26 ;  /* 0x002d001a01007387 */ /* 0x0081e20000100a00 */
[----:B--2---:R-:W-:Y:S03]  /*3ce80*/  STL.64 [R1+0x2cf8], R24 ;  /* 0x002cf81801007387 */ /* 0x004fe60000100a00 */
[----:B0-----:R-:W4:Y:S01]  /*3ce90*/  LDL.64 R26, [R1+0x48] ;  /* 0x00004800011a7983 */ /* 0x001f220000100a00 */
[----:B------:R-:W2:Y:S02]  /*3cea0*/  LDL.LU R8, [R1+0x1f0] ;  /* 0x0001f00001087983 */ /* 0x000ea40000300800 */
[----:B------:R-:W2:Y:S02]  /*3ceb0*/  LDL.LU R9, [R1+0x1f4] ;  /* 0x0001f40001097983 */ /* 0x000ea40000300800 */
[----:B------:R-:W3:Y:S01]  /*3cec0*/  LDL.LU R10, [R1+0x1f8] ;  /* 0x0001f800010a7983 */ /* 0x000ee20000300800 */
[----:B------:R-:W3:Y:S04]  /*3ced0*/  LDL.LU R11, [R1+0x1fc] ;  /* 0x0001fc00010b7983 */ /* 0x000ee80000300800 */
[----:B---3--:R-:W-:Y:S01]  /*3cee0*/  STL.64 [R1+0x2d10], R10 ;  /* 0x002d100a01007387 */ /* 0x008fe20000100a00 */
[----:B--2---:R0:W-:Y:S03]  /*3cef0*/  STL.64 [R1+0x2d08], R8 ;  /* 0x002d080801007387 */ /* 0x0041e60000100a00 */
[----:B0-----:R-:W4:Y:S01]  /*3cf00*/  LDL.LU R8, [R1+0x200] ;  /* 0x0002000001087983 */ /* 0x001f220000300800 */
[----:B------:R-:W4:Y:S02]  /*3cf10*/  LDL.LU R9, [R1+0x204] ;  /* 0x0002040001097983 */ /* 0x000f240000300800 */
[----:B------:R-:W4:Y:S02]  /*3cf20*/  LDL.LU R10, [R1+0x208] ;  /* 0x00020800010a7983 */ /* 0x000f240000300800 */
[----:B------:R-:W4:Y:S01]  /*3cf30*/  LDL.LU R11, [R1+0x20c] ;  /* 0x00020c00010b7983 */ /* 0x000f220000300800 */
[----:B------:R-:W-:Y:S01]  /*3cf40*/  STL.64 [R1+0x2cb8], R6 ;  /* 0x002cb80601007387 */ /* 0x000fe20000100a00 */
[----:B------:R-:W2:Y:S02]  /*3cf50*/  LDL.LU R16, [R1+0x2b0] ;  /* 0x0002b00001107983 */ /* 0x000ea40000300800 */
[----:B------:R-:W2:Y:S02]  /*3cf60*/  LDL.LU R17, [R1+0x2b4] ;  /* 0x0002b40001117983 */ /* 0x000ea40000300800 */
[----:B------:R-:W3:Y:S01]  /*3cf70*/  LDL.LU R18, [R1+0x2b8] ;  /* 0x0002b80001127983 */ /* 0x000ee20000300800 */
[----:B------:R-:W3:Y:S04]  /*3cf80*/  LDL.LU R19, [R1+0x2bc] ;  /* 0x0002bc0001137983 */ /* 0x000ee80000300800 */
[----:B---3--:R-:W-:Y:S01]  /*3cf90*/  STL.64 [R1+0x2c50], R18 ;  /* 0x002c501201007387 */ /* 0x008fe20000100a00 */
[----:B--2---:R0:W-:Y:S03]  /*3cfa0*/  STL.64 [R1+0x2c48], R16 ;  /* 0x002c481001007387 */ /* 0x0041e60000100a00 */
[----:B0-----:R-:W2:Y:S01]  /*3cfb0*/  LDL.LU R16, [R1+0x190] ;  /* 0x0001900001107983 */ /* 0x001ea20000300800 */
[----:B------:R-:W2:Y:S02]  /*3cfc0*/  LDL.LU R17, [R1+0x194] ;  /* 0x0001940001117983 */ /* 0x000ea40000300800 */
[----:B------:R-:W3:Y:S02]  /*3cfd0*/  LDL.LU R18, [R1+0x198] ;  /* 0x0001980001127983 */ /* 0x000ee40000300800 */
[----:B------:R-:W3:Y:S01]  /*3cfe0*/  LDL.LU R19, [R1+0x19c] ;  /* 0x00019c0001137983 */ /* 0x000ee20000300800 */
[----:B----4-:R-:W-:Y:S01]  /*3cff0*/  HMMA.16816.F32 R8, R20, R26, R8 ;  /* 0x0000001a1408723c */ /* 0x010fe20000001808 */
[----:B------:R-:W-:-:S02]  /*3d000*/  IMAD.MOV.U32 R2, RZ, RZ, R14 ;  /* 0x000000ffff027224 */ /* 0x000fc400078e000e */
[----:B------:R-:W-:Y:S01]  /*3d010*/  IMAD.MOV.U32 R0, RZ, RZ, R15 ;  /* 0x000000ffff007224 */ /* 0x000fe200078e000f */
[----:B---3--:R-:W-:Y:S01]  /*3d020*/  STL.64 [R1+0x2c60], R18 ;  /* 0x002c601201007387 */ /* 0x008fe20000100a00 */
[----:B--2---:R0:W-:Y:S03]  /*3d030*/  STL.64 [R1+0x2c58], R16 ;  /* 0x002c581001007387 */ /* 0x0041e60000100a00 */
[----:B0-----:R-:W2:Y:S01]  /*3d040*/  LDL.LU R16, [R1+0xc0] ;  /* 0x0000c00001107983 */ /* 0x001ea20000300800 */
[----:B------:R-:W2:Y:S02]  /*3d050*/  LDL.LU R17, [R1+0xc4] ;  /* 0x0000c40001117983 */ /* 0x000ea40000300800 */
[----:B------:R-:W3:Y:S02]  /*3d060*/  LDL.LU R18, [R1+0xc8] ;  /* 0x0000c80001127983 */ /* 0x000ee40000300800 */
[----:B------:R-:W3:Y:S02]  /*3d070*/  LDL.LU R19, [R1+0xcc] ;  /* 0x0000cc0001137983 */ /* 0x000ee40000300800 */
[----:B------:R-:W-:-:S02]  /*3d080*/  IMAD.MOV.U32 R6, RZ, RZ, R2 ;  /* 0x000000ffff067224 */ /* 0x000fc400078e0002 */
[----:B------:R-:W-:Y:S01]  /*3d090*/  IMAD.MOV.U32 R7, RZ, RZ, R0 ;  /* 0x000000ffff077224 */ /* 0x000fe200078e0000 */
[----:B------:R-:W4:Y:S01]  /*3d0a0*/  LDL.LU R12, [R1+0x1d0] ;  /* 0x0001d000010c7983 */ /* 0x000f220000300800 */
[----:B------:R-:W4:Y:S02]  /*3d0b0*/  LDL.LU R13, [R1+0x1d4] ;  /* 0x0001d400010d7983 */ /* 0x000f240000300800 */
[----:B------:R-:W4:Y:S02]  /*3d0c0*/  LDL.LU R14, [R1+0x1d8] ;  /* 0x0001d800010e7983 */ /* 0x000f240000300800 */
[----:B------:R-:W4:Y:S01]  /*3d0d0*/  LDL.LU R15, [R1+0x1dc] ;  /* 0x0001dc00010f7983 */ /* 0x000f220000300800 */
[----:B------:R0:W-:Y:S04]  /*3d0e0*/  STL.64 [R1+0x2cd0], R6 ;  /* 0x002cd00601007387 */ /* 0x0001e80000100a00 */
[----:B0-----:R-:W4:Y:S01]  /*3d0f0*/  LDL.64 R6, [R1+0x38] ;  /* 0x0000380001067983 */ /* 0x001f220000100a00 */
[----:B------:R-:W-:-:S02]  /*3d100*/  IMAD.MOV.U32 R2, RZ, RZ, R26 ;  /* 0x000000ffff027224 */ /* 0x000fc400078e001a */
[----:B------:R-:W-:Y:S01]  /*3d110*/  IMAD.MOV.U32 R0, RZ, RZ, R27 ;  /* 0x000000ffff007224 */ /* 0x000fe200078e001b */
[----:B---3--:R0:W-:Y:S01]  /*3d120*/  STL.64 [R1+0x2c70], R18 ;  /* 0x002c701201007387 */ /* 0x0081e20000100a00 */
[----:B--2---:R-:W-:Y:S03]  /*3d130*/  STL.64 [R1+0x2c68], R16 ;  /* 0x002c681001007387 */ /* 0x004fe60000100a00 */
[----:B0-----:R-:W2:Y:S01]  /*3d140*/  LDL.64 R18, [R1+0x18] ;  /* 0x0000180001127983 */ /* 0x001ea20000100a00 */
[----:B------:R-:W-:Y:S02]  /*3d150*/  STL.64 [R1+0x5c0], R8 ;  /* 0x0005c00801007387 */ /* 0x000fe40000100a00 */
[----:B------:R0:W-:Y:S02]  /*3d160*/  STL.64 [R1+0x5c8], R10 ;  /* 0x0005c80a01007387 */ /* 0x0001e40000100a00 */
[----:B0-----:R-:W4:Y:S01]  /*3d170*/  LDL.LU.64 R10, [R1+0x2d10] ;  /* 0x002d1000010a7983 */ /* 0x001f220000300a00 */
[----:B------:R-:W4:Y:S02]  /*3d180*/  LDL.LU.64 R8, [R1+0x2d08] ;  /* 0x002d080001087983 */ /* 0x000f240000300a00 */
[----:B------:R-:W2:Y:S02]  /*3d190*/  LDL.LU.64 R26, [R1+0x2d00] ;  /* 0x002d0000011a7983 */ /* 0x000ea40000300a00 */
[----:B------:R-:W2:Y:S01]  /*3d1a0*/  LDL.LU.64 R24, [R1+0x2cf8] ;  /* 0x002cf80001187983 */ /* 0x000ea20000300a00 */
[C---:B----4-:R-:W-:Y:S11]  /*3d1b0*/  HMMA.16816.F32 R8, R20.reuse, R6, R8 ;  /* 0x000000061408723c */ /* 0x050ff60000001808 */
[----:B------:R-:W-:Y:S11]  /*3d1c0*/  @!UPT UIADD3 URZ, URZ, URZ, URZ ;  /* 0x0000003f3f3ff290 */ /* 0x000ff6000fffe03f */
[----:B------:R-:W-:Y:S01]  /*3d1d0*/  @!UPT UIADD3 URZ, URZ, URZ, URZ ;  /* 0x0000003f3f3ff290 */ /* 0x000fe2000fffe03f */
[----:B------:R0:W-:Y:S02]  /*3d1e0*/  STL.64 [R1+0x5b0], R8 ;  /* 0x0005b00801007387 */ /* 0x0001e40000100a00 */
[----:B0-----:R-:W-:Y:S02]  /*3d1f0*/  IMAD.MOV.U32 R9, RZ, RZ, R6 ;  /* 0x000000ffff097224 */ /* 0x001fe400078e0006 */
[----:B------:R-:W-:Y:S02]  /*3d200*/  IMAD.MOV.U32 R8, RZ, RZ, R7 ;  /* 0x000000ffff087224 */ /* 0x000fe400078e0007 */
[----:B--2---:R-:W-:Y:S01]  /*3d210*/  HMMA.16816.F32 R4, R20, R18, R24 ;  /* 0x000000121404723c */ /* 0x004fe20000001818 */
[----:B------:R0:W-:Y:S04]  /*3d220*/  STL.64 [R1+0x5b8], R10 ;  /* 0x0005b80a01007387 */ /* 0x0001e80000100a00 */
[----:B0-----:R-:W2:Y:S01]  /*3d230*/  LDL.LU.64 R10, [R1+0x2cf0] ;  /* 0x002cf000010a7983 */ /* 0x001ea20000300a00 */
[----:B------:R-:W3:Y:S11]  /*3d240*/  LDL.LU R24, [R1+0x1c0] ;  /* 0x0001c00001187983 */ /* 0x000ef60000300800 */
[----:B------:R-:W-:Y:S06]  /*3d250*/  @!UPT UIADD3 URZ, URZ, URZ, URZ ;  /* 0x0000003f3f3ff290 */ /* 0x000fec000fffe03f */
[----:B------:R0:W-:Y:S01]  /*3d260*/  STL.64 [R1+0x5a0], R4 ;  /* 0x0005a00401007387 */ /* 0x0001e20000100a00 */
[----:B------:R1:W-:Y:S02]  /*3d270*/  STL.64 [R1+0x5a8], R6 ;  /* 0x0005a80601007387 */ /* 0x0003e40000100a00 */
[----:B------:R-:W3:Y:S02]  /*3d280*/  LDL.LU R25, [R1+0x1c4] ;  /* 0x0001c40001197983 */ /* 0x000ee40000300800 */
[----:B------:R-:W3:Y:S01]  /*3d290*/  LDL.LU R26, [R1+0x1c8] ;  /* 0x0001c800011a7983 */ /* 0x000ee20000300800 */
[----:B------:R-:W3:Y:S04]  /*3d2a0*/  LDL.LU R27, [R1+0x1cc] ;  /* 0x0001cc00011b7983 */ /* 0x000ee80000300800 */
[----:B0-----:R-:W4:Y:S01]  /*3d2b0*/  LDL.LU R4, [R1+0x1b0] ;  /* 0x0001b00001047983 */ /* 0x001f220000300800 */
[----:B------:R-:W4:Y:S02]  /*3d2c0*/  LDL.LU R5, [R1+0x1b4] ;  /* 0x0001b40001057983 */ /* 0x000f240000300800 */
[----:B-1----:R-:W4:Y:S02]  /*3d2d0*/  LDL.LU R6, [R1+0x1b8] ;  /* 0x0001b80001067983 */ /* 0x002f240000300800 */
[----:B------:R-:W4:Y:S01]  /*3d2e0*/  LDL.LU R7, [R1+0x1bc] ;  /* 0x0001bc0001077983 */ /* 0x000f220000300800 */
[----:B------:R0:W-:Y:S02]  /*3d2f0*/  STL.64 [R1+0x2c78], R18 ;  /* 0x002c781201007387 */ /* 0x0001e40000100a00 */
[----:B0-----:R-:W-:-:S02]  /*3d300*/  IMAD.MOV.U32 R18, RZ, RZ, R9 ;  /* 0x000000ffff127224 */ /* 0x001fc400078e0009 */
[----:B------:R-:W-:-:S05]  /*3d310*/  IMAD.MOV.U32 R19, RZ, RZ, R8 ;  /* 0x000000ffff137224 */ /* 0x000fca00078e0008 */
[----:B------:R0:W-:Y:S02]  /*3d320*/  STL.64 [R1+0x2c88], R18 ;  /* 0x002c881201007387 */ /* 0x0001e40000100a00 */
[----:B0-----:R-:W-:Y:S02]  /*3d330*/  IMAD.MOV.U32 R18, RZ, RZ, R2 ;  /* 0x000000ffff127224 */ /* 0x001fe400078e0002 */
[----:B------:R-:W-:-:S05]  /*3d340*/  IMAD.MOV.U32 R19, RZ, RZ, R0 ;  /* 0x000000ffff137224 */ /* 0x000fca00078e0000 */
[----:B------:R0:W-:Y:S01]  /*3d350*/  STL.64 [R1+0x2cb0], R18 ;  /* 0x002cb01201007387 */ /* 0x0001e20000100a00 */
[----:B------:R-:W3:Y:S02]  /*3d360*/  LDL.LU R16, [R1+0x100] ;  /* 0x0001000001107983 */ /* 0x000ee40000300800 */
[----:B------:R-:W3:Y:S01]  /*3d370*/  LDL.LU R17, [R1+0x104] ;  /* 0x0001040001117983 */ /* 0x000ee20000300800 */
[----:B0-----:R-:W3:Y:S01]  /*3d380*/  LDL.LU R18, [R1+0x108] ;  /* 0x0001080001127983 */ /* 0x001ee20000300800 */
[----:B------:R-:W3:Y:S01]  /*3d390*/  LDL.LU R19, [R1+0x10c] ;  /* 0x00010c0001137983 */ /* 0x000ee20000300800 */
[C---:B--2---:R-:W-:Y:S02]  /*3d3a0*/  HMMA.16816.F32 R12, R20.reuse, R10, R12 ;  /* 0x0000000a140c723c */ /* 0x044fe4000000180c */
[----:B---3--:R-:W-:Y:S01]  /*3d3b0*/  STL.64 [R1+0x2cc8], R18 ;  /* 0x002cc81201007387 */ /* 0x008fe20000100a00 */
[----:B------:R0:W-:Y:S03]  /*3d3c0*/  STL.64 [R1+0x2cc0], R16 ;  /* 0x002cc01001007387 */ /* 0x0001e60000100a00 */
[----:B0-----:R-:W2:Y:S01]  /*3d3d0*/  LDL.LU R16, [R1+0x1a0] ;  /* 0x0001a00001107983 */ /* 0x001ea20000300800 */
[----:B------:R-:W2:Y:S02]  /*3d3e0*/  LDL.LU R17, [R1+0x1a4] ;  /* 0x0001a40001117983 */ /* 0x000ea40000300800 */
[----:B------:R-:W2:Y:S02]  /*3d3f0*/  LDL.LU R18, [R1+0x1a8] ;  /* 0x0001a80001127983 */ /* 0x000ea40000300800 */
[----:B------:R-:W2:Y:S11]  /*3d400*/  LDL.LU R19, [R1+0x1ac] ;  /* 0x0001ac0001137983 */ /* 0x000eb60000300800 */
        /* <DEDUP_REMOVED lines=10> */
[----:B--2---:R-:W-:Y:S01]  /*3d4b0*/  STL.64 [R1+0x2c98], R10 ;  /* 0x002c980a01007387 */ /* 0x004fe20000100a00 */
        /* <DEDUP_REMOVED lines=8> */
[----:B0-----:R-:W4:Y:S01]  /*3d540*/  LDL.LU.64 R26, [R1+0x2ce0] ;  /* 0x002ce000011a7983 */ /* 0x001f220000300a00 */
[----:B------:R-:W3:Y:S01]  /*3d550*/  LDL.LU R24, [R1+0x2cd8] ;  /* 0x002cd80001187983 */ /* 0x000ee20000300800 */
[C---:B----4-:R-:W-:Y:S11]  /*3d560*/  HMMA.16816.F32 R4, R20.reuse, R26, R4 ;  /* 0x0000001a1404723c */ /* 0x050ff60000001804 */
[----:B------:R-:W-:Y:S11]  /*3d570*/  @!UPT UIADD3 URZ, URZ, URZ, URZ ;  /* 0x0000003f3f3ff290 */ /* 0x000ff6000fffe03f */
[----:B------:R-:W-:Y:S01]  /*3d580*/  @!UPT UIADD3 URZ, URZ, URZ, URZ ;  /* 0x0000003f3f3ff290 */ /* 0x000fe2000fffe03f */
        /* <DEDUP_REMOVED lines=10> */
[----:B----4-:R-:W-:Y:S02]  /*3d630*/  HMMA.16816.F32 R20, R20, R6, R16 ;  /* 0x000000061414723c */ /* 0x010fe40000001810 */
[----:B------:R-:W2:Y:S01]  /*3d640*/  LDL.LU.64 R18, [R1+0x2cb0] ;  /* 0x002cb00001127983 */ /* 0x000ea20000300a00 */
[----:B------:R-:W-:Y:S02]  /*3d650*/  IMAD.MOV.U32 R29, RZ, RZ, R6 ;  /* 0x000000ffff1d7224 */ /* 0x000fe400078e0006 */
[----:B------:R-:W-:Y:S11]  /*3d660*/  IMAD.MOV.U32 R25, RZ, RZ, R7 ;  /* 0x000000ffff197224 */ /* 0x000ff600078e0007 */
[----:B------:R-:W-:Y:S07]  /*3d670*/  @!UPT UIADD3 URZ, URZ, URZ, URZ ;  /* 0x0000003f3f3ff290 */ /* 0x000fee000fffe03f */
[----:B------:R0:W-:Y:S01]  /*3d680*/  STL.64 [R1+0x530], R20 ;  /* 0x0005301401007387 */ /* 0x0001e20000100a00 */
[----:B------:R1:W-:Y:S02]  /*3d690*/  STL.64 [R1+0x538], R22 ;  /* 0x0005381601007387 */ /* 0x0003e40000100a00 */
[----:B------:R-:W2:Y:S02]  /*3d6a0*/  LDL.LU.64 R6, [R1+0x2ca8] ;  /* 0x002ca80001067983 */ /* 0x000ea40000300a00 */
[----:B------:R-:W2:Y:S01]  /*3d6b0*/  LDL.LU.64 R4, [R1+0x2ca0] ;  /* 0x002ca00001047983 */ /* 0x000ea20000300a00 */
        /* <DEDUP_REMOVED lines=12> */
[----:B------:R-:W2:Y:S11]  /*3d780*/  LDL.LU.64 R10, [R1+0x2c80] ;  /* 0x002c8000010a7983 */ /* 0x000eb60000300a00 */
[----:B------:R-:W-:Y:S10]  /*3d790*/  @!UPT UIADD3 URZ, URZ, URZ, URZ ;  /* 0x0000003f3f3ff290 */ /* 0x000ff4000fffe03f */
[----:B------:R-:W-:Y:S01]  /*3d7a0*/  STL.64 [R1+0x500], R16 ;  /* 0x0005001001007387 */ /* 0x000fe20000100a00 */
[----:B------:R0:W-:Y:S03]  /*3d7b0*/  STL.64 [R1+0x508], R18 ;  /* 0x0005081201007387 */ /* 0x0001e60000100a00 */
[----:B0-----:R-:W4:Y:S02]  /*3d7c0*/  LDL.LU.64 R18, [R1+0x2c78] ;  /* 0x002c780001127983 */ /* 0x001f240000300a00 */
[----:B----4-:R-:W-:Y:S11]  /*3d7d0*/  HMMA.16816.F32 R20, R4, R18, R20 ;  /* 0x000000120414723c */ /* 0x010ff60000001814 */
[----:B------:R-:W-:Y:S11]  /*3d7e0*/  @!UPT UIADD3 URZ, URZ, URZ, URZ ;  /* 0x0000003f3f3ff290 */ /* 0x000ff6000fffe03f */
[----:B------:R-:W-:Y:S01]  /*3d7f0*/  @!UPT UIADD3 URZ, URZ, URZ, URZ ;  /* 0x0000003f3f3ff290 */ /* 0x000fe2000fffe03f */
[----:B------:R0:W-:Y:S01]  /*3d800*/  STL.64 [R1+0x4f0], R20 ;  /* 0x0004f01401007387 */ /* 0x0001e20000100a00 */
[----:B------:R-:W-:Y:S02]  /*3d810*/  STL.64 [R1+0x4f8], R22 ;  /* 0x0004f81601007387 */ /* 0x000fe40000100a00 */
[----:B0-----:R-:W-:Y:S02]  /*3d820*/  IMAD.MOV.U32 R21, RZ, RZ, R18 ;  /* 0x000000ffff157224 */ /* 0x001fe400078e0012 */
[----:B------:R-:W-:Y:S02]  /*3d830*/  IMAD.MOV.U32 R20, RZ, RZ, R19 ;  /* 0x000000ffff147224 */ /* 0x000fe400078e0013 */
[----:B------:R-:W4:Y:S01]  /*3d840*/  LDL.LU.64 R18, [R1+0x2c70] ;  /* 0x002c700001127983 */ /* 0x000f220000300a00 */
[----:B------:R-:W4:Y:S02]  /*3d850*/  LDL.LU.64 R16, [R1+0x2c68] ;  /* 0x002c680001107983 */ /* 0x000f240000300a00 */
[----:B--2---:R-:W-:-:S02]  /*3d860*/  IMAD.MOV.U32 R2, RZ, RZ, R10 ;  /* 0x000000ffff027224 */ /* 0x004fc400078e000a */
[----:B------:R-:W-:Y:S01]  /*3d870*/  IMAD.MOV.U32 R0, RZ, RZ, R11 ;  /* 0x000000ffff007224 */ /* 0x000fe200078e000b */
[C---:B----4-:R-:W-:Y:S01]  /*3d880*/  HMMA.16816.F32 R16, R4.reuse, R10, R16 ;  /* 0x0000000a0410723c */ /* 0x050fe20000001810 */
[----:B------:R-:W0:Y:S11]  /*3d890*/  LDSM.16.MT88.4 R8, [R3+0x14180] ;  /* 0x014180000308783b */ /* 0x000e360000004200 */
[----:B------:R-:W-:Y:S11]  /*3d8a0*/  @!UPT UIADD3 URZ, URZ, URZ, URZ ;  /* 0x0000003f3f3ff290 */ /* 0x000ff6000fffe03f */
[----:B------:R-:W-:Y:S01]  /*3d8b0*/  STL.64 [R1+0x100], R16 ;  /* 0x0001001001007387 */ /* 0x000fe20000100a00 */
[----:B------:R1:W-:Y:S03]  /*3d8c0*/  STL.64 [R1+0x108], R18 ;  /* 0x0001081201007387 */ /* 0x0003e60000100a00 */
[----:B-1----:R-:W2:Y:S01]  /*3d8d0*/  LDL.LU.64 R18, [R1+0x2c60] ;  /* 0x002c600001127983 */ /* 0x002ea20000300a00 */
[----:B------:R-:W2:Y:S03]  /*3d8e0*/  LDL.LU.64 R16, [R1+0x2c58] ;  /* 0x002c580001107983 */ /* 0x000ea60000300a00 */
[----:B0-----:R-:W-:Y:S01]  /*3d8f0*/  STL.64 [R1+0x2c38], R10 ;  /* 0x002c380a01007387 */ /* 0x001fe20000100a00 */
[----:B------:R0:W-:Y:S03]  /*3d900*/  STL.64 [R1+0x2c30], R8 ;  /* 0x002c300801007387 */ /* 0x0001e60000100a00 */
[----:B0-----:R-:W4:Y:S01]  /*3d910*/  LDL.LU R8, [R1+0x3e0] ;  /* 0x0003e00001087983 */ /* 0x001f220000300800 */
[----:B------:R-:W4:Y:S02]  /*3d920*/  LDL.LU R9, [R1+0x3e4] ;  /* 0x0003e40001097983 */ /* 0x000f240000300800 */
[----:B------:R-:W4:Y:S02]  /*3d930*/  LDL.LU R10, [R1+0x3e8] ;  /* 0x0003e800010a7983 */ /* 0x000f240000300800 */
[----:B------:R-:W4:Y:S01]  /*3d940*/  LDL.LU R11, [R1+0x3ec] ;  /* 0x0003ec00010b7983 */ /* 0x000f220000300800 */
        /* <DEDUP_REMOVED lines=9> */
[----:B------:R-:W-:Y:S02]  /*3d9e0*/  STL.64 [R1+0x2c20], R26 ;  /* 0x002c201a01007387 */ /* 0x000fe40000100a00 */
[----:B---3--:R-:W-:Y:S01]  /*3d9f0*/  STL [R1+0x2c18], R24 ;  /* 0x002c181801007387 */ /* 0x008fe20000100800 */
[C---:B--2---:R-:W-:Y:S01]  /*3da00*/  HMMA.16816.F32 R12, R4.reuse, R26, R16 ;  /* 0x0000001a040c723c */ /* 0x044fe20000001810 */
[----:B------:R-:W0:Y:S11]  /*3da10*/  LDSM.16.MT88.4 R16, [R3+0x14280] ;  /* 0x014280000310783b */ /* 0x000e360000004200 */
[----:B------:R-:W-:Y:S11]  /*3da20*/  @!UPT UIADD3 URZ, URZ, URZ, URZ ;  /* 0x0000003f3f3ff290 */ /* 0x000ff6000fffe03f */
[----:B------:R-:W-:Y:S01]  /*3da30*/  STL.64 [R1+0x4e0], R12 ;  /* 0x0004e00c01007387 */ /* 0x000fe20000100a00 */
[----:B------:R-:W-:Y:S03]  /*3da40*/  STL.64 [R1+0x4e8], R14 ;  /* 0x0004e80e01007387 */ /* 0x000fe60000100a00 */
[----:B0-----:R0:W-:Y:S01]  /*3da50*/  STL.64 [R1+0x2b18], R18 ;  /* 0x002b181201007387 */ /* 0x0011e20000100a00 */
[----:B------:R-:W-:Y:S03]  /*3da60*/  STL.64 [R1+0x2b10], R16 ;  /* 0x002b101001007387 */ /* 0x000fe60000100a00 */
[----:B0-----:R-:W4:Y:S01]  /*3da70*/  LDL.64 R18, [R1+0x78] ;  /* 0x0000780001127983 */ /* 0x001f220000100a00 */
[----:B------:R-:W2:Y:S01]  /*3da80*/  LDL.LU R12, [R1+0x410] ;  /* 0x00041000010c7983 */ /* 0x000ea20000300800 */
[----:B----4-:R-:W-:Y:S11]  /*3da90*/  HMMA.16816.F32 R8, R4, R18, R8 ;  /* 0x000000120408723c */ /* 0x010ff60000001808 */
[----:B------:R-:W-:Y:S11]  /*3daa0*/  @!UPT UIADD3 URZ, URZ, URZ, URZ ;  /* 0x0000003f3f3ff290 */ /* 0x000ff6000fffe03f */
[----:B------:R-:W-:Y:S01]  /*3dab0*/  @!UPT UIADD3 URZ, URZ, URZ, URZ ;  /* 0x0000003f3f3ff290 */ /* 0x000fe2000fffe03f */
[----:B------:R-:W-:Y:S01]  /*3dac0*/  STL.64 [R1+0x4d0], R8 ;  /* 0x0004d00801007387 */ /* 0x000fe20000100a00 */
[----:B------:R-:W-:Y:S02]  /*3dad0*/  STL.64 [R1+0x4d8], R10 ;  /* 0x0004d80a01007387 */ /* 0x000fe40000100a00 */
        /* <DEDUP_REMOVED lines=8> */
[----:B------:R-:W3:Y:S02]  /*3db60*/  LDL.LU R15, [R1+0x42c] ;  /* 0x00042c00010f7983 */ /* 0x000ee40000300800 */
[----:B---3--:R0:W-:Y:S01]  /*3db70*/  STL.64 [R1+0x2bf0], R14 ;  /* 0x002bf00e01007387 */ /* 0x0081e20000100a00 */
[----:B--2---:R-:W-:Y:S02]  /*3db80*/  STL.64 [R1+0x2be8], R12 ;  /* 0x002be80c01007387 */ /* 0x004fe40000100a00 */
[----:B0-----:R-:W-:-:S02]  /*3db90*/  IMAD.MOV.U32 R14, RZ, RZ, R21 ;  /* 0x000000ffff0e7224 */ /* 0x001fc400078e0015 */
[----:B------:R-:W-:Y:S02]  /*3dba0*/  IMAD.MOV.U32 R15, RZ, RZ, R20 ;  /* 0x000000ffff0f7224 */ /* 0x000fe400078e0014 */
[----:B------:R-:W0:Y:S04]  /*3dbb0*/  LDSM.16.MT88.4 R20, [R3+0x14300] ;  /* 0x014300000314783b */ /* 0x000e280000004200 */
[----:B------:R1:W-:Y:S04]  /*3dbc0*/  STL.64 [R1+0x2c00], R14 ;  /* 0x002c000e01007387 */ /* 0x0003e80000100a00 */
[----:B-1----:R-:W2:Y:S04]  /*3dbd0*/  LDL.64 R14, [R1+0x38] ;  /* 0x00003800010e7983 */ /* 0x002ea80000100a00 */
[----:B--2---:R-:W-:Y:S01]  /*3dbe0*/  STL.64 [R1+0x2c28], R14 ;  /* 0x002c280e01007387 */ /* 0x004fe20000100a00 */
[----:B------:R1:W-:Y:S02]  /*3dbf0*/  STL.64 [R1+0x2bc0], R18 ;  /* 0x002bc01201007387 */ /* 0x0003e40000100a00 */
[----:B-1----:R-:W-:-:S02]  /*3dc00*/  IMAD.MOV.U32 R18, RZ, RZ, R29 ;  /* 0x000000ffff127224 */ /* 0x002fc400078e001d */
[----:B------:R-:W2:Y:S01]  /*3dc10*/  LDL.LU R29, [R1+0x2c40] ;  /* 0x002c4000011d7983 */ /* 0x000ea20000300800 */
[----:B------:R-:W3:Y:S02]  /*3dc20*/  LDL.LU R8, [R1+0x3d0] ;  /* 0x0003d00001087983 */ /* 0x000ee40000300800 */
[----:B------:R-:W3:Y:S02]  /*3dc30*/  LDL.LU R9, [R1+0x3d4] ;  /* 0x0003d40001097983 */ /* 0x000ee40000300800 */
[----:B------:R-:W3:Y:S01]  /*3dc40*/  LDL.LU R10, [R1+0x3d8] ;  /* 0x0003d800010a7983 */ /* 0x000ee20000300800 */
[----:B------:R-:W3:Y:S01]  /*3dc50*/  LDL.LU R11, [R1+0x3dc] ;  /* 0x0003dc00010b7983 */ /* 0x000ee20000300800 */
[----:B0-----:R-:W-:Y:S02]  /*3dc60*/  STL.64 [R1+0x2a80], R22 ;  /* 0x002a801601007387 */ /* 0x001fe40000100a00 */
[----:B------:R0:W-:Y:S02]  /*3dc70*/  STL.64 [R1+0x2a78], R20 ;  /* 0x002a781401007387 */ /* 0x0001e40000100a00 */
[----:B0-----:R-:W4:Y:S01]  /*3dc80*/  LDL.LU R20, [R1+0x2a0] ;  /* 0x0002a00001147983 */ /* 0x001f220000300800 */
[----:B------:R-:W4:Y:S02]  /*3dc90*/  LDL.LU R21, [R1+0x2a4] ;  /* 0x0002a40001157983 */ /* 0x000f240000300800 */
[----:B------:R-:W2:Y:S02]  /*3dca0*/  LDL.LU R22, [R1+0x2a8] ;  /* 0x0002a80001167983 */ /* 0x000ea40000300800 */
[----:B------:R-:W2:Y:S01]  /*3dcb0*/  LDL.LU R23, [R1+0x2ac] ;  /* 0x0002ac0001177983 */ /* 0x000ea20000300800 */
[----:B------:R-:W3:Y:S01]  /*3dcc0*/  LDL.LU R12, [R1+0x450] ;  /* 0x00045000010c7983 */ /* 0x000ee20000300800 */
[----:B------:R-:W3:Y:S02]  /*3dcd0*/  LDL.LU R13, [R1+0x454] ;  /* 0x00045400010d7983 */ /* 0x000ee40000300800 */
[----:B------:R-:W3:Y:S02]  /*3dce0*/  LDL.LU R14, [R1+0x458] ;  /* 0x00045800010e7983 */ /* 0x000ee40000300800 */
[----:B------:R-:W3:Y:S01]  /*3dcf0*/  LDL.LU R15, [R1+0x45c] ;  /* 0x00045c00010f7983 */ /* 0x000ee20000300800 */
[----:B------:R-:W3:Y:S04]  /*3dd00*/  LDL.64 R26, [R1+0x48] ;  /* 0x00004800011a7983 */ /* 0x000ee80000100a00 */
[----:B--2---:R-:W-:Y:S01]  /*3dd10*/  STL.64 [R1+0x2b28], R22 ;  /* 0x002b281601007387 */ /* 0x004fe20000100a00 */
[----:B----4-:R0:W-:Y:S03]  /*3dd20*/  STL.64 [R1+0x2b20], R20 ;  /* 0x002b201401007387 */ /* 0x0101e60000100a00 */
[----:B0-----:R-:W2:Y:S01]  /*3dd30*/  LDL.LU R20, [R1+0x360] ;  /* 0x0003600001147983 */ /* 0x001ea20000300800 */
[----:B------:R-:W2:Y:S02]  /*3dd40*/  LDL.LU R21, [R1+0x364] ;  /* 0x0003640001157983 */ /* 0x000ea40000300800 */
[----:B------:R-:W4:Y:S02]  /*3dd50*/  LDL.LU R22, [R1+0x368] ;  /* 0x0003680001167983 */ /* 0x000f240000300800 */
[----:B------:R-:W4:Y:S02]  /*3dd60*/  LDL.LU R23, [R1+0x36c] ;  /* 0x00036c0001177983 */ /* 0x000f240000300800 */
[----:B----4-:R0:W-:Y:S01]  /*3dd70*/  STL.64 [R1+0x2b38], R22 ;  /* 0x002b381601007387 */ /* 0x0101e20000100a00 */
[----:B--2---:R1:W-:Y:S03]  /*3dd80*/  STL.64 [R1+0x2b30], R20 ;  /* 0x002b301401007387 */ /* 0x0043e60000100a00 */
[----:B0-----:R-:W2:Y:S01]  /*3dd90*/  LDL.64 R22, [R1+0x28] ;  /* 0x0000280001167983 */ /* 0x001ea20000100a00 */
[----:B------:R-:W-:-:S07]  /*3dda0*/  IMAD.MOV.U32 R19, RZ, RZ, R25 ;  /* 0x000000ffff137224 */ /* 0x000fce00078e0019 */
[----:B---3--:R-:W-:Y:S01]  /*3ddb0*/  HMMA.16816.F32 R16, R4, R18, R8 ;  /* 0x000000120410723c */ /* 0x008fe20000001808 */
[----:B------:R-:W0:Y:S04]  /*3ddc0*/  LDSM.16.MT88.4 R4, [R3+0x14380] ;  /* 0x014380000304783b */ /* 0x000e280000004200 */
[----:B--2---:R2:W-:Y:S01]  /*3ddd0*/  STL.64 [R1+0x2bf8], R22 ;  /* 0x002bf81601007387 */ /* 0x0045e20000100a00 */
[----:B-1----:R-:W3:Y:S02]  /*3dde0*/  LDL.LU R20, [R1+0x430] ;  /* 0x0004300001147983 */ /* 0x002ee40000300800 */
[----:B------:R-:W3:Y:S01]  /*3ddf0*/  LDL.LU R21, [R1+0x434] ;  /* 0x0004340001157983 */ /* 0x000ee20000300800 */
[----:B--2---:R-:W2:Y:S01]  /*3de00*/  LDL.LU R22, [R1+0x438] ;  /* 0x0004380001167983 */ /* 0x004ea20000300800 */
[----:B------:R-:W2:Y:S03]  /*3de10*/  LDL.LU R23, [R1+0x43c] ;  /* 0x00043c0001177983 */ /* 0x000ea60000300800 */
[----:B--2---:R-:W-:Y:S01]  /*3de20*/  STL.64 [R1+0x2c10], R22 ;  /* 0x002c101601007387 */ /* 0x004fe20000100a00 */
[----:B---3--:R1:W-:Y:S03]  /*3de30*/  STL.64 [R1+0x2c08], R20 ;  /* 0x002c081401007387 */ /* 0x0083e60000100a00 */
[----:B-1----:R-:W2:Y:S01]  /*3de40*/  LDL.LU R20, [R1+0x440] ;  /* 0x0004400001147983 */ /* 0x002ea20000300800 */
[----:B------:R-:W2:Y:S02]  /*3de50*/  LDL.LU R21, [R1+0x444] ;  /* 0x0004440001157983 */ /* 0x000ea40000300800 */
[----:B------:R-:W2:Y:S02]  /*3de60*/  LDL.LU R22, [R1+0x448] ;  /* 0x0004480001167983 */ /* 0x000ea40000300800 */
[----:B------:R-:W2:Y:S01]  /*3de70*/  LDL.LU R23, [R1+0x44c] ;  /* 0x00044c0001177983 */ /* 0x000ea20000300800 */
[----:B------:R-:W3:Y:S01]  /*3de80*/  LDL.LU.64 R10, [R1+0x2c38] ;  /* 0x002c3800010a7983 */ /* 0x000ee20000300a00 */
[----:B------:R-:W3:Y:S02]  /*3de90*/  LDL.LU.64 R8, [R1+0x2c30] ;  /* 0x002c300001087983 */ /* 0x000ee40000300a00 */
[----:B------:R1:W-:Y:S02]  /*3dea0*/  STL.64 [R1+0x470], R16 ;  /* 0x0004701001007387 */ /* 0x0003e40000100a00 */
[----:B------:R4:W-:Y:S01]  /*3deb0*/  STL.64 [R1+0x478], R18 ;  /* 0x0004781201007387 */ /* 0x0009e20000100a00 */
[----:B-1----:R-:W2:Y:S01]  /*3dec0*/  LDL.LU R16, [R1+0x400] ;  /* 0x0004000001107983 */ /* 0x002ea20000300800 */
[----:B------:R-:W2:Y:S02]  /*3ded0*/  LDL.LU R17, [R1+0x404] ;  /* 0x0004040001117983 */ /* 0x000ea40000300800 */
[----:B----4-:R-:W4:Y:S02]  /*3dee0*/  LDL.LU R18, [R1+0x408] ;  /* 0x0004080001127983 */ /* 0x010f240000300800 */
[----:B------:R-:W4:Y:S01]  /*3def0*/  LDL.LU R19, [R1+0x40c] ;  /* 0x00040c0001137983 */ /* 0x000f220000300800 */
[----:B0-----:R0:W-:Y:S01]  /*3df00*/  STL.64 [R1+0x29f8], R6 ;  /* 0x0029f80601007387 */ /* 0x0011e20000100a00 */
[----:B------:R-:W-:Y:S03]  /*3df10*/  STL.64 [R1+0x29f0], R4 ;  /* 0x0029f00401007387 */ /* 0x000fe60000100a00 */
[----:B0-----:R-:W2:Y:S01]  /*3df20*/  LDL.LU.64 R6, [R1+0x88] ;  /* 0x0000880001067983 */ /* 0x001ea20000300a00 */
[----:B---3--:R-:W-:Y:S03]  /*3df30*/  HMMA.16816.F32 R12, R8, R26, R12 ;  /* 0x0000001a080c723c */ /* 0x008fe6000000180c */
[----:B--2---:R-:W-:Y:S11]  /*3df40*/  STL.64 [R1+0x2bb8], R6 ;  /* 0x002bb80601007387 */ /* 0x004ff60000100a00 */
[----:B------:R-:W-:Y:S09]  /*3df50*/  @!UPT UIADD3 URZ, URZ, URZ, URZ ;  /* 0x0000003f3f3ff290 */ /* 0x000ff2000fffe03f */
[----:B------:R-:W-:Y:S02]  /*3df60*/  STL.64 [R1+0x450], R12 ;  /* 0x0004500c01007387 */ /* 0x000fe40000100a00 */
[----:B------:R0:W-:Y:S02]  /*3df70*/  STL.64 [R1+0x458], R14 ;  /* 0x0004580e01007387 */ /* 0x0001e40000100a00 */
[----:B0-----:R-:W2:Y:S01]  /*3df80*/  LDL.LU.64 R14, [R1+0x2c28] ;  /* 0x002c2800010e7983 */ /* 0x001ea20000300a00 */
[----:B------:R-:W-:Y:S02]  /*3df90*/  IMAD.MOV.U32 R3, RZ, RZ, R26 ;  /* 0x000000ffff037224 */ /* 0x000fe400078e001a */
[----:B------:R-:W-:Y:S02]  /*3dfa0*/  IMAD.MOV.U32 R25, RZ, RZ, R27 ;  /* 0x000000ffff197224 */ /* 0x000fe400078e001b */
[----:B------:R-:W4:Y:S01]  /*3dfb0*/  LDL.LU.64 R26, [R1+0x2c20] ;  /* 0x002c2000011a7983 */ /* 0x000f220000300a00 */
[----:B------:R-:W3:Y:S02]  /*3dfc0*/  LDL.LU R24, [R1+0x2c18] ;  /* 0x002c180001187983 */ /* 0x000ee40000300800 */
[----:B------:R-:W-:-:S02]  /*3dfd0*/  IMAD.MOV.U32 R6, RZ, RZ, R2 ;  /* 0x000000ffff067224 */ /* 0x000fc400078e0002 */
[----:B------:R-:W-:Y:S01]  /*3dfe0*/  IMAD.MOV.U32 R7, RZ, RZ, R0 ;  /* 0x000000ffff077224 */ /* 0x000fe200078e0000 */
        /* <DEDUP_REMOVED lines=21> */
[----:B------:R2:W-:Y:S02]  /*3e140*/  STL.64 [R1+0x428], R6 ;  /* 0x0004280601007387 */ /* 0x0005e40000100a00 */
[----:B------:R0:W-:Y:S02]  /*3e150*/  STL.64 [R1+0x2b50], R22 ;  /* 0x002b501601007387 */ /* 0x0001e40000100a00 */
[----:B------:R-:W3:Y:S01]  /*3e160*/  LDL.LU R20, [R1+0x380] ;  /* 0x0003800001147983 */ /* 0x000ee20000300800 */
[C---:B--2---:R-:W-:Y:S11]  /*3e170*/  HMMA.16816.F32 R4, R8.reuse, R22, R12 ;  /* 0x000000160804723c */ /* 0x044ff6000000180c */
[----:B------:R-:W-:Y:S11]  /*3e180*/  @!UPT UIADD3 URZ, URZ, URZ, URZ ;  /* 0x0000003f3f3ff290 */ /* 0x000ff6000fffe03f */
[----:B------:R-:W-:Y:S01]  /*3e190*/  @!UPT UIADD3 URZ, URZ, URZ, URZ ;  /* 0x0000003f3f3ff290 */ /* 0x000fe2000fffe03f */
[----:B------:R1:W-:Y:S01]  /*3e1a0*/  STL.64 [R1+0x410], R4 ;  /* 0x0004100401007387 */ /* 0x0003e20000100a00 */
[----:B------:R2:W-:Y:S02]  /*3e1b0*/  STL.64 [R1+0x418], R6 ;  /* 0x0004180601007387 */ /* 0x0005e40000100a00 */
[----:B------:R-:W3:Y:S02]  /*3e1c0*/  LDL.LU R21, [R1+0x384] ;  /* 0x0003840001157983 */ /* 0x000ee40000300800 */
[----:B0-----:R-:W3:Y:S01]  /*3e1d0*/  LDL.LU R22, [R1+0x388] ;  /* 0x0003880001167983 */ /* 0x001ee20000300800 */
[----:B------:R-:W3:Y:S01]  /*3e1e0*/  LDL.LU R23, [R1+0x38c] ;  /* 0x00038c0001177983 */ /* 0x000ee20000300800 */
[----:B------:R-:W3:Y:S02]  /*3e1f0*/  LDL.LU R12, [R1+0x3c0] ;  /* 0x0003c000010c7983 */ /* 0x000ee40000300800 */
[----:B------:R-:W3:Y:S02]  /*3e200*/  LDL.LU R13, [R1+0x3c4] ;  /* 0x0003c400010d7983 */ /* 0x000ee40000300800 */
[----:B------:R-:W3:Y:S01]  /*3e210*/  LDL.LU R14, [R1+0x3c8] ;  /* 0x0003c800010e7983 */ /* 0x000ee20000300800 */
[----:B------:R-:W3:Y:S04]  /*3e220*/  LDL.LU R15, [R1+0x3cc] ;  /* 0x0003cc00010f7983 */ /* 0x000ee80000300800 */
[----:B-1----:R-:W3:Y:S01]  /*3e230*/  LDL.LU R4, [R1+0x3f0] ;  /* 0x0003f00001047983 */ /* 0x002ee20000300800 */
[----:B------:R-:W3:Y:S02]  /*3e240*/  LDL.LU R5, [R1+0x3f4] ;  /* 0x0003f40001057983 */ /* 0x000ee40000300800 */
[----:B--2---:R-:W2:Y:S02]  /*3e250*/  LDL.LU R6, [R1+0x3f8] ;  /* 0x0003f80001067983 */ /* 0x004ea40000300800 */
[----:B------:R-:W2:Y:S01]  /*3e260*/  LDL.LU R7, [R1+0x3fc] ;  /* 0x0003fc0001077983 */ /* 0x000ea20000300800 */
[----:B----4-:R-:W-:Y:S01]  /*3e270*/  HMMA.16816.F32 R16, R8, R26, R16 ;  /* 0x0000001a0810723c */ /* 0x010fe20000001810 */
[----:B---3--:R0:W-:Y:S01]  /*3e280*/  STL.64 [R1+0x2b60], R22 ;  /* 0x002b601601007387 */ /* 0x0081e20000100a00 */
[----:B------:R-:W-:Y:S03]  /*3e290*/  STL.64 [R1+0x2b58], R20 ;  /* 0x002b581401007387 */ /* 0x000fe60000100a00 */
[----:B0-----:R-:W3:Y:S04]  /*3e2a0*/  LDL.64 R22, [R1+0x18] ;  /* 0x0000180001167983 */ /* 0x001ee80000100a00 */
[----:B---3--:R0:W-:Y:S02]  /*3e2b0*/  STL.64 [R1+0x2b78], R22 ;  /* 0x002b781601007387 */ /* 0x0081e40000100a00 */
[----:B0-----:R-:W-:-:S02]  /*3e2c0*/  IMAD.MOV.U32 R22, RZ, RZ, R2 ;  /* 0x000000ffff167224 */ /* 0x001fc400078e0002 */
[----:B------:R-:W-:Y:S01]  /*3e2d0*/  IMAD.MOV.U32 R23, RZ, RZ, R0 ;  /* 0x000000ffff177224 */ /* 0x000fe200078e0000 */
[----:B------:R-:W3:Y:S01]  /*3e2e0*/  LDL.LU R2, [R1+0x2bd0] ;  /* 0x002bd00001027983 */ /* 0x000ee20000300800 */
[----:B------:R-:W4:Y:S03]  /*3e2f0*/  LDL.LU R0, [R1+0x2bcc] ;  /* 0x002bcc0001007983 */ /* 0x000f260000300800 */
[----:B------:R0:W-:Y:S02]  /*3e300*/  STL.64 [R1+0x2b90], R22 ;  /* 0x002b901601007387 */ /* 0x0001e40000100a00 */
[----:B0-----:R-:W-:Y:S02]  /*3e310*/  IMAD.MOV.U32 R22, RZ, RZ, R3 ;  /* 0x000000ffff167224 */ /* 0x001fe400078e0003 */
[----:B------:R-:W2:Y:S01]  /*3e320*/  LDL.LU R3, [R1+0x2bc8] ;  /* 0x002bc80001037983 */ /* 0x000ea20000300800 */
[----:B------:R-:W-:Y:S02]  /*3e330*/  STL.64 [R1+0x3e0], R16 ;  /* 0x0003e01001007387 */ /* 0x000fe40000100a00 */
[----:B------:R0:W-:Y:S02]  /*3e340*/  STL.64 [R1+0x3e8], R18 ;  /* 0x0003e81201007387 */ /* 0x0001e40000100a00 */
[----:B------:R-:W-:Y:S01]  /*3e350*/  IMAD.MOV.U32 R23, RZ, RZ, R25 ;  /* 0x000000ffff177224 */ /* 0x000fe200078e0019 */
[----:B0-----:R-:W2:Y:S01]  /*3e360*/  LDL.LU.64 R18, [R1+0x2bc0] ;  /* 0x002bc00001127983 */ /* 0x001ea20000300a00 */
[----:B------:R-:W-:Y:S02]  /*3e370*/  STL.64 [R1+0x2b48], R26 ;  /* 0x002b481a01007387 */ /* 0x000fe40000100a00 */
[----:B------:R0:W-:Y:S02]  /*3e380*/  STL [R1+0x2b40], R24 ;  /* 0x002b401801007387 */ /* 0x0001e40000100800 */
        /* <DEDUP_REMOVED lines=32> */
[----:B0-----:R-:W3:Y:S01]  /*3e590*/  LDL.LU.64 R10, [R1+0x8] ;  /* 0x00000800010a7983 */ /* 0x001ee20000300a00 */
[C---:B--2---:R-:W-:Y:S03]  /*3e5a0*/  HMMA.16816.F32 R20, R12.reuse, R22, R24 ;  /* 0x000000160c14723c */ /* 0x044fe60000001818 */
[----:B------:R-:W2:Y:S01]  /*3e5b0*/  LDL.LU.64 R26, [R1+0x2ba0] ;  /* 0x002ba000011a7983 */ /* 0x000ea20000300a00 */
[----:B------:R-:W2:Y:S11]  /*3e5c0*/  LDL.LU.64 R24, [R1+0x2b98] ;  /* 0x002b980001187983 */ /* 0x000eb60000300a00 */
[----:B------:R-:W-:Y:S08]  /*3e5d0*/  @!UPT UIADD3 URZ, URZ, URZ, URZ ;  /* 0x0000003f3f3ff290 */ /* 0x000ff0000fffe03f */
        /* <DEDUP_REMOVED lines=19> */
[----:B------:R-:W3:Y:S02]  /*3e710*/  LDL.LU.64 R20, [R1+0x2b58] ;  /* 0x002b580001147983 */ /* 0x000ee40000300a00 */
[C---:B---3--:R-:W-:Y:S11]  /*3e720*/  HMMA.16816.F32 R20, R12.reuse, R10, R20 ;  /* 0x0000000a0c14723c */ /* 0x048ff60000001814 */
[----:B------:R-:W-:Y:S11]  /*3e730*/  @!UPT UIADD3 URZ, URZ, URZ, URZ ;  /* 0x0000003f3f3ff290 */ /* 0x000ff6000fffe03f */
[----:B------:R-:W-:Y:S01]  /*3e740*/  @!UPT UIADD3 URZ, URZ, URZ, URZ ;  /* 0x0000003f3f3ff290 */ /* 0x000fe2000fffe03f */
[----:B------:R-:W-:Y:S01]  /*3e750*/  STL.64 [R1+0x2d0], R20 ;  /* 0x0002d01401007387 */ /* 0x000fe20000100a00 */
[----:B------:R0:W-:Y:S03]  /*3e760*/  STL.64 [R1+0x2d8], R22 ;  /* 0x0002d81601007387 */ /* 0x0001e60000100a00 */
[----:B0-----:R-:W2:Y:S01]  /*3e770*/  LDL.LU.64 R22, [R1+0x2b50] ;  /* 0x002b500001167983 */ /* 0x001ea20000300a00 */
[----:B------:R0:W-:Y:S01]  /*3e780*/  STL.64 [R1+0x2af8], R10 ;  /* 0x002af80a01007387 */ /* 0x0001e20000100a00 */
[C---:B--2---:R-:W-:Y:S01]  /*3e790*/  HMMA.16816.F32 R24, R12.reuse, R22, R24 ;  /* 0x000000160c18723c */ /* 0x044fe20000001818 */
[----:B0-----:R-:W-:Y:S02]  /*3e7a0*/  IMAD.MOV.U32 R11, RZ, RZ, R22 ;  /* 0x000000ffff0b7224 */ /* 0x001fe400078e0016 */
[----:B------:R-:W-:Y:S11]  /*3e7b0*/  IMAD.MOV.U32 R10, RZ, RZ, R23 ;  /* 0x000000ffff0a7224 */ /* 0x000ff600078e0017 */
[----:B------:R-:W-:Y:S09]  /*3e7c0*/  @!UPT UIADD3 URZ, URZ, URZ, URZ ;  /* 0x0000003f3f3ff290 */ /* 0x000ff2000fffe03f */
[----:B------:R-:W-:Y:S01]  /*3e7d0*/  STL.64 [R1+0x2c0], R24 ;  /* 0x0002c01801007387 */ /* 0x000fe20000100a00 */
[----:B------:R0:W-:Y:S03]  /*3e7e0*/  STL.64 [R1+0x2c8], R26 ;  /* 0x0002c81a01007387 */ /* 0x0001e60000100a00 */
[----:B0-----:R-:W2:Y:S01]  /*3e7f0*/  LDL.LU.64 R26, [R1+0x2b48] ;  /* 0x002b4800011a7983 */ /* 0x001ea20000300a00 */
[----:B------:R-:W3:Y:S02]  /*3e800*/  LDL.LU R24, [R1+0x2b40] ;  /* 0x002b400001187983 */ /* 0x000ee40000300800 */
[----:B------:R-:W2:Y:S02]  /*3e810*/  LDL.LU.64 R22, [R1+0x2b38] ;  /* 0x002b380001167983 */ /* 0x000ea40000300a00 */
        /* <DEDUP_REMOVED lines=8> */
[----:B------:R-:W-:Y:S02]  /*3e8a0*/  STL.64 [R1+0x2ab0], R26 ;  /* 0x002ab01a01007387 */ /* 0x000fe40000100a00 */
[----:B---3--:R0:W-:Y:S02]  /*3e8b0*/  STL [R1+0x2aa8], R24 ;  /* 0x002aa81801007387 */ /* 0x0081e40000100800 */
[----:B0-----:R-:W3:Y:S01]  /*3e8c0*/  LDL.LU R24, [R1+0x350] ;  /* 0x0003500001187983 */ /* 0x001ee20000300800 */
[----:B------:R-:W3:Y:S02]  /*3e8d0*/  LDL.LU R25, [R1+0x354] ;  /* 0x0003540001197983 */ /* 0x000ee40000300800 */
[----:B------:R-:W3:Y:S02]  /*3e8e0*/  LDL.LU R26, [R1+0x358] ;  /* 0x00035800011a7983 */ /* 0x000ee40000300800 */
[----:B------:R-:W3:Y:S02]  /*3e8f0*/  LDL.LU R27, [R1+0x35c] ;  /* 0x00035c00011b7983 */ /* 0x000ee40000300800 */
[----:B------:R-:W-:-:S02]  /*3e900*/  IMAD.MOV.U32 R5, RZ, RZ, R18 ;  /* 0x000000ffff057224 */ /* 0x000fc400078e0012 */
[----:B------:R-:W-:Y:S01]  /*3e910*/  IMAD.MOV.U32 R4, RZ, RZ, R19 ;  /* 0x000000ffff047224 */ /* 0x000fe200078e0013 */
[C---:B---3--:R-:W-:Y:S08]  /*3e920*/  HMMA.16816.F32 R24, R12.reuse, R18, R24 ;  /* 0x000000120c18723c */ /* 0x048ff00000001818 */
[----:B--2---:R-:W-:Y:S11]  /*3e930*/  HMMA.16816.F32 R12, R12, R6, R20 ;  /* 0x000000060c0c723c */ /* 0x004ff60000001814 */
[----:B------:R-:W-:Y:S04]  /*3e940*/  @!UPT UIADD3 URZ, URZ, URZ, URZ ;  /* 0x0000003f3f3ff290 */ /* 0x000fe8000fffe03f */
[----:B------:R-:W-:Y:S01]  /*3e950*/  STL.64 [R1+0x1c0], R24 ;  /* 0x0001c01801007387 */ /* 0x000fe20000100a00 */
[----:B------:R-:W-:Y:S02]  /*3e960*/  STL.64 [R1+0x1c8], R26 ;  /* 0x0001c81a01007387 */ /* 0x000fe40000100a00 */
[----:B------:R-:W2:Y:S02]  /*3e970*/  LDL.LU.64 R18, [R1+0x2b18] ;  /* 0x002b180001127983 */ /* 0x000ea40000300a00 */
[----:B------:R-:W2:Y:S01]  /*3e980*/  LDL.LU.64 R16, [R1+0x2b10] ;  /* 0x002b100001107983 */ /* 0x000ea20000300a00 */
[----:B------:R0:W-:Y:S02]  /*3e990*/  STL.64 [R1+0x2a88], R6 ;  /* 0x002a880601007387 */ /* 0x0001e40000100a00 */
[----:B------:R-:W-:Y:S02]  /*3e9a0*/  STL.64 [R1+0x1a0], R12 ;  /* 0x0001a00c01007387 */ /* 0x000fe40000100a00 */
[----:B------:R-:W-:Y:S02]  /*3e9b0*/  STL.64 [R1+0x1a8], R14 ;  /* 0x0001a80e01007387 */ /* 0x000fe40000100a00 */
[----:B0-----:R-:W-:-:S02]  /*3e9c0*/  IMAD.MOV.U32 R6, RZ, RZ, R5 ;  /* 0x000000ffff067224 */ /* 0x001fc400078e0005 */
[----:B------:R-:W-:-:S05]  /*3e9d0*/  IMAD.MOV.U32 R7, RZ, RZ, R4 ;  /* 0x000000ffff077224 */ /* 0x000fca00078e0004 */
[----:B------:R0:W-:Y:S01]  /*3e9e0*/  STL.64 [R1+0x2aa0], R6 ;  /* 0x002aa00601007387 */ /* 0x0001e20000100a00 */
[----:B------:R-:W3:Y:S02]  /*3e9f0*/  LDL.LU R4, [R1+0x240] ;  /* 0x0002400001047983 */ /* 0x000ee40000300800 */
[----:B------:R-:W3:Y:S01]  /*3ea00*/  LDL.LU R5, [R1+0x244] ;  /* 0x0002440001057983 */ /* 0x000ee20000300800 */
[----:B0-----:R-:W2:Y:S01]  /*3ea10*/  LDL.LU R6, [R1+0x248] ;  /* 0x0002480001067983 */ /* 0x001ea20000300800 */
[----:B------:R-:W2:Y:S02]  /*3ea20*/  LDL.LU R7, [R1+0x24c] ;  /* 0x00024c0001077983 */ /* 0x000ea40000300800 */
[----:B------:R-:W-:Y:S02]  /*3ea30*/  IMAD.MOV.U32 R26, RZ, RZ, R11 ;  /* 0x000000ffff1a7224 */ /* 0x000fe400078e000b */
[----:B------:R-:W-:Y:S01]  /*3ea40*/  IMAD.MOV.U32 R27, RZ, RZ, R10 ;  /* 0x000000ffff1b7224 */ /* 0x000fe200078e000a */
[----:B--2---:R-:W-:Y:S01]  /*3ea50*/  STL.64 [R1+0x2ac0], R6 ;  /* 0x002ac00601007387 */ /* 0x004fe20000100a00 */
[----:B---3--:R0:W-:Y:S03]  /*3ea60*/  STL.64 [R1+0x2ab8], R4 ;  /* 0x002ab80401007387 */ /* 0x0081e60000100a00 */
[----:B------:R-:W-:Y:S01]  /*3ea70*/  STL.64 [R1+0x2ac8], R26 ;  /* 0x002ac81a01007387 */ /* 0x000fe20000100a00 */
[----:B0-----:R-:W2:Y:S01]  /*3ea80*/  LDL.LU R4, [R1+0x250] ;  /* 0x0002500001047983 */ /* 0x001ea20000300800 */
[----:B------:R-:W2:Y:S02]  /*3ea90*/  LDL.LU R5, [R1+0x254] ;  /* 0x0002540001057983 */ /* 0x000ea40000300800 */
[----:B------:R-:W3:Y:S02]  /*3eaa0*/  LDL.LU R6, [R1+0x258] ;  /* 0x0002580001067983 */ /* 0x000ee40000300800 */
[----:B------:R-:W3:Y:S02]  /*3eab0*/  LDL.LU R7, [R1+0x25c] ;  /* 0x00025c0001077983 */ /* 0x000ee40000300800 */
[----:B---3--:R0:W-:Y:S01]  /*3eac0*/  STL.64 [R1+0x2ad8], R6 ;  /* 0x002ad80601007387 */ /* 0x0081e20000100a00 */
[----:B--2---:R-:W-:Y:S02]  /*3ead0*/  STL.64 [R1+0x2ad0], R4 ;  /* 0x002ad00401007387 */ /* 0x004fe40000100a00 */
[----:B0-----:R-:W-:-:S02]  /*3eae0*/  IMAD.MOV.U32 R6, RZ, RZ, R9 ;  /* 0x000000ffff067224 */ /* 0x001fc400078e0009 */
[----:B------:R-:W-:-:S05]  /*3eaf0*/  IMAD.MOV.U32 R7, RZ, RZ, R8 ;  /* 0x000000ffff077224 */ /* 0x000fca00078e0008 */
[----:B------:R-:W-:Y:S01]  /*3eb00*/  STL.64 [R1+0x2af0], R6 ;  /* 0x002af00601007387 */ /* 0x000fe20000100a00 */
[----:B------:R-:W2:Y:S02]  /*3eb10*/  LDL.LU R24, [R1+0x260] ;  /* 0x0002600001187983 */ /* 0x000ea40000300800 */
[----:B------:R-:W2:Y:S02]  /*3eb20*/  LDL.LU R25, [R1+0x264] ;  /* 0x0002640001197983 */ /* 0x000ea40000300800 */
[----:B------:R-:W3:Y:S01]  /*3eb30*/  LDL.LU R26, [R1+0x268] ;  /* 0x00026800011a7983 */ /* 0x000ee20000300800 */
[----:B------:R-:W3:Y:S01]  /*3eb40*/  LDL.LU R27, [R1+0x26c] ;  /* 0x00026c00011b7983 */ /* 0x000ee20000300800 */
        /* <DEDUP_REMOVED lines=9> */
[----:B------:R-:W2:Y:S01]  /*3ebe0*/  LDL.LU R11, [R1+0x29c] ;  /* 0x00029c00010b7983 */ /* 0x000ea20000300800 */
[----:B------:R-:W2:Y:S01]  /*3ebf0*/  LDL.LU.64 R6, [R1+0x38] ;  /* 0x0000380001067983 */ /* 0x000ea20000300a00 */
[----:B---3--:R-:W-:Y:S02]  /*3ec00*/  STL.64 [R1+0x2ae8], R26 ;  /* 0x002ae81a01007387 */ /* 0x008fe40000100a00 */
[----:B------:R0:W-:Y:S02]  /*3ec10*/  STL.64 [R1+0x2ae0], R24 ;  /* 0x002ae01801007387 */ /* 0x0001e40000100a00 */
[----:B0-----:R-:W3:Y:S01]  /*3ec20*/  LDL.LU R24, [R1+0x270] ;  /* 0x0002700001187983 */ /* 0x001ee20000300800 */
[----:B------:R-:W3:Y:S02]  /*3ec30*/  LDL.LU R25, [R1+0x274] ;  /* 0x0002740001197983 */ /* 0x000ee40000300800 */
        /* <DEDUP_REMOVED lines=12> */
[----:B------:R-:W2:Y:S04]  /*3ed00*/  LDL R15, [R1+0x510] ;  /* 0x00051000010f7983 */ /* 0x000ea80000100800 */
[----:B--2---:R0:W-:Y:S01]  /*3ed10*/  STL [R1+0x29a8], R15 ;  /* 0x0029a80f01007387 */ /* 0x0041e20000100800 */
[----:B------:R-:W2:Y:S02]  /*3ed20*/  LDL.LU R12, [R1+0x140] ;  /* 0x00014000010c7983 */ /* 0x000ea40000300800 */
[----:B------:R-:W2:Y:S02]  /*3ed30*/  LDL.LU R13, [R1+0x144] ;  /* 0x00014400010d7983 */ /* 0x000ea40000300800 */
[----:B------:R-:W2:Y:S01]  /*3ed40*/  LDL.LU R14, [R1+0x148] ;  /* 0x00014800010e7983 */ /* 0x000ea20000300800 */
[----:B0-----:R-:W2:Y:S04]  /*3ed50*/  LDL.LU R15, [R1+0x14c] ;  /* 0x00014c00010f7983 */ /* 0x001ea80000300800 */
[----:B--2---:R-:W-:Y:S01]  /*3ed60*/  STL.64 [R1+0x2a60], R14 ;  /* 0x002a600e01007387 */ /* 0x004fe20000100a00 */
[----:B------:R0:W-:Y:S03]  /*3ed70*/  STL.64 [R1+0x2a58], R12 ;  /* 0x002a580c01007387 */ /* 0x0001e60000100a00 */
[----:B0-----:R-:W2:Y:S01]  /*3ed80*/  LDL.LU R12, [R1+0x160] ;  /* 0x00016000010c7983 */ /* 0x001ea20000300800 */
[----:B------:R-:W2:Y:S02]  /*3ed90*/  LDL.LU R13, [R1+0x164] ;  /* 0x00016400010d7983 */ /* 0x000ea40000300800 */
[----:B------:R-:W2:Y:S02]  /*3eda0*/  LDL.LU R14, [R1+0x168] ;  /* 0x00016800010e7983 */ /* 0x000ea40000300800 */
[----:B------:R-:W2:Y:S02]  /*3edb0*/  LDL.LU R15, [R1+0x16c] ;  /* 0x00016c00010f7983 */ /* 0x000ea40000300800 */
[----:B--2---:R0:W-:Y:S01]  /*3edc0*/  STL.64 [R1+0x2a70], R14 ;  /* 0x002a700e01007387 */ /* 0x0041e20000100a00 */
[----:B------:R-:W-:Y:S03]  /*3edd0*/  STL.64 [R1+0x2a68], R12 ;  /* 0x002a680c01007387 */ /* 0x000fe60000100a00 */
[----:B0-----:R-:W2:Y:S02]  /*3ede0*/  LDL.LU.64 R14, [R1+0x48] ;  /* 0x00004800010e7983 */ /* 0x001ea40000300a00 */
[C---:B--2---:R-:W-:Y:S11]  /*3edf0*/  HMMA.16816.F32 R8, R16.reuse, R14, R8 ;  /* 0x0000000e1008723c */ /* 0x044ff60000001808 */
[----:B------:R-:W-:Y:S11]  /*3ee00*/  @!UPT UIADD3 URZ, URZ, URZ, URZ ;  /* 0x0000003f3f3ff290 */ /* 0x000ff6000fffe03f */
[----:B------:R-:W-:Y:S01]  /*3ee10*/  @!UPT UIADD3 URZ, URZ, URZ, URZ ;  /* 0x0000003f3f3ff290 */ /* 0x000fe2000fffe03f */
[----:B------:R-:W-:Y:S01]  /*3ee20*/  STL.64 [R1+0x190], R8 ;  /* 0x0001900801007387 */ /* 0x000fe20000100a00 */
[----:B------:R0:W-:Y:S03]  /*3ee30*/  STL.64 [R1+0x198], R10 ;  /* 0x0001980a01007387 */ /* 0x0001e60000100a00 */
[----:B0-----:R-:W2:Y:S01]  /*3ee40*/  LDL.LU.64 R10, [R1+0x2b08] ;  /* 0x002b0800010a7983 */ /* 0x001ea20000300a00 */
[----:B------:R-:W2:Y:S02]  /*3ee50*/  LDL.LU.64 R8, [R1+0x2b00] ;  /* 0x002b000001087983 */ /* 0x000ea40000300a00 */
        /* <DEDUP_REMOVED lines=9> */
[C---:B---3--:R-:W-:Y:S01]  /*3eef0*/  HMMA.16816.F32 R4, R16.reuse, R6, R24 ;  /* 0x000000061004723c */ /* 0x048fe20000001818 */
[----:B------:R-:W2:Y:S01]  /*3ef00*/  LDL.LU.64 R26, [R1+0x2ae8] ;  /* 0x002ae800011a7983 */ /* 0x000ea20000300a00 */
[----:B------:R-:W2:Y:S11]  /*3ef10*/  LDL.LU.64 R24, [R1+0x2ae0] ;  /* 0x002ae00001187983 */ /* 0x000eb60000300a00 */
[----:B------:R-:W-:Y:S10]  /*3ef20*/  @!UPT UIADD3 URZ, URZ, URZ, URZ ;  /* 0x0000003f3f3ff290 */ /* 0x000ff4000fffe03f */
[----:B------:R-:W-:Y:S01]  /*3ef30*/  STL.64 [R1+0xe0], R4 ;  /* 0x0000e00401007387 */ /* 0x000fe20000100a00 */
[----:B------:R0:W-:Y:S03]  /*3ef40*/  STL.64 [R1+0xe8], R6 ;  /* 0x0000e80601007387 */ /* 0x0001e60000100a00 */
[----:B0-----:R-:W3:Y:S01]  /*3ef50*/  LDL.LU.64 R6, [R1+0x2ad8] ;  /* 0x002ad80001067983 */ /* 0x001ee20000300a00 */
[----:B------:R-:W3:Y:S01]  /*3ef60*/  LDL.LU.64 R4, [R1+0x2ad0] ;  /* 0x002ad00001047983 */ /* 0x000ee20000300a00 */
[C---:B--2---:R-:W-:Y:S11]  /*3ef70*/  HMMA.16816.F32 R24, R16.reuse, R10, R24 ;  /* 0x0000000a1018723c */ /* 0x044ff60000001818 */
[----:B------:R-:W-:Y:S11]  /*3ef80*/  @!UPT UIADD3 URZ, URZ, URZ, URZ ;  /* 0x0000003f3f3ff290 */ /* 0x000ff6000fffe03f */
[----:B------:R-:W-:Y:S01]  /*3ef90*/  @!UPT UIADD3 URZ, URZ, URZ, URZ ;  /* 0x0000003f3f3ff290 */ /* 0x000fe2000fffe03f */
[----:B------:R-:W-:Y:S01]  /*3efa0*/  STL.64 [R1+0xd0], R24 ;  /* 0x0000d01801007387 */ /* 0x000fe20000100a00 */
        /* <DEDUP_REMOVED lines=8> */
[----:B0-----:R-:W2:Y:S01]  /*3f030*/  LDL.LU.64 R26, [R1+0x2ab0] ;  /* 0x002ab000011a7983 */ /* 0x001ea20000300a00 */
[----:B------:R-:W3:Y:S01]  /*3f040*/  LDL.LU R24, [R1+0x2aa8] ;  /* 0x002aa80001187983 */ /* 0x000ee20000300800 */
[C---:B--2---:R-:W-:Y:S11]  /*3f050*/  HMMA.16816.F32 R4, R16.reuse, R26, R4 ;  /* 0x0000001a1004723c */ /* 0x044ff60000001804 */
[----:B------:R-:W-:Y:S11]  /*3f060*/  @!UPT UIADD3 URZ, URZ, URZ, URZ ;  /* 0x0000003f3f3ff290 */ /* 0x000ff6000fffe03f */
[----:B------:R-:W-:Y:S01]  /*3f070*/  @!UPT UIADD3 URZ, URZ, URZ, URZ ;  /* 0x0000003f3f3ff290 */ /* 0x000fe2000fffe03f */
[----:B------:R-:W-:Y:S01]  /*3f080*/  STL.64 [R1+0x260], R4 ;  /* 0x0002600401007387 */ /* 0x000fe20000100a00 */
[----:B------:R0:W-:Y:S03]  /*3f090*/  STL.64 [R1+0x268], R6 ;  /* 0x0002680601007387 */ /* 0x0001e60000100a00 */
[----:B0-----:R-:W2:Y:S01]  /*3f0a0*/  LDL.LU.64 R6, [R1+0x2aa0] ;  /* 0x002aa00001067983 */ /* 0x001ea20000300a00 */
[----:B------:R-:W-:Y:S02]  /*3f0b0*/  STL.64 [R1+0x2a38], R26 ;  /* 0x002a381a01007387 */ /* 0x000fe40000100a00 */
[----:B---3--:R0:W-:Y:S02]  /*3f0c0*/  STL [R1+0x2a30], R24 ;  /* 0x002a301801007387 */ /* 0x0081e40000100800 */
        /* <DEDUP_REMOVED lines=9> */
[----:B------:R0:W-:Y:S03]  /*3f160*/  STL.64 [R1+0x4c8], R6 ;  /* 0x0004c80601007387 */ /* 0x0001e60000100a00 */
[----:B0-----:R-:W2:Y:S02]  /*3f170*/  LDL.LU.64 R6, [R1+0x2a88] ;  /* 0x002a880001067983 */ /* 0x001ea40000300a00 */
[----:B--2---:R-:W-:Y:S02]  /*3f180*/  HMMA.16816.F32 R16, R16, R6, R20 ;  /* 0x000000061010723c */ /* 0x004fe40000001814 */
[----:B------:R-:W2:Y:S01]  /*3f190*/  LDL.LU.64 R22, [R1+0x2a80] ;  /* 0x002a800001167983 */ /* 0x000ea20000300a00 */
[----:B------:R-:W2:Y:S02]  /*3f1a0*/  LDL.LU.64 R20, [R1+0x2a78] ;  /* 0x002a780001147983 */ /* 0x000ea40000300a00 */
[----:B------:R0:W-:Y:S02]  /*3f1b0*/  STL.64 [R1+0x2a10], R6 ;  /* 0x002a100601007387 */ /* 0x0001e40000100a00 */
[----:B------:R-:W2:Y:S11]  /*3f1c0*/  LDL.LU R4, [R1+0x170] ;  /* 0x0001700001047983 */ /* 0x000eb60000300800 */
[----:B------:R-:W-:Y:S05]  /*3f1d0*/  @!UPT UIADD3 URZ, URZ, URZ, URZ ;  /* 0x0000003f3f3ff290 */ /* 0x000fea000fffe03f */
[----:B------:R-:W-:Y:S01]  /*3f1e0*/  STL.64 [R1+0x180], R16 ;  /* 0x0001801001007387 */ /* 0x000fe20000100a00 */
[----:B------:R-:W-:Y:S02]  /*3f1f0*/  STL.64 [R1+0x188], R18 ;  /* 0x0001881201007387 */ /* 0x000fe40000100a00 */
[----:B------:R-:W2:Y:S02]  /*3f200*/  LDL.LU R5, [R1+0x174] ;  /* 0x0001740001057983 */ /* 0x000ea40000300800 */
[----:B0-----:R-:W2:Y:S01]  /*3f210*/  LDL.LU R6, [R1+0x178] ;  /* 0x0001780001067983 */ /* 0x001ea20000300800 */
[----:B------:R-:W2:Y:S02]  /*3f220*/  LDL.LU R7, [R1+0x17c] ;  /* 0x00017c0001077983 */ /* 0x000ea40000300800 */
[----:B--2---:R-:W-:Y:S11]  /*3f230*/  HMMA.16816.F32 R4, R20, R14, R4 ;  /* 0x0000000e1404723c */ /* 0x004ff60000001804 */
[----:B------:R-:W-:Y:S11]  /*3f240*/  @!UPT UIADD3 URZ, URZ, URZ, URZ ;  /* 0x0000003f3f3ff290 */ /* 0x000ff6000fffe03f */
[----:B------:R-:W-:Y:S01]  /*3f250*/  @!UPT UIADD3 URZ, URZ, URZ, URZ ;  /* 0x0000003f3f3ff290 */ /* 0x000fe2000fffe03f */
[----:B------:R0:W-:Y:S01]  /*3f260*/  STL.64 [R1+0x580], R4 ;  /* 0x0005800401007387 */ /* 0x0001e20000100a00 */
[----:B------:R-:W-:Y:S02]  /*3f270*/  STL.64 [R1+0x588], R6 ;  /* 0x0005880601007387 */ /* 0x000fe40000100a00 */
[----:B0-----:R-:W-:Y:S02]  /*3f280*/  IMAD.MOV.U32 R5, RZ, RZ, R14 ;  /* 0x000000ffff057224 */ /* 0x001fe400078e000e */
[----:B------:R-:W-:Y:S02]  /*3f290*/  IMAD.MOV.U32 R4, RZ, RZ, R15 ;  /* 0x000000ffff047224 */ /* 0x000fe400078e000f */
[----:B------:R-:W2:Y:S01]  /*3f2a0*/  LDL.LU.64 R14, [R1+0x2a70] ;  /* 0x002a7000010e7983 */ /* 0x000ea20000300a00 */
[----:B------:R-:W2:Y:S02]  /*3f2b0*/  LDL.LU.64 R12, [R1+0x2a68] ;  /* 0x002a6800010c7983 */ /* 0x000ea40000300a00 */
[----:B------:R-:W-:-:S02]  /*3f2c0*/  IMAD.MOV.U32 R18, RZ, RZ, R9 ;  /* 0x000000ffff127224 */ /* 0x000fc400078e0009 */
[----:B------:R-:W-:-:S07]  /*3f2d0*/  IMAD.MOV.U32 R19, RZ, RZ, R8 ;  /* 0x000000ffff137224 */ /* 0x000fce00078e0008 */
[C---:B--2---:R-:W-:Y:S11]  /*3f2e0*/  HMMA.16816.F32 R12, R20.reuse, R18, R12 ;  /* 0x00000012140c723c */ /* 0x044ff6000000180c */
[----:B------:R-:W-:Y:S11]  /*3f2f0*/  @!UPT UIADD3 URZ, URZ, URZ, URZ ;  /* 0x0000003f3f3ff290 */ /* 0x000ff6000fffe03f */
[----:B------:R-:W-:Y:S01]  /*3f300*/  @!UPT UIADD3 URZ, URZ, URZ, URZ ;  /* 0x0000003f3f3ff290 */ /* 0x000fe2000fffe03f */
[----:B------:R-:W-:Y:S01]  /*3f310*/  STL.64 [R1+0x570], R12 ;  /* 0x0005700c01007387 */ /* 0x000fe20000100a00 */
[----:B------:R0:W-:Y:S03]  /*3f320*/  STL.64 [R1+0x578], R14 ;  /* 0x0005780e01007387 */ /* 0x0001e60000100a00 */
[----:B0-----:R-:W2:Y:S01]  /*3f330*/  LDL.LU.64 R14, [R1+0x2a60] ;  /* 0x002a6000010e7983 */ /* 0x001ea20000300a00 */
[----:B------:R-:W2:Y:S02]  /*3f340*/  LDL.LU.64 R12, [R1+0x2a58] ;  /* 0x002a5800010c7983 */ /* 0x000ea40000300a00 */
[----:B------:R0:W-:Y:S02]  /*3f350*/  STL.64 [R1+0x29d8], R18 ;  /* 0x0029d81201007387 */ /* 0x0001e40000100a00 */
[----:B0-----:R-:W3:Y:S01]  /*3f360*/  LDL.LU.64 R18, [R1+0x18] ;  /* 0x0000180001127983 */ /* 0x001ee20000300a00 */
[C---:B--2---:R-:W-:Y:S08]  /*3f370*/  HMMA.16816.F32 R12, R20.reuse, R10, R12 ;  /* 0x0000000a140c723c */ /* 0x044ff0000000180c */
[----:B---3--:R-:W-:Y:S11]  /*3f380*/  HMMA.16816.F32 R24, R20, R18, R24 ;  /* 0x000000121418723c */ /* 0x008ff60000001818 */
[----:B------:R-:W-:Y:S11]  /*3f390*/  @!UPT UIADD3 URZ, URZ, URZ, URZ ;  /* 0x0000003f3f3ff290 */ /* 0x000ff6000fffe03f */
[----:B------:R-:W-:Y:S01]  /*3f3a0*/  @!UPT UIADD3 URZ, URZ, URZ, URZ ;  /* 0x0000003f3f3ff290 */ /* 0x000fe2000fffe03f */
[----:B------:R-:W-:Y:S01]  /*3f3b0*/  STL.64 [R1+0x560], R24 ;  /* 0x0005601801007387 */ /* 0x000fe20000100a00 */
[----:B------:R-:W-:Y:S02]  /*3f3c0*/  STL.64 [R1+0x568], R26 ;  /* 0x0005681a01007387 */ /* 0x000fe40000100a00 */
[----:B------:R0:W-:Y:S02]  /*3f3d0*/  STL.64 [R1+0x550], R12 ;  /* 0x0005500c01007387 */ /* 0x0001e40000100a00 */
[----:B------:R4:W-:Y:S01]  /*3f3e0*/  STL.64 [R1+0x558], R14 ;  /* 0x0005580e01007387 */ /* 0x0009e20000100a00 */
[----:B0-----:R-:W2:Y:S01]  /*3f3f0*/  LDL.LU R12, [R1+0x50] ;  /* 0x00005000010c7983 */ /* 0x001ea20000300800 */
[----:B------:R-:W2:Y:S02]  /*3f400*/  LDL.LU R13, [R1+0x54] ;  /* 0x00005400010d7983 */ /* 0x000ea40000300800 */
[----:B----4-:R-:W-:Y:S02]  /*3f410*/  IMAD.MOV.U32 R14, RZ, RZ, R0 ;  /* 0x000000ffff0e7224 */ /* 0x010fe400078e0000 */
[----:B------:R-:W-:Y:S01]  /*3f420*/  IMAD.MOV.U32 R15, RZ, RZ, R2 ;  /* 0x000000ffff0f7224 */ /* 0x000fe200078e0002 */
[----:B------:R-:W3:Y:S01]  /*3f430*/  LDL.LU R0, [R1+0x2a54] ;  /* 0x002a540001007983 */ /* 0x000ee20000300800 */
[----:B------:R-:W4:Y:S02]  /*3f440*/  LDL.LU R2, [R1+0x2a50] ;  /* 0x002a500001027983 */ /* 0x000f240000300800 */
[----:B------:R-:W2:Y:S02]  /*3f450*/  LDL.LU.64 R6, [R1+0x78] ;  /* 0x0000780001067983 */ /* 0x000ea40000300a00 */
[----:B------:R-:W-:-:S02]  /*3f460*/  IMAD.MOV.U32 R24, RZ, RZ, R19 ;  /* 0x000000ffff187224 */ /* 0x000fc400078e0013 */
[----:B------:R-:W-:Y:S02]  /*3f470*/  IMAD.MOV.U32 R25, RZ, RZ, R18 ;  /* 0x000000ffff197224 */ /* 0x000fe400078e0012 */
[----:B------:R-:W-:Y:S02]  /*3f480*/  IMAD.MOV.U32 R19, RZ, RZ, R4 ;  /* 0x000000ffff137224 */ /* 0x000fe400078e0004 */
[----:B------:R-:W-:Y:S01]  /*3f490*/  IMAD.MOV.U32 R18, RZ, RZ, R5 ;  /* 0x000000ffff127224 */ /* 0x000fe200078e0005 */
[----:B--2---:R0:W-:Y:S01]  /*3f4a0*/  STL.64 [R1+0x2a28], R6 ;  /* 0x002a280601007387 */ /* 0x0041e20000100a00 */
[----:B------:R-:W2:Y:S02]  /*3f4b0*/  LDL.LU R4, [R1+0x120] ;  /* 0x0001200001047983 */ /* 0x000ea40000300800 */
[----:B------:R-:W2:Y:S01]  /*3f4c0*/  LDL.LU R5, [R1+0x124] ;  /* 0x0001240001057983 */ /* 0x000ea20000300800 */
[----:B0-----:R-:W2:Y:S01]  /*3f4d0*/  LDL.LU R6, [R1+0x128] ;  /* 0x0001280001067983 */ /* 0x001ea20000300800 */
[----:B------:R-:W2:Y:S02]  /*3f4e0*/  LDL.LU R7, [R1+0x12c] ;  /* 0x00012c0001077983 */ /* 0x000ea40000300800 */
[----:B------:R-:W3:Y:S02]  /*3f4f0*/  LDL.LU R8, [R1+0x130] ;  /* 0x0001300001087983 */ /* 0x000ee40000300800 */
[----:B------:R-:W-:Y:S01]  /*3f500*/  IMAD.MOV.U32 R17, RZ, RZ, R10 ;  /* 0x000000ffff117224 */ /* 0x000fe200078e000a */
[----:B------:R-:W3:Y:S01]  /*3f510*/  LDL.LU R9, [R1+0x134] ;  /* 0x0001340001097983 */ /* 0x000ee20000300800 */
[----:B------:R-:W-:-:S02]  /*3f520*/  IMAD.MOV.U32 R16, RZ, RZ, R11 ;  /* 0x000000ffff107224 */ /* 0x000fc400078e000b */
[----:B------:R-:W3:Y:S02]  /*3f530*/  LDL.LU R10, [R1+0x138] ;  /* 0x00013800010a7983 */ /* 0x000ee40000300800 */
[----:B------:R-:W3:Y:S01]  /*3f540*/  LDL.LU R11, [R1+0x13c] ;  /* 0x00013c00010b7983 */ /* 0x000ee20000300800 */
[----:B--2---:R0:W-:Y:S01]  /*3f550*/  STL.64 [R1+0x2a48], R6 ;  /* 0x002a480601007387 */ /* 0x0041e20000100a00 */
[----:B------:R-:W-:Y:S03]  /*3f560*/  STL.64 [R1+0x2a40], R4 ;  /* 0x002a400401007387 */ /* 0x000fe60000100a00 */
[----:B0-----:R-:W3:Y:S01]  /*3f570*/  LDL.LU.64 R6, [R1+0x28] ;  /* 0x0000280001067983 */ /* 0x001ee20000300a00 */
        /* <DEDUP_REMOVED lines=12> */
[----:B------:R0:W-:Y:S01]  /*3f640*/  STL.64 [R1+0x29b8], R14 ;  /* 0x0029b80e01007387 */ /* 0x0001e20000100a00 */
[----:B------:R1:W-:Y:S02]  /*3f650*/  STL.64 [R1+0x29b0], R12 ;  /* 0x0029b00c01007387 */ /* 0x0003e40000100a00 */
[----:B0-----:R-:W-:-:S02]  /*3f660*/  IMAD.MOV.U32 R14, RZ, RZ, R25 ;  /* 0x000000ffff0e7224 */ /* 0x001fc400078e0019 */
[----:B------:R-:W-:-:S05]  /*3f670*/  IMAD.MOV.U32 R15, RZ, RZ, R24 ;  /* 0x000000ffff0f7224 */ /* 0x000fca00078e0018 */
[----:B------:R0:W-:Y:S01]  /*3f680*/  STL.64 [R1+0x29d0], R14 ;  /* 0x0029d00e01007387 */ /* 0x0001e20000100a00 */
[----:B-1----:R-:W2:Y:S02]  /*3f690*/  LDL.LU R12, [R1+0x90] ;  /* 0x00009000010c7983 */ /* 0x002ea40000300800 */
[----:B------:R-:W2:Y:S01]  /*3f6a0*/  LDL.LU R13, [R1+0x94] ;  /* 0x00009400010d7983 */ /* 0x000ea20000300800 */
[----:B0-----:R-:W2:Y:S01]  /*3f6b0*/  LDL.LU R14, [R1+0x98] ;  /* 0x00009800010e7983 */ /* 0x001ea20000300800 */
[----:B------:R-:W2:Y:S01]  /*3f6c0*/  LDL.LU R15, [R1+0x9c] ;  /* 0x00009c00010f7983 */ /* 0x000ea20000300800 */
[----:B---3--:R-:W-:Y:S07]  /*3f6d0*/  HMMA.16816.F32 R24, R20, R6, R8 ;  /* 0x000000061418723c */ /* 0x008fee0000001808 */
[----:B------:R-:W-:-:S02]  /*3f6e0*/  IMAD.MOV.U32 R9, RZ, RZ, R6 ;  /* 0x000000ffff097224 */ /* 0x000fc400078e0006 */
[----:B------:R-:W-:Y:S01]  /*3f6f0*/  IMAD.MOV.U32 R8, RZ, RZ, R7 ;  /* 0x000000ffff087224 */ /* 0x000fe200078e0007 */
[----:B--2---:R-:W-:Y:S01]  /*3f700*/  STL.64 [R1+0x29e8], R14 ;  /* 0x0029e80e01007387 */ /* 0x004fe20000100a00 */
[----:B------:R0:W-:Y:S03]  /*3f710*/  STL.64 [R1+0x29e0], R12 ;  /* 0x0029e00c01007387 */ /* 0x0001e60000100a00 */
[----:B0-----:R-:W2:Y:S01]  /*3f720*/  LDL.LU R12, [R1+0xa0] ;  /* 0x0000a000010c7983 */ /* 0x001ea20000300800 */
[----:B------:R-:W2:Y:S02]  /*3f730*/  LDL.LU R13, [R1+0xa4] ;  /* 0x0000a400010d7983 */ /* 0x000ea40000300800 */
[----:B------:R-:W3:Y:S02]  /*3f740*/  LDL.LU.64 R6, [R1+0x2a48] ;  /* 0x002a480001067983 */ /* 0x000ee40000300a00 */
[----:B----4-:R-:W-:-:S02]  /*3f750*/  IMAD.MOV.U32 R14, RZ, RZ, R2 ;  /* 0x000000ffff0e7224 */ /* 0x010fc400078e0002 */
[----:B------:R-:W-:Y:S01]  /*3f760*/  IMAD.MOV.U32 R15, RZ, RZ, R0 ;  /* 0x000000ffff0f7224 */ /* 0x000fe200078e0000 */
[----:B------:R-:W3:Y:S02]  /*3f770*/  LDL.LU.64 R4, [R1+0x2a40] ;  /* 0x002a400001047983 */ /* 0x000ee40000300a00 */
[----:B------:R-:W-:Y:S02]  /*3f780*/  IMAD.MOV.U32 R2, RZ, RZ, R26 ;  /* 0x000000ffff027224 */ /* 0x000fe400078e001a */
[----:B------:R0:W-:Y:S02]  /*3f790*/  STL.64 [R1+0x170], R24 ;  /* 0x0001701801007387 */ /* 0x0001e40000100a00 */
[----:B------:R-:W-:Y:S02]  /*3f7a0*/  IMAD.MOV.U32 R0, RZ, RZ, R27 ;  /* 0x000000ffff007224 */ /* 0x000fe400078e001b */
[----:B------:R-:W3:Y:S04]  /*3f7b0*/  LDL.LU.64 R26, [R1+0x2a38] ;  /* 0x002a3800011a7983 */ /* 0x000ee80000300a00 */
[----:B0-----:R-:W4:Y:S01]  /*3f7c0*/  LDL.LU R24, [R1+0x2a30] ;  /* 0x002a300001187983 */ /* 0x001f220000300800 */
[----:B------:R-:W-:Y:S02]  /*3f7d0*/  STL [R1+0x266c], R0 ;  /* 0x00266c0001007387 */ /* 0x000fe40000100800 */
[----:B------:R-:W-:Y:S01]  /*3f7e0*/  STL [R1+0x2668], R2 ;  /* 0x0026680201007387 */ /* 0x000fe20000100800 */
[C---:B---3--:R-:W-:Y:S11]  /*3f7f0*/  HMMA.16816.F32 R4, R20.reuse, R26, R4 ;  /* 0x0000001a1404723c */ /* 0x048ff60000001804 */
[----:B------:R-:W-:Y:S11]  /*3f800*/  @!UPT UIADD3 URZ, URZ, URZ, URZ ;  /* 0x0000003f3f3ff290 */ /* 0x000ff6000fffe03f */
[----:B------:R-:W-:Y:S01]  /*3f810*/  @!UPT UIADD3 URZ, URZ, URZ, URZ ;  /* 0x0000003f3f3ff290 */ /* 0x000fe2000fffe03f */
[----:B------:R-:W-:Y:S01]  /*3f820*/  STL.64 [R1+0x160], R4 ;  /* 0x0001600401007387 */ /* 0x000fe20000100a00 */
[----:B------:R0:W-:Y:S03]  /*3f830*/  STL.64 [R1+0x168], R6 ;  /* 0x0001680601007387 */ /* 0x0001e60000100a00 */
        /* <DEDUP_REMOVED lines=12> */
[----:B------:R-:W3:Y:S02]  /*3f900*/  LDL.LU.64 R16, [R1+0x2a00] ;  /* 0x002a000001107983 */ /* 0x000ee40000300a00 */
[----:B------:R-:W-:-:S02]  /*3f910*/  IMAD.MOV.U32 R11, RZ, RZ, R6 ;  /* 0x000000ffff0b7224 */ /* 0x000fc400078e0006 */
[----:B------:R-:W-:Y:S11]  /*3f920*/  IMAD.MOV.U32 R10, RZ, RZ, R7 ;  /* 0x000000ffff0a7224 */ /* 0x000ff600078e0007 */
[----:B------:R-:W-:Y:S06]  /*3f930*/  @!UPT UIADD3 URZ, URZ, URZ, URZ ;  /* 0x0000003f3f3ff290 */ /* 0x000fec000fffe03f */
[----:B------:R-:W-:Y:S01]  /*3f940*/  STL.64 [R1+0x4b0], R20 ;  /* 0x0004b01401007387 */ /* 0x000fe20000100a00 */
[----:B------:R-:W-:Y:S02]  /*3f950*/  STL.64 [R1+0x4b8], R22 ;  /* 0x0004b81601007387 */ /* 0x000fe40000100a00 */
[----:B------:R-:W2:Y:S02]  /*3f960*/  LDL.LU.64 R6, [R1+0x29f8] ;  /* 0x0029f80001067983 */ /* 0x000ea40000300a00 */
[----:B------:R-:W2:Y:S01]  /*3f970*/  LDL.LU.64 R4, [R1+0x29f0] ;  /* 0x0029f00001047983 */ /* 0x000ea20000300a00 */
[----:B------:R-:W-:Y:S01]  /*3f980*/  STL.64 [R1+0x29c8], R10 ;  /* 0x0029c80a01007387 */ /* 0x000fe20000100a00 */
[----:B------:R0:W-:Y:S03]  /*3f990*/  STL.64 [R1+0x29c0], R8 ;  /* 0x0029c00801007387 */ /* 0x0001e60000100a00 */
[----:B0-----:R-:W4:Y:S01]  /*3f9a0*/  LDL.LU R8, [R1+0x60] ;  /* 0x0000600001087983 */ /* 0x001f220000300800 */
[----:B------:R-:W4:Y:S02]  /*3f9b0*/  LDL.LU R9, [R1+0x64] ;  /* 0x0000640001097983 */ /* 0x000f240000300800 */
[----:B------:R-:W4:Y:S02]  /*3f9c0*/  LDL.LU R11, [R1+0x6c] ;  /* 0x00006c00010b7983 */ /* 0x000f240000300800 */
[----:B---3--:R-:W-:-:S02]  /*3f9d0*/  IMAD.MOV.U32 R22, RZ, RZ, R17 ;  /* 0x000000ffff167224 */ /* 0x008fc400078e0011 */
[----:B------:R-:W-:Y:S02]  /*3f9e0*/  IMAD.MOV.U32 R23, RZ, RZ, R16 ;  /* 0x000000ffff177224 */ /* 0x000fe400078e0010 */
[C---:B--2---:R-:W-:Y:S01]  /*3f9f0*/  HMMA.16816.F32 R16, R4.reuse, R18, R12 ;  /* 0x000000120410723c */ /* 0x044fe2000000180c */
[----:B------:R-:W2:Y:S01]  /*3fa00*/  LDL.LU.64 R14, [R1+0x29e8] ;  /* 0x0029e800010e7983 */ /* 0x000ea20000300a00 */
[----:B------:R-:W2:Y:S11]  /*3fa10*/  LDL.LU.64 R12, [R1+0x29e0] ;  /* 0x0029e000010c7983 */ /* 0x000eb60000300a00 */
[----:B------:R-:W-:Y:S10]  /*3fa20*/  @!UPT UIADD3 URZ, URZ, URZ, URZ ;  /* 0x0000003f3f3ff290 */ /* 0x000ff4000fffe03f */
[----:B------:R-:W-:Y:S01]  /*3fa30*/  STL.64 [R1+0x490], R16 ;  /* 0x0004901001007387 */ /* 0x000fe20000100a00 */
[----:B------:R0:W-:Y:S03]  /*3fa40*/  STL.64 [R1+0x498], R18 ;  /* 0x0004981201007387 */ /* 0x0001e60000100a00 */
[----:B0-----:R-:W2:Y:S01]  /*3fa50*/  LDL.LU.64 R18, [R1+0x29d8] ;  /* 0x0029d80001127983 */ /* 0x001ea20000300a00 */
[----:B------:R-:W-:Y:S01]  /*3fa60*/  IMAD.MOV.U32 R10, RZ, RZ, R3 ;  /* 0x000000ffff0a7224 */ /* 0x000fe200078e0003 */
[----:B--2---:R-:W-:Y:S02]  /*3fa70*/  HMMA.16816.F32 R16, R4, R18, R12 ;  /* 0x000000120410723c */ /* 0x004fe4000000180c */
[----:B------:R-:W4:Y:S04]  /*3fa80*/  LDL.LU.64 R14, [R1+0x29d0] ;  /* 0x0029d000010e7983 */ /* 0x000f280000300a00 */
[----:B------:R-:W0:Y:S11]  /*3fa90*/  S2R R3, SR_TID.X ;  /* 0x0000000000037919 */ /* 0x000e360000002100 */
[----:B------:R-:W-:Y:S06]  /*3faa0*/  @!UPT UIADD3 URZ, URZ, URZ, URZ ;  /* 0x0000003f3f3ff290 */ /* 0x000fec000fffe03f */
[----:B------:R-:W-:Y:S01]  /*3fab0*/  STL.64 [R1+0x480], R16 ;  /* 0x0004801001007387 */ /* 0x000fe20000100a00 */
[----:B------:R1:W-:Y:S01]  /*3fac0*/  STL.64 [R1+0x488], R18 ;  /* 0x0004881201007387 */ /* 0x0003e20000100a00 */
[----:B0-----:R-:W-:-:S05]  /*3fad0*/  LOP3.LUT R25, R3, 0x7, RZ, 0xc0, !PT ;  /* 0x0000000703197812 */ /* 0x001fca00078ec0ff */
[----:B------:R-:W-:Y:S02]  /*3fae0*/  IMAD R25, R25, 0x110, RZ ;  /* 0x0000011019197824 */ /* 0x000fe400078e02ff */
[----:B-1----:R-:W-:-:S05]  /*3faf0*/  IMAD.SHL.U32 R19, R3, 0x2, RZ ;  /* 0x0000000203137824 */ /* 0x002fca00078e00ff */
[----:B------:R-:W-:Y:S01]  /*3fb00*/  LOP3.LUT R25, R25, 0x30, R19, 0x78, !PT ;  /* 0x0000003019197812 */ /* 0x000fe200078e7813 */
[C---:B----4-:R-:W-:Y:S01]  /*3fb10*/  HMMA.16816.F32 R12, R4.reuse, R14, R8 ;  /* 0x0000000e040c723c */ /* 0x050fe20000001808 */
[----:B------:R-:W2:Y:S01]  /*3fb20*/  LDL.LU.64 R10, [R1+0x29c8] ;  /* 0x0029c800010a7983 */ /* 0x000ea20000300a00 */
[----:B------:R-:W3:Y:S11]  /*3fb30*/  LDL.LU.64 R8, [R1+0x29c0] ;  /* 0x0029c00001087983 */ /* 0x000ef60000300a00 */
[----:B------:R-:W-:Y:S10]  /*3fb40*/  @!UPT UIADD3 URZ, URZ, URZ, URZ ;  /* 0x0000003f3f3ff290 */ /* 0x000ff4000fffe03f */
[----:B------:R-:W-:Y:S01]  /*3fb50*/  STL.64 [R1+0xc0], R12 ;  /* 0x0000c00c01007387 */ /* 0x000fe20000100a00 */
[----:B------:R-:W-:Y:S02]  /*3fb60*/  IMAD.MOV.U32 R3, RZ, RZ, R15 ;  /* 0x000000ffff037224 */ /* 0x000fe400078e000f */
[----:B------:R0:W-:Y:S02]  /*3fb70*/  STL [R1+0xc8], R14 ;  /* 0x0000c80e01007387 */ /* 0x0001e40000100800 */
[----:B0-----:R-:W4:Y:S01]  /*3fb80*/  LDL.LU.64 R14, [R1+0x29b8] ;  /* 0x0029b800010e7983 */ /* 0x001f220000300a00 */
[----:B------:R-:W4:Y:S02]  /*3fb90*/  LDL.LU.64 R12, [R1+0x29b0] ;  /* 0x0029b000010c7983 */ /* 0x000f240000300a00 */
[----:B------:R-:W-:Y:S02]  /*3fba0*/  STL [R1+0x2620], R3 ;  /* 0x0026200301007387 */ /* 0x000fe40000100800 */
[----:B------:R-:W2:Y:S01]  /*3fbb0*/  LDL.LU R16, [R1+0x340] ;  /* 0x0003400001107983 */ /* 0x000ea20000300800 */
[----:B------:R-:W2:Y:S01]  /*3fbc0*/  LDL.LU R17, [R1+0x344] ;  /* 0x0003440001117983 */ /* 0x000ea20000300800 */
[----:B------:R-:W2:Y:S02]  /*3fbd0*/  LDL.LU R18, [R1+0x348] ;  /* 0x0003480001127983 */ /* 0x000ea40000300800 */
[----:B------:R-:W2:Y:S01]  /*3fbe0*/  LDL.LU R19, [R1+0x34c] ;  /* 0x00034c0001137983 */ /* 0x000ea20000300800 */
[----:B----4-:R-:W-:Y:S01]  /*3fbf0*/  HMMA.16816.F32 R20, R4, R22, R12 ;  /* 0x000000160414723c */ /* 0x010fe2000000180c */
[----:B--2---:R-:W-:Y:S01]  /*3fc00*/  STL.64 [R1+0x29a0], R18 ;  /* 0x0029a01201007387 */ /* 0x004fe20000100a00 */
[----:B------:R0:W-:Y:S03]  /*3fc10*/  STL.64 [R1+0x2998], R16 ;  /* 0x0029981001007387 */ /* 0x0001e60000100a00 */
[----:B0-----:R-:W2:Y:S01]  /*3fc20*/  LDL.LU R16, [R1+0x220] ;  /* 0x0002200001107983 */ /* 0x001ea20000300800 */
[----:B------:R-:W2:Y:S02]  /*3fc30*/  LDL.LU R17, [R1+0x224] ;  /* 0x0002240001117983 */ /* 0x000ea40000300800 */
[----:B------:R-:W2:Y:S02]  /*3fc40*/  LDL.LU R18, [R1+0x228] ;  /* 0x0002280001127983 */ /* 0x000ea40000300800 */
[----:B------:R-:W2:Y:S01]  /*3fc50*/  LDL.LU R19, [R1+0x22c] ;  /* 0x00022c0001137983 */ /* 0x000ea20000300800 */
[----:B------:R-:W4:Y:S11]  /*3fc60*/  LDL.LU R15, [R1+0x29a8] ;  /* 0x0029a800010f7983 */ /* 0x000f360000300800 */
[----:B------:R-:W-:Y:S01]  /*3fc70*/  @!UPT UIADD3 URZ, URZ, URZ, URZ ;  /* 0x0000003f3f3ff290 */ /* 0x000fe2000fffe03f */
[----:B------:R-:W-:Y:S02]  /*3fc80*/  STL.64 [R1+0xb0], R20 ;  /* 0x0000b01401007387 */ /* 0x000fe40000100a00 */
[----:B------:R-:W-:Y:S01]  /*3fc90*/  STL.64 [R1+0xb8], R22 ;  /* 0x0000b81601007387 */ /* 0x000fe20000100a00 */
[----:B------:R-:W-:Y:S01]  /*3fca0*/  LOP3.LUT R25, R25, 0x40, RZ, 0x3c, !PT ;  /* 0x0000004019197812 */ /* 0x000fe200078e3cff */
[----:B---3--:R-:W-:Y:S01]  /*3fcb0*/  IMAD.MOV.U32 R14, RZ, RZ, R9 ;  /* 0x000000ffff0e7224 */ /* 0x008fe200078e0009 */
[----:B----4-:R-:W0:Y:S04]  /*3fcc0*/  LDSM.16.MT88.4 R20, [R15+0x18000] ;  /* 0x018000000f14783b */ /* 0x010e280000004200 */
[----:B0-----:R0:W-:Y:S01]  /*3fcd0*/  STL.64 [R1+0x2970], R22 ;  /* 0x0029701601007387 */ /* 0x0011e20000100a00 */
[----:B------:R-:W-:Y:S02]  /*3fce0*/  STL.64 [R1+0x2968], R20 ;  /* 0x0029681401007387 */ /* 0x000fe40000100a00 */
[----:B0-----:R-:W-:-:S02]  /*3fcf0*/  IMAD.MOV.U32 R22, RZ, RZ, R11 ;  /* 0x000000ffff167224 */ /* 0x001fc400078e000b */
[----:B------:R-:W-:-:S05]  /*3fd00*/  IMAD.MOV.U32 R23, RZ, RZ, R10 ;  /* 0x000000ffff177224 */ /* 0x000fca00078e000a */
[----:B------:R-:W-:Y:S01]  /*3fd10*/  STL.64 [R1+0x2980], R22 ;  /* 0x0029801601007387 */ /* 0x000fe20000100a00 */
[----:B------:R0:W-:Y:S02]  /*3fd20*/  STL [R1+0x2930], R15 ;  /* 0x0029300f01007387 */ /* 0x0001e40000100800 */
[----:B0-----:R-:W-:Y:S02]  /*3fd30*/  IMAD.MOV.U32 R15, RZ, RZ, R8 ;  /* 0x000000ffff0f7224 */ /* 0x001fe400078e0008 */
[----:B------:R-:W0:Y:S05]  /*3fd40*/  LDSM.16.M88.4 R8, [R25+0x20080] ;  /* 0x020080001908783b */ /* 0x000e2a0000000200 */
[----:B--2---:R-:W-:Y:S01]  /*3fd50*/  HMMA.16816.F32 R12, R4, R14, R16 ;  /* 0x0000000e040c723c */ /* 0x004fe20000001810 */
[----:B------:R-:W2:Y:S01]  /*3fd60*/  LDL.LU.64 R18, [R1+0x29a0] ;  /* 0x0029a00001127983 */ /* 0x000ea20000300a00 */
[----:B------:R-:W2:Y:S11]  /*3fd70*/  LDL.LU.64 R16, [R1+0x2998] ;  /* 0x0029980001107983 */ /* 0x000eb60000300a00 */
[----:B------:R-:W-:Y:S11]  /*3fd80*/  @!UPT UIADD3 URZ, URZ, URZ, URZ ;  /* 0x0000003f3f3ff290 */ /* 0x000ff6000fffe03f */
[----:B------:R-:W-:Y:S01]  /*3fd90*/  IMAD.MOV.U32 R3, RZ, RZ, R15 ;  /* 0x000000ffff037224 */ /* 0x000fe200078e000f */
[----:B------:R-:W-:Y:S01]  /*3fda0*/  STL.64 [R1+0xa0], R12 ;  /* 0x0000a00c01007387 */ /* 0x000fe20000100a00 */
[----:B------:R-:W-:Y:S02]  /*3fdb0*/  STL [R1+0xa8], R14 ;  /* 0x0000a80e01007387 */ /* 0x000fe40000100800 */
[----:B------:R-:W1:Y:S01]  /*3fdc0*/  LDSM.16.M88.4 R12, [R25+0x20880] ;  /* 0x02088000190c783b */ /* 0x000e620000000200 */
[----:B------:R-:W-:Y:S04]  /*3fdd0*/  STL [R1+0x2670], R3 ;  /* 0x0026700301007387 */ /* 0x000fe80000100800 */
[----:B0-----:R-:W-:Y:S01]  /*3fde0*/  STL.64 [R1+0x60], R8 ;  /* 0x0000600801007387 */ /* 0x001fe20000100a00 */
[----:B------:R-:W-:Y:S02]  /*3fdf0*/  STL.64 [R1+0x68], R10 ;  /* 0x0000680a01007387 */ /* 0x000fe40000100a00 */
[----:B------:R0:W-:Y:S02]  /*3fe00*/  STL.64 [R1+0x2978], R8 ;  /* 0x0029780801007387 */ /* 0x0001e40000100a00 */
[----:B0-----:R-:W3:Y:S01]  /*3fe10*/  LDL.LU R8, [R1+0x330] ;  /* 0x0003300001087983 */ /* 0x001ee20000300800 */
[----:B------:R-:W3:Y:S02]  /*3fe20*/  LDL.LU R9, [R1+0x334] ;  /* 0x0003340001097983 */ /* 0x000ee40000300800 */
[----:B------:R-:W4:Y:S02]  /*3fe30*/  LDL.LU R10, [R1+0x338] ;  /* 0x00033800010a7983 */ /* 0x000f240000300800 */
[----:B------:R-:W4:Y:S02]  /*3fe40*/  LDL.LU R11, [R1+0x33c] ;  /* 0x00033c00010b7983 */ /* 0x000f240000300800 */
[----:B-1----:R-:W-:-:S02]  /*3fe50*/  IMAD.MOV.U32 R20, RZ, RZ, R12 ;  /* 0x000000ffff147224 */ /* 0x002fc400078e000c */
[----:B------:R-:W-:Y:S01]  /*3fe60*/  IMAD.MOV.U32 R3, RZ, RZ, R13 ;  /* 0x000000ffff037224 */ /* 0x000fe200078e000d */
        /* <DEDUP_REMOVED lines=8> */
[----:B--2---:R-:W-:Y:S01]  /*3fef0*/  HMMA.16816.F32 R12, R4, R26, R16 ;  /* 0x0000001a040c723c */ /* 0x004fe20000001810 */
[----:B------:R-:W2:Y:S11]  /*3ff00*/  LDL.LU R16, [R1+0x320] ;  /* 0x0003200001107983 */ /* 0x000eb60000300800 */
[----:B------:R-:W-:Y:S11]  /*3ff10*/  @!UPT UIADD3 URZ, URZ, URZ, URZ ;  /* 0x0000003f3f3ff290 */ /* 0x000ff6000fffe03f */
[----:B------:R-:W-:Y:S01]  /*3ff20*/  STL.64 [R1+0x90], R12 ;  /* 0x0000900c01007387 */ /* 0x000fe20000100a00 */
[----:B------:R-:W-:Y:S02]  /*3ff30*/  STL.64 [R1+0x98], R14 ;  /* 0x0000980e01007387 */ /* 0x000fe40000100a00 */
[----:B------:R-:W0:Y:S04]  /*3ff40*/  LDSM.16.M88.4 R12, [R25+0x21080] ;  /* 0x02108000190c783b */ /* 0x000e280000000200 */
[----:B------:R-:W2:Y:S01]  /*3ff50*/  LDL.LU R17, [R1+0x324] ;  /* 0x0003240001117983 */ /* 0x000ea20000300800 */
[----:B------:R-:W2:Y:S01]  /*3ff60*/  LDL.LU R18, [R1+0x328] ;  /* 0x0003280001127983 */ /* 0x000ea20000300800 */
[----:B------:R-:W2:Y:S03]  /*3ff70*/  LDL.LU R19, [R1+0x32c] ;  /* 0x00032c0001137983 */ /* 0x000ea60000300800 */
[----:B0-----:R-:W-:Y:S01]  /*3ff80*/  STL.64 [R1+0x40], R12 ;  /* 0x0000400c01007387 */ /* 0x001fe20000100a00 */
[----:B------:R-:W-:-:S02]  /*3ff90*/  IMAD.MOV.U32 R26, RZ, RZ, R12 ;  /* 0x000000ffff1a7224 */ /* 0x000fc400078e000c */
[----:B------:R-:W-:Y:S02]  /*3ffa0*/  STL.64 [R1+0x48], R14 ;  /* 0x0000480e01007387 */ /* 0x000fe40000100a00 */
[----:B------:R-:W-:Y:S02]  /*3ffb0*/  IMAD.MOV.U32 R21, RZ, RZ, R13 ;  /* 0x000000ffff157224 */ /* 0x000fe400078e000d */
[----:B------:R-:W0:Y:S01]  /*3ffc0*/  LDSM.16.M88.4 R12, [R25+0x21880] ;  /* 0x02188000190c783b */ /* 0x000e220000000200 */
[----:B------:R-:W-:Y:S02]  /*3ffd0*/  IMAD.MOV.U32 R22, RZ, RZ, R2 ;  /* 0x000000ffff167224 */ /* 0x000fe400078e0002 */
[----:B------:R-:W-:Y:S01]  /*3ffe0*/  IMAD.MOV.U32 R23, RZ, RZ, R0 ;  /* 0x000000ffff177224 */ /* 0x000fe200078e0000 */
[----:B0-----:R-:W-:Y:S01]  /*3fff0*/  STL.64 [R1+0x30], R12 ;  /* 0x0000300c01007387 */ /* 0x001fe20000100a00 */
[----:B------:R-:W-:Y:S02]  /*40000*/  STL.64 [R1+0x38], R14 ;  /* 0x0000380e01007387 */ /* 0x000fe40000100a00 */
[----:B------:R0:W-:Y:S02]  /*40010*/  STL.64 [R1+0x2938], R12 ;  /* 0x0029380c01007387 */ /* 0x0001e40000100a00 */
[----:B0-----:R-:W-:-:S02]  /*40020*/  IMAD.MOV.U32 R12, RZ, RZ, R26 ;  /* 0x000000ffff0c7224 */ /* 0x001fc400078e001a */
[----:B------:R-:W-:-:S05]  /*40030*/  IMAD.MOV.U32 R13, RZ, RZ, R21 ;  /* 0x000000ffff0d7224 */ /* 0x000fca00078e0015 */
[----:B------:R0:W-:Y:S02]  /*40040*/  STL.64 [R1+0x2950], R12 ;  /* 0x0029500c01007387 */ /* 0x0001e40000100a00 */
[----:B0-----:R-:W-:Y:S02]  /*40050*/  IMAD.MOV.U32 R12, RZ, RZ, R20 ;  /* 0x000000ffff0c7224 */ /* 0x001fe400078e0014 */
[----:B------:R-:W-:Y:S02]  /*40060*/  IMAD.MOV.U32 R2, RZ, RZ, R15 ;  /* 0x000000ffff027224 */ /* 0x000fe400078e000f */
[----:B------:R-:W-:-:S03]  /*40070*/  IMAD.MOV.U32 R0, RZ, RZ, R14 ;  /* 0x000000ffff007224 */ /* 0x000fc600078e000e */
[----:B------:R-:W-:Y:S02]  /*40080*/  STL [R1+0x268c], R2 ;  /* 0x00268c0201007387 */ /* 0x000fe40000100800 */
[----:B------:R-:W-:Y:S01]  /*40090*/  STL [R1+0x2688], R0 ;  /* 0x0026880001007387 */ /* 0x000fe20000100800 */
        /* <DEDUP_REMOVED lines=8> */
[----:B------:R0:W-:Y:S02]  /*40120*/  STL.64 [R1+0x28], R22 ;  /* 0x0000281601007387 */ /* 0x0001e40000100a00 */
[----:B0-----:R-:W3:Y:S02]  /*40130*/  LDL.LU.64 R22, [R1+0x2980] ;  /* 0x0029800001167983 */ /* 0x001ee40000300a00 */
[----:B---3--:R-:W-:Y:S02]  /*40140*/  HMMA.16816.F32 R20, R4, R22, R8 ;  /* 0x000000160414723c */ /* 0x008fe40000001808 */
[----:B------:R-:W2:Y:S01]  /*40150*/  LDL.LU.64 R8, [R1+0x2978] ;  /* 0x0029780001087983 */ /* 0x000ea20000300a00 */
[----:B------:R-:W3:Y:S11]  /*40160*/  LDL.LU R4, [R1+0x2f0] ;  /* 0x0002f00001047983 */ /* 0x000ef60000300800 */
[----:B------:R-:W-:Y:S09]  /*40170*/  @!UPT UIADD3 URZ, URZ, URZ, URZ ;  /* 0x0000003f3f3ff290 */ /* 0x000ff2000fffe03f */
[----:B------:R-:W-:Y:S01]  /*40180*/  STL.64 [R1+0x70], R20 ;  /* 0x0000701401007387 */ /* 0x000fe20000100a00 */
[----:B------:R-:W-:Y:S02]  /*40190*/  STL.64 [R1+0x78], R22 ;  /* 0x0000781601007387 */ /* 0x000fe40000100a00 */
[----:B------:R-:W3:Y:S02]  /*401a0*/  LDL.LU R5, [R1+0x2f4] ;  /* 0x0002f40001057983 */ /* 0x000ee40000300800 */
[----:B------:R-:W4:Y:S01]  /*401b0*/  LDL.LU R6, [R1+0x2f8] ;  /* 0x0002f80001067983 */ /* 0x000f220000300800 */
[----:B------:R-:W4:Y:S04]  /*401c0*/  LDL.LU R7, [R1+0x2fc] ;  /* 0x0002fc0001077983 */ /* 0x000f280000300800 */
[----:B------:R-:W0:Y:S04]  /*401d0*/  LDSM.16.M88.4 R20, [R25+0x22880] ;  /* 0x022880001914783b */ /* 0x000e280000000200 */
[----:B----4-:R-:W-:Y:S01]  /*401e0*/  STL.64 [R1+0x2948], R6 ;  /* 0x0029480601007387 */ /* 0x010fe20000100a00 */
[----:B---3--:R1:W-:Y:S03]  /*401f0*/  STL.64 [R1+0x2940], R4 ;  /* 0x0029400401007387 */ /* 0x0083e60000100a00 */
[----:B-1----:R-:W3:Y:S01]  /*40200*/  LDL.LU R4, [R1+0x300] ;  /* 0x0003000001047983 */ /* 0x002ee20000300800 */
[----:B------:R-:W3:Y:S02]  /*40210*/  LDL.LU R5, [R1+0x304] ;  /* 0x0003040001057983 */ /* 0x000ee40000300800 */
[----:B------:R-:W4:Y:S02]  /*40220*/  LDL.LU R6, [R1+0x308] ;  /* 0x0003080001067983 */ /* 0x000f240000300800 */
[----:B------:R-:W4:Y:S02]  /*40230*/  LDL.LU R7, [R1+0x30c] ;  /* 0x00030c0001077983 */ /* 0x000f240000300800 */
[----:B----4-:R-:W-:Y:S01]  /*40240*/  STL.64 [R1+0x2960], R6 ;  /* 0x0029600601007387 */ /* 0x010fe20000100a00 */
[----:B---3--:R1:W-:Y:S03]  /*40250*/  STL.64 [R1+0x2958], R4 ;  /* 0x0029580401007387 */ /* 0x0083e60000100a00 */
[----:B-1----:R-:W3:Y:S01]  /*40260*/  LDL.LU R4, [R1+0x310] ;  /* 0x0003100001047983 */ /* 0x002ee20000300800 */
[----:B------:R-:W3:Y:S02]  /*40270*/  LDL.LU R5, [R1+0x314] ;  /* 0x0003140001057983 */ /* 0x000ee40000300800 */
[----:B------:R-:W3:Y:S02]  /*40280*/  LDL.LU R6, [R1+0x318] ;  /* 0x0003180001067983 */ /* 0x000ee40000300800 */
[----:B------:R-:W3:Y:S01]  /*40290*/  LDL.LU R7, [R1+0x31c] ;  /* 0x00031c0001077983 */ /* 0x000ee20000300800 */
[----:B0-----:R-:W-:Y:S01]  /*402a0*/  STL.64 [R1+0x10], R20 ;  /* 0x0000101401007387 */ /* 0x001fe20000100a00 */
[----:B------:R0:W-:Y:S03]  /*402b0*/  STL.64 [R1+0x18], R22 ;  /* 0x0000181601007387 */ /* 0x0001e60000100a00 */
[----:B0-----:R-:W2:Y:S01]  /*402c0*/  LDL.LU.64 R22, [R1+0x2970] ;  /* 0x0029700001167983 */ /* 0x001ea20000300a00 */
[----:B------:R-:W2:Y:S02]  /*402d0*/  LDL.LU.64 R20, [R1+0x2968] ;  /* 0x0029680001147983 */ /* 0x000ea40000300a00 */
[----:B------:R-:W-:-:S02]  /*402e0*/  IMAD.MOV.U32 R13, RZ, RZ, R3 ;  /* 0x000000ffff0d7224 */ /* 0x000fc400078e0003 */
[----:B------:R-:W-:Y:S01]  /*402f0*/  IMAD.MOV.U32 R11, RZ, RZ, R24 ;  /* 0x000000ffff0b7224 */ /* 0x000fe200078e0018 */
[C---:B--2---:R-:W-:Y:S01]  /*40300*/  HMMA.16816.F32 R16, R20.reuse, R8, R16 ;  /* 0x000000081410723c */ /* 0x044fe20000001810 */
[----:B------:R-:W2:Y:S07]  /*40310*/  LDL.LU R8, [R1+0x2e0] ;  /* 0x0002e00001087983 */ /* 0x000eae0000300800 */
[----:B---3--:R-:W-:Y:S11]  /*40320*/  HMMA.16816.F32 R12, R20, R12, R4 ;  /* 0x0000000c140c723c */ /* 0x008ff60000001804 */
[----:B------:R-:W-:Y:S04]  /*40330*/  @!UPT UIADD3 URZ, URZ, URZ, URZ ;  /* 0x0000003f3f3ff290 */ /* 0x000fe8000fffe03f */
[----:B------:R-:W-:Y:S01]  /*40340*/  STL.64 [R1+0x350], R16 ;  /* 0x0003501001007387 */ /* 0x000fe20000100a00 */
[----:B------:R-:W-:Y:S02]  /*40350*/  STL.64 [R1+0x358], R18 ;  /* 0x0003581201007387 */ /* 0x000fe40000100a00 */
[----:B------:R-:W-:Y:S02]  /*40360*/  LDSM.16.M88.4 R16, [R25+0x23080] ;  /* 0x023080001910783b */ /* 0x000fe40000000200 */
[----:B------:R-:W0:Y:S04]  /*40370*/  LDSM.16.M88.4 R24, [R25+0x23880] ;  /* 0x023880001918783b */ /* 0x000e280000000200 */
[----:B------:R-:W2:Y:S01]  /*40380*/  LDL.LU R9, [R1+0x2e4] ;  /* 0x0002e40001097983 */ /* 0x000ea20000300800 */
[----:B------:R-:W2:Y:S02]  /*40390*/  LDL.LU R10, [R1+0x2e8] ;  /* 0x0002e800010a7983 */ /* 0x000ea40000300800 */
[----:B------:R-:W3:Y:S02]  /*403a0*/  LDL.LU.64 R6, [R1+0x2960] ;  /* 0x0029600001067983 */ /* 0x000ee40000300a00 */
[----:B------:R-:W3:Y:S01]  /*403b0*/  LDL.LU.64 R4, [R1+0x2958] ;  /* 0x0029580001047983 */ /* 0x000ee20000300a00 */
[----:B------:R1:W-:Y:S01]  /*403c0*/  STL.64 [R1+0x340], R12 ;  /* 0x0003400c01007387 */ /* 0x0003e20000100a00 */
[----:B------:R-:W-:Y:S03]  /*403d0*/  STL.64 [R1+0x348], R14 ;  /* 0x0003480e01007387 */ /* 0x000fe60000100a00 */
[----:B-1----:R-:W3:Y:S04]  /*403e0*/  LDL.LU.64 R12, [R1+0x2950] ;  /* 0x00295000010c7983 */ /* 0x002ee80000300a00 */
[----:B0-----:R-:W-:Y:S01]  /*403f0*/  STL [R1+0x2584], R26 ;  /* 0x0025841a01007387 */ /* 0x001fe20000100800 */
[----:B------:R-:W-:Y:S02]  /*40400*/  STL.64 [R1], R16 ;  /* 0x0000001001007387 */ /* 0x000fe40000100a00 */
[----:B------:R-:W-:Y:S02]  /*40410*/  STL.64 [R1+0x8], R18 ;  /* 0x0000081201007387 */ /* 0x000fe40000100a00 */
[----:B------:R0:W-:Y:S02]  /*40420*/  STL.64 [R1+0x2910], R16 ;  /* 0x0029101001007387 */ /* 0x0001e40000100a00 */
[----:B0-----:R-:W4:Y:S01]  /*40430*/  LDL.LU R16, [R1+0x4a0] ;  /* 0x0004a00001107983 */ /* 0x001f220000300800 */
[----:B------:R-:W4:Y:S02]  /*40440*/  LDL.LU R17, [R1+0x4a4] ;  /* 0x0004a40001117983 */ /* 0x000f240000300800 */
[----:B------:R-:W-:-:S02]  /*40450*/  IMAD.MOV.U32 R18, RZ, RZ, R29 ;  /* 0x000000ffff127224 */ /* 0x000fc400078e001d */
[----:B------:R-:W-:-:S05]  /*40460*/  IMAD.MOV.U32 R19, RZ, RZ, R28 ;  /* 0x000000ffff137224 */ /* 0x000fca00078e001c */
[----:B------:R-:W-:Y:S01]  /*40470*/  STL.64 [R1+0x2928], R18 ;  /* 0x0029281201007387 */ /* 0x000fe20000100a00 */
[----:B---3--:R-:W-:Y:S03]  /*40480*/  HMMA.16816.F32 R12, R20, R12, R4 ;  /* 0x0000000c140c723c */ /* 0x008fe60000001804 */
[----:B----4-:R0:W-:Y:S04]  /*40490*/  STL.64 [R1+0x2920], R16 ;  /* 0x0029201001007387 */ /* 0x0101e80000100a00 */
[----:B0-----:R-:W2:Y:S01]  /*404a0*/  LDL.64 R16, [R1+0x20] ;  /* 0x0000200001107983 */ /* 0x001ea20000100a00 */
[----:B------:R-:W-:Y:S02]  /*404b0*/  STL [R1+0x2580], R27 ;  /* 0x0025801b01007387 */ /* 0x000fe40000100800 */
[----:B------:R-:W3:Y:S02]  /*404c0*/  LDL.LU.64 R6, [R1+0x2948] ;  /* 0x0029480001067983 */ /* 0x000ee40000300a00 */
[----:B------:R-:W3:Y:S11]  /*404d0*/  LDL.LU.64 R4, [R1+0x2940] ;  /* 0x0029400001047983 */ /* 0x000ef60000300a00 */
[----:B------:R0:W-:Y:S01]  /*404e0*/  STL.64 [R1+0x330], R12 ;  /* 0x0003300c01007387 */ /* 0x0001e20000100a00 */
[----:B------:R-:W-:Y:S03]  /*404f0*/  STL [R1+0x338], R14 ;  /* 0x0003380e01007387 */ /* 0x000fe60000100800 */
[----:B0-----:R-:W3:Y:S01]  /*40500*/  LDL.LU.64 R12, [R1+0x2938] ;  /* 0x00293800010c7983 */ /* 0x001ee20000300a00 */
[----:B------:R-:W-:-:S05]  /*40510*/  IMAD.MOV.U32 R28, RZ, RZ, R15 ;  /* 0x000000ffff1c7224 */ /* 0x000fca00078e000f */
[----:B------:R-:W-:Y:S01]  /*40520*/  STL [R1+0x2588], R28 ;  /* 0x0025881c01007387 */ /* 0x000fe20000100800 */
[----:B------:R-:W4:Y:S01]  /*40530*/  LDL.LU R15, [R1+0x2930] ;  /* 0x00293000010f7983 */ /* 0x000f220000300800 */
[----:B---3--:R-:W-:Y:S01]  /*40540*/  HMMA.16816.F32 R4, R20, R12, R4 ;  /* 0x0000000c1404723c */ /* 0x008fe20000001804 */
[----:B------:R-:W-:Y:S02]  /*40550*/  IMAD.MOV.U32 R0, RZ, RZ, R13 ;  /* 0x000000ffff007224 */ /* 0x000fe400078e000d */
[----:B------:R-:W-:-:S05]  /*40560*/  IMAD.MOV.U32 R2, RZ, RZ, R12 ;  /* 0x000000ffff027224 */ /* 0x000fca00078e000c */
[C---:B--2---:R-:W-:Y:S01]  /*40570*/  HMMA.16816.F32 R8, R20.reuse, R16, R8 ;  /* 0x000000101408723c */ /* 0x044fe20000001808 */
[----:B------:R-:W-:Y:S11]  /*40580*/  IMAD.MOV.U32 R3, RZ, RZ, R17 ;  /* 0x000000ffff037224 */ /* 0x000ff600078e0011 */
[----:B------:R-:W-:Y:S04]  /*40590*/  @!UPT UIADD3 URZ, URZ, URZ, URZ ;  /* 0x0000003f3f3ff290 */ /* 0x000fe8000fffe03f */
[----:B------:R-:W-:Y:S02]  /*405a0*/  IMAD.MOV.U32 R27, RZ, RZ, R7 ;  /* 0x000000ffff1b7224 */ /* 0x000fe400078e0007 */
[----:B------:R-:W-:Y:S01]  /*405b0*/  IMAD.MOV.U32 R26, RZ, RZ, R6 ;  /* 0x000000ffff1a7224 */ /* 0x000fe200078e0006 */
[----:B------:R-:W-:Y:S01]  /*405c0*/  STL.64 [R1+0x320], R4 ;  /* 0x0003200401007387 */ /* 0x000fe20000100a00 */
[----:B------:R-:W-:Y:S02]  /*405d0*/  STL [R1+0x290c], R0 ;  /* 0x00290c0001007387 */ /* 0x000fe40000100800 */
[----:B------:R-:W-:Y:S02]  /*405e0*/  STL [R1+0x2908], R2 ;  /* 0x0029080201007387 */ /* 0x000fe40000100800 */
[----:B------:R-:W-:Y:S01]  /*405f0*/  STL [R1+0x2590], R27 ;  /* 0x0025901b01007387 */ /* 0x000fe20000100800 */
[----:B------:R-:W-:Y:S01]  /*40600*/  STL [R1+0x258c], R26 ;  /* 0x00258c1a01007387 */ /* 0x000fe20000100800 */
[----:B------:R0:W-:Y:S02]  /*40610*/  STL.64 [R1+0x2918], R24 ;  /* 0x0029181801007387 */ /* 0x0001e40000100a00 */
[----:B------:R-:W-:Y:S01]  /*40620*/  IMAD.MOV.U32 R29, RZ, RZ, R11 ;  /* 0x000000ffff1d7224 */ /* 0x000fe200078e000b */
[----:B----4-:R-:W-:Y:S04]  /*40630*/  LDSM.16.MT88.4 R4, [R15+0x18080] ;  /* 0x018080000f04783b */ /* 0x010fe80000004200 */
[----:B0-----:R-:W2:Y:S01]  /*40640*/  LDL.64 R24, [R1+0x10] ;  /* 0x0000100001187983 */ /* 0x001ea20000100a00 */
[----:B------:R-:W2:Y:S02]  /*40650*/  LDL.LU.64 R18, [R1+0x2928] ;  /* 0x0029280001127983 */ /* 0x000ea40000300a00 */
[----:B------:R-:W2:Y:S02]  /*40660*/  LDL.LU.64 R16, [R1+0x2920] ;  /* 0x0029200001107983 */ /* 0x000ea40000300a00 */
[----:B------:R-:W-:Y:S01]  /*40670*/  STL.64 [R1+0x310], R8 ;  /* 0x0003100801007387 */ /* 0x000fe20000100a00 */
[----:B------:R-:W-:Y:S02]  /*40680*/  STL [R1+0x318], R10 ;  /* 0x0003180a01007387 */ /* 0x000fe40000100800 */
[----:B------:R-:W0:Y:S04]  /*40690*/  LDSM.16.MT88.4 R8, [R15+0x18100] ;  /* 0x018100000f08783b */ /* 0x000e280000004200 */
[----:B------:R-:W1:Y:S04]  /*406a0*/  LDSM.16.MT88.4 R12, [R15+0x18180] ;  /* 0x018180000f0c783b */ /* 0x000e680000004200 */
[----:B------:R-:W-:Y:S01]  /*406b0*/  STL [R1+0x2568], R29 ;  /* 0x0025681d01007387 */ /* 0x000fe20000100800 */
[----:B0-----:R-:W-:Y:S01]  /*406c0*/  STL.64 [R1+0x2890], R10 ;  /* 0x0028900a01007387 */ /* 0x001fe20000100a00 */
[----:B------:R0:W-:Y:S03]  /*406d0*/  STL.64 [R1+0x2888], R8 ;  /* 0x0028880801007387 */ /* 0x0001e60000100a00 */
[----:B0-----:R-:W3:Y:S01]  /*406e0*/  LDL.LU R8, [R1+0x210] ;  /* 0x0002100001087983 */ /* 0x001ee20000300800 */
[----:B------:R-:W3:Y:S02]  /*406f0*/  LDL.LU R9, [R1+0x214] ;  /* 0x0002140001097983 */ /* 0x000ee40000300800 */
[----:B------:R-:W3:Y:S02]  /*40700*/  LDL.LU R10, [R1+0x218] ;  /* 0x00021800010a7983 */ /* 0x000ee40000300800 */
[----:B------:R-:W3:Y:S01]  /*40710*/  LDL.LU R11, [R1+0x21c] ;  /* 0x00021c00010b7983 */ /* 0x000ee20000300800 */
[----:B--2---:R-:W-:Y:S01]  /*40720*/  HMMA.16816.F32 R16, R20, R24, R16 ;  /* 0x000000181410723c */ /* 0x004fe20000001810 */
[----:B------:R-:W-:-:S02]  /*40730*/  IMAD.MOV.U32 R0, RZ, RZ, R24 ;  /* 0x000000ffff007224 */ /* 0x000fc400078e0018 */
[----:B------:R-:W-:Y:S02]  /*40740*/  IMAD.MOV.U32 R2, RZ, RZ, R25 ;  /* 0x000000ffff027224 */ /* 0x000fe400078e0019 */
[----:B------:R-:W3:Y:S11]  /*40750*/  LDL.LU.64 R24, [R1+0x2918] ;  /* 0x0029180001187983 */ /* 0x000ef60000300a00 */
[----:B------:R-:W-:Y:S08]  /*40760*/  @!UPT UIADD3 URZ, URZ, URZ, URZ ;  /* 0x0000003f3f3ff290 */ /* 0x000ff0000fffe03f */
[----:B------:R-:W-:Y:S02]  /*40770*/  IMAD.MOV.U32 R27, RZ, RZ, R17 ;  /* 0x000000ffff1b7224 */ /* 0x000fe400078e0011 */
[----:B------:R-:W-:Y:S02]  /*40780*/  IMAD.MOV.U32 R26, RZ, RZ, R18 ;  /* 0x000000ffff1a7224 */ /* 0x000fe400078e0012 */
[----:B------:R-:W-:Y:S01]  /*40790*/  IMAD.MOV.U32 R28, RZ, RZ, R19 ;  /* 0x000000ffff1c7224 */ /* 0x000fe200078e0013 */
[----:B------:R0:W-:Y:S04]  /*407a0*/  STL [R1+0x300], R16 ;  /* 0x0003001001007387 */ /* 0x0001e80000100800 */
[----:B0-----:R-:W2:Y:S01]  /*407b0*/  LDL.LU.64 R16, [R1+0x2910] ;  /* 0x0029100001107983 */ /* 0x001ea20000300a00 */
[----:B------:R-:W-:Y:S02]  /*407c0*/  STL [R1+0x259c], R27 ;  /* 0x00259c1b01007387 */ /* 0x000fe40000100800 */
[----:B------:R-:W-:Y:S02]  /*407d0*/  STL [R1+0x2598], R26 ;  /* 0x0025981a01007387 */ /* 0x000fe40000100800 */
[----:B------:R-:W-:Y:S01]  /*407e0*/  STL [R1+0x2594], R28 ;  /* 0x0025941c01007387 */ /* 0x000fe20000100800 */
[----:B-1----:R-:W-:Y:S01]  /*407f0*/  STL.64 [R1+0x2810], R14 ;  /* 0x0028100e01007387 */ /* 0x002fe20000100a00 */
[----:B------:R0:W-:Y:S03]  /*40800*/  STL.64 [R1+0x2808], R12 ;  /* 0x0028080c01007387 */ /* 0x0001e60000100a00 */
[----:B0-----:R-:W4:Y:S04]  /*40810*/  LDL.64 R12, [R1+0x40] ;  /* 0x00004000010c7983 */ /* 0x001f280000100a00 */
[----:B----4-:R0:W-:Y:S04]  /*40820*/  STL.64 [R1+0x2900], R12 ;  /* 0x0029000c01007387 */ /* 0x0101e80000100a00 */
[----:B0-----:R-:W2:Y:S01]  /*40830*/  LDL.LU R12, [R1+0x540] ;  /* 0x00054000010c7983 */ /* 0x001ea20000300800 */
[----:B------:R-:W2:Y:S02]  /*40840*/  LDL.LU R13, [R1+0x544] ;  /* 0x00054400010d7983 */ /* 0x000ea40000300800 */
[----:B------:R-:W2:Y:S02]  /*40850*/  LDL.LU R14, [R1+0x548] ;  /* 0x00054800010e7983 */ /* 0x000ea40000300800 */
[----:B------:R-:W2:Y:S02]  /*40860*/  LDL.LU R15, [R1+0x54c] ;  /* 0x00054c00010f7983 */ /* 0x000ea40000300800 */
[C---:B--2---:R-:W-:Y:S11]  /*40870*/  HMMA.16816.F32 R16, R20.reuse, R16, R12 ;  /* 0x000000101410723c */ /* 0x044ff6000000180c */
[----:B------:R-:W-:Y:S11]  /*40880*/  @!UPT UIADD3 URZ, URZ, URZ, URZ ;  /* 0x0000003f3f3ff290 */ /* 0x000ff6000fffe03f */
[----:B------:R-:W-:Y:S02]  /*40890*/  @!UPT UIADD3 URZ, URZ, URZ, URZ ;  /* 0x0000003f3f3ff290 */ /* 0x000fe4000fffe03f */
[----:B------:R-:W-:Y:S01]  /*408a0*/  IMAD.MOV.U32 R29, RZ, RZ, R18 ;  /* 0x000000ffff1d7224 */ /* 0x000fe200078e0012 */
[----:B------:R-:W-:Y:S01]  /*408b0*/  STL.64 [R1+0x2f0], R16 ;  /* 0x0002f01001007387 */ /* 0x000fe20000100a00 */
[----:B------:R-:W-:Y:S03]  /*408c0*/  STL [R1+0x2fc], R19 ;  /* 0x0002fc1301007387 */ /* 0x000fe60000100800 */
[----:B------:R0:W-:Y:S04]  /*408d0*/  STL [R1+0x25a0], R29 ;  /* 0x0025a01d01007387 */ /* 0x0001e80000100800 */
[----:B0-----:R-:W2:Y:S01]  /*408e0*/  LDL R29, [R1+0x510] ;  /* 0x00051000011d7983 */ /* 0x001ea20000100800 */
[----:B---3--:R-:W-:Y:S03]  /*408f0*/  HMMA.16816.F32 R8, R20, R24, R8 ;  /* 0x000000181408723c */ /* 0x008fe60000001808 */
[----:B--2---:R-:W0:Y:S04]  /*40900*/  LDSM.16.MT88.4 R16, [R29+0x18200] ;  /* 0x018200001d10783b */ /* 0x004e280000004200 */
[----:B------:R-:W1:Y:S04]  /*40910*/  LDSM.16.MT88.4 R20, [R29+0x18280] ;  /* 0x018280001d14783b */ /* 0x000e680000004200 */
[----:B0-----:R-:W-:Y:S01]  /*40920*/  STL.64 [R1+0x2780], R18 ;  /* 0x0027801201007387 */ /* 0x001fe20000100a00 */
[----:B------:R0:W-:Y:S11]  /*40930*/  STL.64 [R1+0x2778], R16 ;  /* 0x0027781001007387 */ /* 0x0001f60000100a00 */
[----:B------:R-:W-:Y:S01]  /*40940*/  STL [R1+0x250], R8 ;  /* 0x0002500801007387 */ /* 0x000fe20000100800 */
[----:B0-----:R-:W2:Y:S01]  /*40950*/  LDL.LU R16, [R1+0x4f0] ;  /* 0x0004f00001107983 */ /* 0x001ea20000300800 */
[----:B------:R-:W2:Y:S02]  /*40960*/  LDL.LU R17, [R1+0x4f4] ;  /* 0x0004f40001117983 */ /* 0x000ea40000300800 */
[----:B------:R-:W3:Y:S02]  /*40970*/  LDL.LU R18, [R1+0x4f8] ;  /* 0x0004f80001127983 */ /* 0x000ee40000300800 */
[----:B------:R-:W3:Y:S01]  /*40980*/  LDL.LU R19, [R1+0x4fc] ;  /* 0x0004fc0001137983 */ /* 0x000ee20000300800 */
[----:B------:R-:W4:Y:S01]  /*40990*/  LDL.LU R12, [R1+0x5c0] ;  /* 0x0005c000010c7983 */ /* 0x000f220000300800 */
[----:B------:R-:W4:Y:S02]  /*409a0*/  LDL.LU R13, [R1+0x5c4] ;  /* 0x0005c400010d7983 */ /* 0x000f240000300800 */
[----:B------:R-:W4:Y:S02]  /*409b0*/  LDL.LU R14, [R1+0x5c8] ;  /* 0x0005c800010e7983 */ /* 0x000f240000300800 */
[----:B------:R-:W4:Y:S02]  /*409c0*/  LDL.LU R15, [R1+0x5cc] ;  /* 0x0005cc00010f7983 */ /* 0x000f240000300800 */
[----:B------:R-:W-:-:S02]  /*409d0*/  IMAD.MOV.U32 R27, RZ, RZ, R9 ;  /* 0x000000ffff1b7224 */ /* 0x000fc400078e0009 */
        /* <DEDUP_REMOVED lines=14> */
[----:B0-----:R-:W2:Y:S04]  /*40ac0*/  LDL.64 R8, [R1] ;  /* 0x0000000001087983 */ /* 0x001ea80000100a00 */
[----:B--2---:R0:W-:Y:S02]  /*40ad0*/  STL.64 [R1+0x28b0], R8 ;  /* 0x0028b00801007387 */ /* 0x0041e40000100a00 */
[----:B0-----:R-:W-:-:S02]  /*40ae0*/  IMAD.MOV.U32 R8, RZ, RZ, R0 ;  /* 0x000000ffff087224 */ /* 0x001fc400078e0000 */
[----:B------:R-:W-:Y:S01]  /*40af0*/  IMAD.MOV.U32 R9, RZ, RZ, R2 ;  /* 0x000000ffff097224 */ /* 0x000fe200078e0002 */
[----:B------:R-:W2:Y:S01]  /*40b00*/  LDL.LU R0, [R1+0x290c] ;  /* 0x00290c0001007983 */ /* 0x000ea20000300800 */
[----:B------:R-:W2:Y:S03]  /*40b10*/  LDL.LU R2, [R1+0x2908] ;  /* 0x0029080001027983 */ /* 0x000ea60000300800 */
[----:B------:R-:W-:Y:S01]  /*40b20*/  STL.64 [R1+0x28c8], R8 ;  /* 0x0028c80801007387 */ /* 0x000fe20000100a00 */
[----:B---3--:R-:W-:Y:S02]  /*40b30*/  STL.64 [R1+0x2878], R18 ;  /* 0x0028781201007387 */ /* 0x008fe40000100a00 */
[----:B------:R0:W-:Y:S02]  /*40b40*/  STL.64 [R1+0x2870], R16 ;  /* 0x0028701001007387 */ /* 0x0001e40000100a00 */
[----:B0-----:R-:W4:Y:S01]  /*40b50*/  LDL.64 R16, [R1+0x60] ;  /* 0x0000600001107983 */ /* 0x001f220000100a00 */
[----:B------:R-:W-:Y:S02]  /*40b60*/  STL [R1+0x25ac], R28 ;  /* 0x0025ac1c01007387 */ /* 0x000fe40000100800 */
[----:B------:R-:W-:Y:S02]  /*40b70*/  STL [R1+0x25a8], R26 ;  /* 0x0025a81a01007387 */ /* 0x000fe40000100800 */
[----:B------:R-:W-:Y:S01]  /*40b80*/  STL [R1+0x25a4], R27 ;  /* 0x0025a41b01007387 */ /* 0x000fe20000100800 */
[----:B------:R-:W3:Y:S01]  /*40b90*/  LDL R8, [R1+0x20] ;  /* 0x0000200001087983 */ /* 0x000ee20000100800 */
[----:B------:R-:W-:-:S05]  /*40ba0*/  IMAD.MOV.U32 R9, RZ, RZ, R3 ;  /* 0x000000ffff097224 */ /* 0x000fca00078e0003 */
[----:B---3--:R4:W-:Y:S02]  /*40bb0*/  STL.64 [R1+0x28e0], R8 ;  /* 0x0028e00801007387 */ /* 0x0089e40000100a00 */
[----:B----4-:R-:W-:Y:S02]  /*40bc0*/  HMMA.16816.F32 R8, R4, R16, R12 ;  /* 0x000000100408723c */ /* 0x010fe4000000180c */
[----:B-1----:R-:W-:Y:S01]  /*40bd0*/  STL.64 [R1+0x2700], R22 ;  /* 0x0027001601007387 */ /* 0x002fe20000100a00 */
[----:B------:R0:W-:Y:S03]  /*40be0*/  STL.64 [R1+0x26f8], R20 ;  /* 0x0026f81401007387 */ /* 0x0001e60000100a00 */
[----:B0-----:R-:W3:Y:S01]  /*40bf0*/  LDL.64 R20, [R1+0x50] ;  /* 0x0000500001147983 */ /* 0x001ee20000100a00 */
[----:B------:R-:W3:Y:S11]  /*40c00*/  LDL.LU R12, [R1+0x5b0] ;  /* 0x0005b000010c7983 */ /* 0x000ef60000300800 */
[----:B------:R-:W-:Y:S05]  /*40c10*/  @!UPT UIADD3 URZ, URZ, URZ, URZ ;  /* 0x0000003f3f3ff290 */ /* 0x000fea000fffe03f */
[----:B------:R2:W-:Y:S01]  /*40c20*/  STL.64 [R1+0x240], R8 ;  /* 0x0002400801007387 */ /* 0x0005e20000100a00 */
[----:B------:R-:W-:Y:S02]  /*40c30*/  STL.64 [R1+0x248], R10 ;  /* 0x0002480a01007387 */ /* 0x000fe40000100a00 */
[----:B------:R-:W3:Y:S02]  /*40c40*/  LDL.LU R13, [R1+0x5b4] ;  /* 0x0005b400010d7983 */ /* 0x000ee40000300800 */
[----:B------:R-:W3:Y:S01]  /*40c50*/  LDL.LU R14, [R1+0x5b8] ;  /* 0x0005b800010e7983 */ /* 0x000ee20000300800 */
[----:B------:R-:W3:Y:S01]  /*40c60*/  LDL.LU R15, [R1+0x5bc] ;  /* 0x0005bc00010f7983 */ /* 0x000ee20000300800 */
[----:B--2---:R-:W-:Y:S02]  /*40c70*/  IMAD.MOV.U32 R8, RZ, RZ, R2 ;  /* 0x000000ffff087224 */ /* 0x004fe400078e0002 */
[----:B------:R-:W-:-:S05]  /*40c80*/  IMAD.MOV.U32 R9, RZ, RZ, R0 ;  /* 0x000000ffff097224 */ /* 0x000fca00078e0000 */
[----:B------:R0:W-:Y:S04]  /*40c90*/  STL.64 [R1+0x28f8], R8 ;  /* 0x0028f80801007387 */ /* 0x0001e80000100a00 */
[----:B0-----:R-:W2:Y:S01]  /*40ca0*/  LDL.LU R8, [R1+0x5a0] ;  /* 0x0005a00001087983 */ /* 0x001ea20000300800 */
[----:B------:R-:W2:Y:S02]  /*40cb0*/  LDL.LU R9, [R1+0x5a4] ;  /* 0x0005a40001097983 */ /* 0x000ea40000300800 */
[----:B------:R-:W2:Y:S02]  /*40cc0*/  LDL.LU R10, [R1+0x5a8] ;  /* 0x0005a800010a7983 */ /* 0x000ea40000300800 */
[----:B------:R-:W2:Y:S01]  /*40cd0*/  LDL.LU R11, [R1+0x5ac] ;  /* 0x0005ac00010b7983 */ /* 0x000ea20000300800 */
[----:B------:R0:W-:Y:S04]  /*40ce0*/  STL.64 [R1+0x28a8], R16 ;  /* 0x0028a81001007387 */ /* 0x0001e80000100a00 */
        /* <DEDUP_REMOVED lines=10> */
[C---:B---3--:R-:W-:Y:S01]  /*40d90*/  HMMA.16816.F32 R12, R4.reuse, R20, R12 ;  /* 0x00000014040c723c */ /* 0x048fe2000000180c */
[----:B----4-:R-:W-:Y:S01]  /*40da0*/  STL.64 [R1+0x28d8], R18 ;  /* 0x0028d81201007387 */ /* 0x010fe20000100a00 */
        /* <DEDUP_REMOVED lines=15> */
[----:B0-----:R-:W4:Y:S01]  /*40ea0*/  LDL.LU R20, [R1+0x520] ;  /* 0x0005200001147983 */ /* 0x001f220000300800 */
[----:B------:R-:W4:Y:S02]  /*40eb0*/  LDL.LU R21, [R1+0x524] ;  /* 0x0005240001157983 */ /* 0x000f240000300800 */
[----:B------:R-:W4:Y:S02]  /*40ec0*/  LDL.LU R22, [R1+0x528] ;  /* 0x0005280001167983 */ /* 0x000f240000300800 */
[----:B------:R-:W4:Y:S01]  /*40ed0*/  LDL.LU R23, [R1+0x52c] ;  /* 0x00052c0001177983 */ /* 0x000f220000300800 */
[----:B---3--:R-:W-:Y:S11]  /*40ee0*/  HMMA.16816.F32 R8, R4, R12, R8 ;  /* 0x0000000c0408723c */ /* 0x008ff60000001808 */
[----:B------:R-:W-:Y:S11]  /*40ef0*/  @!UPT UIADD3 URZ, URZ, URZ, URZ ;  /* 0x0000003f3f3ff290 */ /* 0x000ff6000fffe03f */
[----:B------:R-:W-:Y:S02]  /*40f00*/  @!UPT UIADD3 URZ, URZ, URZ, URZ ;  /* 0x0000003f3f3ff290 */ /* 0x000fe4000fffe03f */
[----:B------:R-:W-:Y:S02]  /*40f10*/  IMAD.MOV.U32 R28, RZ, RZ, R8 ;  /* 0x000000ffff1c7224 */ /* 0x000fe400078e0008 */
[----:B------:R-:W-:Y:S02]  /*40f20*/  IMAD.MOV.U32 R26, RZ, RZ, R9 ;  /* 0x000000ffff1a7224 */ /* 0x000fe400078e0009 */
[----:B------:R-:W2:Y:S01]  /*40f30*/  LDL.LU.64 R8, [R1+0x28f8] ;  /* 0x0028f80001087983 */ /* 0x000ea20000300a00 */
[----:B------:R-:W-:Y:S02]  /*40f40*/  IMAD.MOV.U32 R27, RZ, RZ, R10 ;  /* 0x000000ffff1b7224 */ /* 0x000fe400078e000a */
[----:B------:R-:W-:-:S05]  /*40f50*/  IMAD.MOV.U32 R29, RZ, RZ, R11 ;  /* 0x000000ffff1d7224 */ /* 0x000fca00078e000b */
[----:B------:R-:W-:Y:S01]  /*40f60*/  STL [R1+0x2858], R29 ;  /* 0x0028581d01007387 */ /* 0x000fe20000100800 */
[----:B------:R-:W-:Y:S02]  /*40f70*/  STL [R1+0x2690], R27 ;  /* 0x0026901b01007387 */ /* 0x000fe40000100800 */
[----:B------:R-:W-:Y:S02]  /*40f80*/  STL [R1+0x25bc], R26 ;  /* 0x0025bc1a01007387 */ /* 0x000fe40000100800 */
[----:B------:R-:W-:Y:S01]  /*40f90*/  STL [R1+0x25b8], R28 ;  /* 0x0025b81c01007387 */ /* 0x000fe20000100800 */
        /* <DEDUP_REMOVED lines=29> */
[----:B------:R-:W3:Y:S02]  /*41170*/  LDL.LU.64 R8, [R1+0x2898] ;  /* 0x0028980001087983 */ /* 0x000ee40000300a00 */
[----:B---3--:R-:W-:Y:S01]  /*41180*/  HMMA.16816.F32 R4, R4, R24, R8 ;  /* 0x000000180404723c */ /* 0x008fe20000001808 */
[----:B------:R-:W4:Y:S01]  /*41190*/  LDL.LU.64 R10, [R1+0x2890] ;  /* 0x00289000010a7983 */ /* 0x000f220000300a00 */
[----:B------:R-:W4:Y:S02]  /*411a0*/  LDL.LU.64 R8, [R1+0x2888] ;  /* 0x0028880001087983 */ /* 0x000f240000300a00 */
[----:B--2---:R-:W-:Y:S11]  /*411b0*/  IMAD.MOV.U32 R3, RZ, RZ, R17 ;  /* 0x000000ffff037224 */ /* 0x004ff600078e0011 */
[----:B------:R-:W-:Y:S08]  /*411c0*/  @!UPT UIADD3 URZ, URZ, URZ, URZ ;  /* 0x0000003f3f3ff290 */ /* 0x000ff0000fffe03f */
[----:B------:R0:W-:Y:S01]  /*411d0*/  STL.64 [R1+0x140], R4 ;  /* 0x0001400401007387 */ /* 0x0001e20000100a00 */
[----:B------:R1:W-:Y:S03]  /*411e0*/  STL.64 [R1+0x148], R6 ;  /* 0x0001480601007387 */ /* 0x0003e60000100a00 */
[----:B0-----:R-:W2:Y:S01]  /*411f0*/  LDL.LU.64 R4, [R1+0x30] ;  /* 0x0000300001047983 */ /* 0x001ea20000300a00 */
[----:B-1----:R-:W-:Y:S01]  /*41200*/  IMAD.MOV.U32 R6, RZ, RZ, R16 ;  /* 0x000000ffff067224 */ /* 0x002fe200078e0010 */
[C---:B----4-:R-:W-:Y:S11]  /*41210*/  HMMA.16816.F32 R20, R8.reuse, R16, R20 ;  /* 0x000000100814723c */ /* 0x050ff60000001814 */
[----:B------:R-:W-:Y:S11]  /*41220*/  @!UPT UIADD3 URZ, URZ, URZ, URZ ;  /* 0x0000003f3f3ff290 */ /* 0x000ff6000fffe03f */
[----:B------:R-:W-:Y:S01]  /*41230*/  @!UPT UIADD3 URZ, URZ, URZ, URZ ;  /* 0x0000003f3f3ff290 */ /* 0x000fe2000fffe03f */
[----:B------:R0:W-:Y:S01]  /*41240*/  STL.64 [R1+0x130], R20 ;  /* 0x0001301401007387 */ /* 0x0001e20000100a00 */
[----:B------:R-:W-:Y:S03]  /*41250*/  STL.64 [R1+0x138], R22 ;  /* 0x0001381601007387 */ /* 0x000fe60000100a00 */
[----:B0-----:R-:W3:Y:S01]  /*41260*/  LDL.LU.64 R20, [R1+0x2880] ;  /* 0x0028800001147983 */ /* 0x001ee20000300a00 */
[----:B------:R-:W3:Y:S02]  /*41270*/  LDL.LU.64 R18, [R1+0x2878] ;  /* 0x0028780001127983 */ /* 0x000ee40000300a00 */
        /* <DEDUP_REMOVED lines=8> */
[----:B------:R-:W-:Y:S02]  /*41300*/  IMAD.MOV.U32 R27, RZ, RZ, R12 ;  /* 0x000000ffff1b7224 */ /* 0x000fe400078e000c */
[----:B------:R-:W-:Y:S02]  /*41310*/  IMAD.MOV.U32 R26, RZ, RZ, R13 ;  /* 0x000000ffff1a7224 */ /* 0x000fe400078e000d */
[----:B------:R-:W-:-:S02]  /*41320*/  IMAD.MOV.U32 R2, RZ, RZ, R20 ;  /* 0x000000ffff027224 */ /* 0x000fc400078e0014 */
[----:B------:R-:W-:Y:S01]  /*41330*/  IMAD.MOV.U32 R0, RZ, RZ, R21 ;  /* 0x000000ffff007224 */ /* 0x000fe200078e0015 */
[C---:B---3--:R-:W-:Y:S11]  /*41340*/  HMMA.16816.F32 R16, R8.reuse, R12, R16 ;  /* 0x0000000c0810723c */ /* 0x048ff60000001810 */
[----:B------:R-:W-:Y:S11]  /*41350*/  @!UPT UIADD3 URZ, URZ, URZ, URZ ;  /* 0x0000003f3f3ff290 */ /* 0x000ff6000fffe03f */
[----:B------:R-:W-:Y:S01]  /*41360*/  @!UPT UIADD3 URZ, URZ, URZ, URZ ;  /* 0x0000003f3f3ff290 */ /* 0x000fe2000fffe03f */
[----:B------:R-:W-:Y:S01]  /*41370*/  STL.64 [R1+0x110], R16 ;  /* 0x0001101001007387 */ /* 0x000fe20000100a00 */
[----:B------:R-:W-:Y:S02]  /*41380*/  STL.64 [R1+0x118], R18 ;  /* 0x0001181201007387 */ /* 0x000fe40000100a00 */
[----:B------:R-:W-:Y:S02]  /*41390*/  STL.64 [R1+0x2820], R26 ;  /* 0x0028201a01007387 */ /* 0x000fe40000100a00 */
[----:B------:R0:W-:Y:S01]  /*413a0*/  STL.64 [R1+0x2818], R24 ;  /* 0x0028181801007387 */ /* 0x0001e20000100a00 */
[----:B------:R-:W3:Y:S01]  /*413b0*/  LDL.LU R20, [R1+0x2c0] ;  /* 0x0002c00001147983 */ /* 0x000ee20000300800 */
[----:B------:R-:W3:Y:S02]  /*413c0*/  LDL.LU R21, [R1+0x2c4] ;  /* 0x0002c40001157983 */ /* 0x000ee40000300800 */
[----:B------:R-:W4:Y:S02]  /*413d0*/  LDL.LU R22, [R1+0x2c8] ;  /* 0x0002c80001167983 */ /* 0x000f240000300800 */
[----:B------:R-:W4:Y:S01]  /*413e0*/  LDL.LU R23, [R1+0x2cc] ;  /* 0x0002cc0001177983 */ /* 0x000f220000300800 */
[----:B0-----:R-:W2:Y:S04]  /*413f0*/  LDL.64 R24, [R1+0x10] ;  /* 0x0000100001187983 */ /* 0x001ea80000100a00 */
[----:B--2---:R0:W-:Y:S01]  /*41400*/  STL.64 [R1+0x2838], R24 ;  /* 0x0028381801007387 */ /* 0x0041e20000100a00 */
[----:B------:R-:W2:Y:S02]  /*41410*/  LDL.LU R12, [R1+0x4d0] ;  /* 0x0004d000010c7983 */ /* 0x000ea40000300800 */
[----:B------:R-:W2:Y:S02]  /*41420*/  LDL.LU R13, [R1+0x4d4] ;  /* 0x0004d400010d7983 */ /* 0x000ea40000300800 */
[----:B------:R-:W2:Y:S01]  /*41430*/  LDL.LU R14, [R1+0x4d8] ;  /* 0x0004d800010e7983 */ /* 0x000ea20000300800 */
[----:B------:R-:W2:Y:S04]  /*41440*/  LDL.LU R15, [R1+0x4dc] ;  /* 0x0004dc00010f7983 */ /* 0x000ea80000300800 */
[----:B0-----:R-:W2:Y:S04]  /*41450*/  LDL.64 R24, [R1+0x20] ;  /* 0x0000200001187983 */ /* 0x001ea80000100a00 */
[----:B--2---:R0:W-:Y:S04]  /*41460*/  STL.64 [R1+0x2850], R24 ;  /* 0x0028501801007387 */ /* 0x0041e80000100a00 */
[----:B0-----:R-:W2:Y:S01]  /*41470*/  LDL.LU R24, [R1+0x100] ;  /* 0x0001000001187983 */ /* 0x001ea20000300800 */
[----:B------:R-:W2:Y:S02]  /*41480*/  LDL.LU R25, [R1+0x104] ;  /* 0x0001040001197983 */ /* 0x000ea40000300800 */
[----:B------:R-:W2:Y:S02]  /*41490*/  LDL.LU R26, [R1+0x108] ;  /* 0x00010800011a7983 */ /* 0x000ea40000300800 */
[----:B------:R-:W2:Y:S01]  /*414a0*/  LDL.LU R27, [R1+0x10c] ;  /* 0x00010c00011b7983 */ /* 0x000ea20000300800 */
[----:B------:R-:W-:Y:S01]  /*414b0*/  STL.64 [R1+0x2830], R14 ;  /* 0x0028300e01007387 */ /* 0x000fe20000100a00 */
        /* <DEDUP_REMOVED lines=11> */
[----:B----4-:R-:W-:Y:S01]  /*41570*/  STL.64 [R1+0x2740], R22 ;  /* 0x0027401601007387 */ /* 0x010fe20000100a00 */
[----:B---3--:R0:W-:Y:S03]  /*41580*/  STL.64 [R1+0x2738], R20 ;  /* 0x0027381401007387 */ /* 0x0081e60000100a00 */
[----:B0-----:R-:W3:Y:S01]  /*41590*/  LDL.LU R20, [R1+0x390] ;  /* 0x0003900001147983 */ /* 0x001ee20000300800 */
[----:B------:R-:W3:Y:S02]  /*415a0*/  LDL.LU R21, [R1+0x394] ;  /* 0x0003940001157983 */ /* 0x000ee40000300800 */
[----:B------:R-:W4:Y:S02]  /*415b0*/  LDL.LU R22, [R1+0x398] ;  /* 0x0003980001167983 */ /* 0x000f240000300800 */
[----:B------:R-:W4:Y:S01]  /*415c0*/  LDL.LU R23, [R1+0x39c] ;  /* 0x00039c0001177983 */ /* 0x000f220000300800 */
[----:B------:R-:W2:Y:S01]  /*415d0*/  LDL.LU R16, [R1+0x3c0] ;  /* 0x0003c00001107983 */ /* 0x000ea20000300800 */
[----:B------:R-:W2:Y:S02]  /*415e0*/  LDL.LU R17, [R1+0x3c4] ;  /* 0x0003c40001117983 */ /* 0x000ea40000300800 */
[----:B------:R-:W2:Y:S02]  /*415f0*/  LDL.LU R18, [R1+0x3c8] ;  /* 0x0003c80001127983 */ /* 0x000ea40000300800 */
[----:B------:R-:W2:Y:S01]  /*41600*/  LDL.LU R19, [R1+0x3cc] ;  /* 0x0003cc0001137983 */ /* 0x000ea20000300800 */
[----:B------:R-:W-:Y:S01]  /*41610*/  HMMA.16816.F32 R24, R8, R4, R24 ;  /* 0x000000040818723c */ /* 0x000fe20000001818 */
[----:B--2---:R-:W-:Y:S01]  /*41620*/  STL.64 [R1+0x2790], R18 ;  /* 0x0027901201007387 */ /* 0x004fe20000100a00 */
[----:B------:R0:W-:Y:S02]  /*41630*/  STL.64 [R1+0x2788], R16 ;  /* 0x0027881001007387 */ /* 0x0001e40000100a00 */
[----:B0-----:R-:W-:-:S02]  /*41640*/  IMAD.MOV.U32 R16, RZ, RZ, R29 ;  /* 0x000000ffff107224 */ /* 0x001fc400078e001d */
[----:B------:R-:W2:Y:S01]  /*41650*/  LDL.LU R29, [R1+0x2858] ;  /* 0x00285800011d7983 */ /* 0x000ea20000300800 */
[----:B----4-:R-:W-:Y:S02]  /*41660*/  STL.64 [R1+0x2750], R22 ;  /* 0x0027501601007387 */ /* 0x010fe40000100a00 */
[----:B---3--:R0:W-:Y:S02]  /*41670*/  STL.64 [R1+0x2748], R20 ;  /* 0x0027481401007387 */ /* 0x0081e40000100a00 */
[----:B0-----:R-:W-:Y:S02]  /*41680*/  IMAD.MOV.U32 R20, RZ, RZ, R2 ;  /* 0x000000ffff147224 */ /* 0x001fe400078e0002 */
[----:B------:R-:W-:-:S05]  /*41690*/  IMAD.MOV.U32 R21, RZ, RZ, R0 ;  /* 0x000000ffff157224 */ /* 0x000fca00078e0000 */
[----:B------:R0:W-:Y:S04]  /*416a0*/  STL.64 [R1+0x27f0], R20 ;  /* 0x0027f01401007387 */ /* 0x0001e80000100a00 */
[----:B0-----:R-:W3:Y:S01]  /*416b0*/  LDL.LU R20, [R1+0x470] ;  /* 0x0004700001147983 */ /* 0x001ee20000300800 */
[----:B------:R-:W3:Y:S02]  /*416c0*/  LDL.LU R21, [R1+0x474] ;  /* 0x0004740001157983 */ /* 0x000ee40000300800 */
[----:B------:R-:W3:Y:S02]  /*416d0*/  LDL.LU R22, [R1+0x478] ;  /* 0x0004780001167983 */ /* 0x000ee40000300800 */
[----:B------:R-:W3:Y:S01]  /*416e0*/  LDL.LU R23, [R1+0x47c] ;  /* 0x00047c0001177983 */ /* 0x000ee20000300800 */
[----:B------:R0:W-:Y:S01]  /*416f0*/  STL.64 [R1+0x100], R24 ;  /* 0x0001001801007387 */ /* 0x0001e20000100a00 */
[----:B------:R-:W-:Y:S03]  /*41700*/  STL.64 [R1+0x108], R26 ;  /* 0x0001081a01007387 */ /* 0x000fe60000100a00 */
[----:B0-----:R-:W4:Y:S01]  /*41710*/  LDL.LU.64 R24, [R1+0x2850] ;  /* 0x0028500001187983 */ /* 0x001f220000300a00 */
[----:B------:R-:W-:Y:S01]  /*41720*/  STL.64 [R1+0x27d0], R4 ;  /* 0x0027d00401007387 */ /* 0x000fe20000100a00 */
        /* <DEDUP_REMOVED lines=17> */
[----:B------:R-:W2:Y:S02]  /*41840*/  LDL.LU.64 R26, [R1+0x2820] ;  /* 0x00282000011a7983 */ /* 0x000ea40000300a00 */
[----:B------:R-:W3:Y:S02]  /*41850*/  LDL.LU.64 R24, [R1+0x2818] ;  /* 0x0028180001187983 */ /* 0x000ee40000300a00 */
[----:B------:R-:W-:-:S07]  /*41860*/  IMAD.MOV.U32 R17, RZ, RZ, R28 ;  /* 0x000000ffff117224 */ /* 0x000fce00078e001c */
[C---:B----4-:R-:W-:Y:S08]  /*41870*/  HMMA.16816.F32 R12, R8.reuse, R16, R12 ;  /* 0x00000010080c723c */ /* 0x050ff0000000180c */
[----:B---3--:R-:W-:Y:S01]  /*41880*/  HMMA.16816.F32 R8, R8, R24, R20 ;  /* 0x000000180808723c */ /* 0x008fe20000001814 */
[----:B--2---:R-:W-:Y:S02]  /*41890*/  IMAD.MOV.U32 R4, RZ, RZ, R27 ;  /* 0x000000ffff047224 */ /* 0x004fe400078e001b */
[----:B------:R-:W-:-:S04]  /*418a0*/  IMAD.MOV.U32 R5, RZ, RZ, R26 ;  /* 0x000000ffff057224 */ /* 0x000fc800078e001a */
[----:B------:R-:W-:-:S08]  /*418b0*/  IMAD.MOV.U32 R20, RZ, RZ, R6 ;  /* 0x000000ffff147224 */ /* 0x000fd000078e0006 */
[----:B------:R-:W-:Y:S01]  /*418c0*/  STL.64 [R1+0x400], R12 ;  /* 0x0004000c01007387 */ /* 0x000fe20000100a00 */
[----:B------:R0:W-:Y:S03]  /*418d0*/  STL.64 [R1+0x408], R14 ;  /* 0x0004080e01007387 */ /* 0x0001e60000100a00 */
[----:B0-----:R-:W2:Y:S01]  /*418e0*/  LDL.LU.64 R14, [R1+0x2810] ;  /* 0x00281000010e7983 */ /* 0x001ea20000300a00 */
[----:B------:R-:W2:Y:S02]  /*418f0*/  LDL.LU.64 R12, [R1+0x2808] ;  /* 0x00280800010c7983 */ /* 0x000ea40000300a00 */
[----:B------:R-:W-:Y:S02]  /*41900*/  STL.64 [R1+0x27e8], R4 ;  /* 0x0027e80401007387 */ /* 0x000fe40000100a00 */
[----:B------:R0:W-:Y:S02]  /*41910*/  STL.64 [R1+0x27a0], R16 ;  /* 0x0027a01001007387 */ /* 0x0001e40000100a00 */
[----:B0-----:R-:W-:-:S02]  /*41920*/  IMAD.MOV.U32 R16, RZ, RZ, R18 ;  /* 0x000000ffff107224 */ /* 0x001fc400078e0012 */
[----:B------:R-:W-:-:S05]  /*41930*/  IMAD.MOV.U32 R17, RZ, RZ, R7 ;  /* 0x000000ffff117224 */ /* 0x000fca00078e0007 */
[----:B------:R-:W-:Y:S01]  /*41940*/  STL.64 [R1+0x27b8], R16 ;  /* 0x0027b81001007387 */ /* 0x000fe20000100a00 */
[----:B------:R-:W-:Y:S02]  /*41950*/  STL.64 [R1+0x3f0], R8 ;  /* 0x0003f00801007387 */ /* 0x000fe40000100a00 */
[----:B------:R-:W-:Y:S02]  /*41960*/  STL.64 [R1+0x3f8], R10 ;  /* 0x0003f80a01007387 */ /* 0x000fe40000100a00 */
[----:B------:R-:W3:Y:S01]  /*41970*/  LDL.LU R4, [R1+0x440] ;  /* 0x0004400001047983 */ /* 0x000ee20000300800 */
[----:B------:R-:W3:Y:S01]  /*41980*/  LDL.LU R5, [R1+0x444] ;  /* 0x0004440001057983 */ /* 0x000ee20000300800 */
        /* <DEDUP_REMOVED lines=17> */
[----:B------:R-:W4:Y:S02]  /*41aa0*/  LDL.LU R19, [R1+0x42c] ;  /* 0x00042c0001137983 */ /* 0x000f240000300800 */
[----:B------:R-:W-:Y:S01]  /*41ab0*/  IMAD.MOV.U32 R21, RZ, RZ, R3 ;  /* 0x000000ffff157224 */ /* 0x000fe200078e0003 */
[----:B----4-:R-:W-:Y:S01]  /*41ac0*/  STL.64 [R1+0x27e0], R18 ;  /* 0x0027e01201007387 */ /* 0x010fe20000100a00 */
[----:B---3--:R0:W-:Y:S03]  /*41ad0*/  STL.64 [R1+0x27d8], R16 ;  /* 0x0027d81001007387 */ /* 0x0081e60000100a00 */
[----:B0-----:R-:W3:Y:S01]  /*41ae0*/  LDL.LU R16, [R1+0x430] ;  /* 0x0004300001107983 */ /* 0x001ee20000300800 */
[----:B------:R-:W3:Y:S02]  /*41af0*/  LDL.LU R17, [R1+0x434] ;  /* 0x0004340001117983 */ /* 0x000ee40000300800 */
[----:B------:R-:W3:Y:S02]  /*41b00*/  LDL.LU R18, [R1+0x438] ;  /* 0x0004380001127983 */ /* 0x000ee40000300800 */
        /* <DEDUP_REMOVED lines=8> */
[----:B----4-:R0:W-:Y:S03]  /*41b90*/  STL.64 [R1+0x27a8], R24 ;  /* 0x0027a81801007387 */ /* 0x0101e60000100a00 */
[----:B0-----:R-:W2:Y:S01]  /*41ba0*/  LDL.LU R24, [R1+0x3e0] ;  /* 0x0003e00001187983 */ /* 0x001ea20000300800 */
[----:B------:R-:W2:Y:S02]  /*41bb0*/  LDL.LU R25, [R1+0x3e4] ;  /* 0x0003e40001197983 */ /* 0x000ea40000300800 */
[----:B------:R-:W2:Y:S02]  /*41bc0*/  LDL.LU R26, [R1+0x3e8] ;  /* 0x0003e800011a7983 */ /* 0x000ea40000300800 */
[----:B------:R-:W2:Y:S01]  /*41bd0*/  LDL.LU R27, [R1+0x3ec] ;  /* 0x0003ec00011b7983 */ /* 0x000ea20000300800 */
[----:B------:R-:W3:Y:S01]  /*41be0*/  LDL.LU.64 R6, [R1+0x2800] ;  /* 0x0028000001067983 */ /* 0x000ee20000300a00 */
[----:B------:R-:W3:Y:S11]  /*41bf0*/  LDL.LU.64 R4, [R1+0x27f8] ;  /* 0x0027f80001047983 */ /* 0x000ef60000300a00 */
[----:B------:R0:W-:Y:S02]  /*41c00*/  STL.64 [R1+0x470], R20 ;  /* 0x0004701401007387 */ /* 0x0001e40000100a00 */
[----:B------:R-:W-:Y:S01]  /*41c10*/  STL.64 [R1+0x478], R22 ;  /* 0x0004781601007387 */ /* 0x000fe20000100a00 */
        /* <DEDUP_REMOVED lines=8> */
[----:B0-----:R-:W4:Y:S01]  /*41ca0*/  LDL.64 R20, [R1+0x60] ;  /* 0x0000600001147983 */ /* 0x001f220000100a00 */
[C---:B---3--:R-:W-:Y:S03]  /*41cb0*/  HMMA.16816.F32 R4, R12.reuse, R4, R16 ;  /* 0x000000040c04723c */ /* 0x048fe60000001810 */
[----:B------:R-:W3:Y:S01]  /*41cc0*/  LDL.LU.64 R18, [R1+0x27e0] ;  /* 0x0027e00001127983 */ /* 0x000ee20000300a00 */
[----:B------:R-:W3:Y:S11]  /*41cd0*/  LDL.LU.64 R16, [R1+0x27d8] ;  /* 0x0027d80001107983 */ /* 0x000ef60000300a00 */
[----:B------:R-:W-:Y:S08]  /*41ce0*/  @!UPT UIADD3 URZ, URZ, URZ, URZ ;  /* 0x0000003f3f3ff290 */ /* 0x000ff0000fffe03f */
[----:B------:R0:W-:Y:S01]  /*41cf0*/  STL.64 [R1+0x450], R4 ;  /* 0x0004500401007387 */ /* 0x0001e20000100a00 */
[----:B------:R-:W-:Y:S03]  /*41d00*/  STL.64 [R1+0x458], R6 ;  /* 0x0004580601007387 */ /* 0x000fe60000100a00 */
[----:B0-----:R-:W3:Y:S02]  /*41d10*/  LDL.LU.64 R4, [R1+0x27d0] ;  /* 0x0027d00001047983 */ /* 0x001ee40000300a00 */
        /* <DEDUP_REMOVED lines=11> */
[----:B------:R-:W2:Y:S02]  /*41dd0*/  LDL.LU R7, [R1+0x3ac] ;  /* 0x0003ac0001077983 */ /* 0x000ea40000300800 */
[----:B------:R-:W-:-:S02]  /*41de0*/  IMAD.MOV.U32 R8, RZ, RZ, R2 ;  /* 0x000000ffff087224 */ /* 0x000fc400078e0002 */
[----:B------:R-:W-:-:S07]  /*41df0*/  IMAD.MOV.U32 R9, RZ, RZ, R0 ;  /* 0x000000ffff097224 */ /* 0x000fce00078e0000 */
        /* <DEDUP_REMOVED lines=9> */
[----:B------:R1:W-:Y:S03]  /*41e90*/  STL.64 [R1+0x438], R18 ;  /* 0x0004381201007387 */ /* 0x0003e60000100a00 */
[----:B0-----:R-:W1:Y:S02]  /*41ea0*/  LDL.LU.64 R16, [R1+0x27b8] ;  /* 0x0027b80001107983 */ /* 0x001e640000300a00 */
[C---:B-1----:R-:W-:Y:S02]  /*41eb0*/  HMMA.16816.F32 R16, R12.reuse, R16, R24 ;  /* 0x000000100c10723c */ /* 0x042fe40000001818 */
[----:B------:R-:W3:Y:S01]  /*41ec0*/  LDL.LU.64 R26, [R1+0x27b0] ;  /* 0x0027b000011a7983 */ /* 0x000ee20000300a00 */
[----:B------:R-:W3:Y:S11]  /*41ed0*/  LDL.LU.64 R24, [R1+0x27a8] ;  /* 0x0027a80001187983 */ /* 0x000ef60000300a00 */
[----:B------:R-:W-:Y:S09]  /*41ee0*/  @!UPT UIADD3 URZ, URZ, URZ, URZ ;  /* 0x0000003f3f3ff290 */ /* 0x000ff2000fffe03f */
[----:B------:R0:W-:Y:S01]  /*41ef0*/  STL.64 [R1+0x420], R16 ;  /* 0x0004201001007387 */ /* 0x0001e20000100a00 */
[----:B------:R3:W-:Y:S03]  /*41f00*/  STL.64 [R1+0x428], R18 ;  /* 0x0004281201007387 */ /* 0x0007e60000100a00 */
[----:B0-----:R-:W3:Y:S02]  /*41f10*/  LDL.LU.64 R16, [R1+0x27a0] ;  /* 0x0027a00001107983 */ /* 0x001ee40000300a00 */
[C---:B---3--:R-:W-:Y:S02]  /*41f20*/  HMMA.16816.F32 R16, R12.reuse, R16, R24 ;  /* 0x000000100c10723c */ /* 0x048fe40000001818 */
[----:B------:R-:W3:Y:S11]  /*41f30*/  LDL.LU.64 R24, [R1+0x2798] ;  /* 0x0027980001187983 */ /* 0x000ef60000300a00 */
[----:B------:R-:W-:Y:S10]  /*41f40*/  @!UPT UIADD3 URZ, URZ, URZ, URZ ;  /* 0x0000003f3f3ff290 */ /* 0x000ff4000fffe03f */
[----:B------:R-:W-:Y:S01]  /*41f50*/  STL.64 [R1+0x410], R16 ;  /* 0x0004101001007387 */ /* 0x000fe20000100a00 */
[----:B------:R0:W-:Y:S03]  /*41f60*/  STL.64 [R1+0x418], R18 ;  /* 0x0004181201007387 */ /* 0x0001e60000100a00 */
[----:B0-----:R-:W3:Y:S01]  /*41f70*/  LDL.LU.64 R18, [R1+0x2790] ;  /* 0x0027900001127983 */ /* 0x001ee20000300a00 */
[----:B------:R-:W3:Y:S02]  /*41f80*/  LDL.LU.64 R16, [R1+0x2788] ;  /* 0x0027880001107983 */ /* 0x000ee40000300a00 */
[----:B---3--:R-:W-:Y:S01]  /*41f90*/  HMMA.16816.F32 R12, R12, R24, R16 ;  /* 0x000000180c0c723c */ /* 0x008fe20000001810 */
[----:B------:R-:W2:Y:S01]  /*41fa0*/  LDL.LU.64 R18, [R1+0x2780] ;  /* 0x0027800001127983 */ /* 0x000ea20000300a00 */
[----:B------:R-:W2:Y:S02]  /*41fb0*/  LDL.LU.64 R16, [R1+0x2778] ;  /* 0x0027780001107983 */ /* 0x000ea40000300a00 */
[----:B------:R0:W-:Y:S02]  /*41fc0*/  STL.64 [R1+0x2718], R24 ;  /* 0x0027181801007387 */ /* 0x0001e40000100a00 */
[----:B0-----:R-:W3:Y:S11]  /*41fd0*/  LDL.LU R24, [R1+0x2d0] ;  /* 0x0002d00001187983 */ /* 0x001ef60000300800 */
[----:B------:R-:W-:Y:S06]  /*41fe0*/  @!UPT UIADD3 URZ, URZ, URZ, URZ ;  /* 0x0000003f3f3ff290 */ /* 0x000fec000fffe03f */
[----:B------:R-:W-:Y:S01]  /*41ff0*/  STL.64 [R1+0x3e0], R12 ;  /* 0x0003e00c01007387 */ /* 0x000fe20000100a00 */
[----:B------:R0:W-:Y:S02]  /*42000*/  STL.64 [R1+0x3e8], R14 ;  /* 0x0003e80e01007387 */ /* 0x0001e40000100a00 */
[----:B------:R-:W3:Y:S02]  /*42010*/  LDL.LU R25, [R1+0x2d4] ;  /* 0x0002d40001197983 */ /* 0x000ee40000300800 */
[----:B------:R-:W3:Y:S01]  /*42020*/  LDL.LU R26, [R1+0x2d8] ;  /* 0x0002d800011a7983 */ /* 0x000ee20000300800 */
[----:B------:R-:W3:Y:S04]  /*42030*/  LDL.LU R27, [R1+0x2dc] ;  /* 0x0002dc00011b7983 */ /* 0x000ee80000300800 */
[----:B0-----:R-:W3:Y:S01]  /*42040*/  LDL R15, [R1+0x510] ;  /* 0x00051000010f7983 */ /* 0x001ee20000100800 */
[----:B----4-:R-:W-:-:S02]  /*42050*/  IMAD.MOV.U32 R2, RZ, RZ, R20 ;  /* 0x000000ffff027224 */ /* 0x010fc400078e0014 */
[----:B------:R-:W-:Y:S01]  /*42060*/  IMAD.MOV.U32 R0, RZ, RZ, R21 ;  /* 0x000000ffff007224 */ /* 0x000fe200078e0015 */
[C---:B--2---:R-:W-:Y:S01]  /*42070*/  HMMA.16816.F32 R4, R16.reuse, R20, R4 ;  /* 0x000000141004723c */ /* 0x044fe20000001804 */
[----:B---3--:R-:W-:Y:S01]  /*42080*/  STL [R1+0x2730], R15 ;  /* 0x0027300f01007387 */ /* 0x008fe20000100800 */
[----:B------:R-:W2:Y:S11]  /*42090*/  LDL.64 R12, [R1+0x40] ;  /* 0x00004000010c7983 */ /* 0x000eb60000100a00 */
[----:B------:R-:W-:Y:S10]  /*420a0*/  @!UPT UIADD3 URZ, URZ, URZ, URZ ;  /* 0x0000003f3f3ff290 */ /* 0x000ff4000fffe03f */
[----:B------:R-:W-:Y:S02]  /*420b0*/  STL.64 [R1+0x3d0], R4 ;  /* 0x0003d00401007387 */ /* 0x000fe40000100a00 */
[----:B------:R0:W-:Y:S02]  /*420c0*/  STL.64 [R1+0x3d8], R6 ;  /* 0x0003d80601007387 */ /* 0x0001e40000100a00 */
[----:B0-----:R-:W3:Y:S01]  /*420d0*/  LDL.LU.64 R6, [R1+0x2770] ;  /* 0x0027700001067983 */ /* 0x001ee20000300a00 */
[----:B------:R-:W3:Y:S02]  /*420e0*/  LDL.LU.64 R4, [R1+0x2768] ;  /* 0x0027680001047983 */ /* 0x000ee40000300a00 */
[----:B------:R-:W3:Y:S02]  /*420f0*/  LDL.LU.64 R20, [R1+0x2760] ;  /* 0x0027600001147983 */ /* 0x000ee40000300a00 */
[C---:B---3--:R-:W-:Y:S01]  /*42100*/  HMMA.16816.F32 R20, R16.reuse, R20, R4 ;  /* 0x000000141014723c */ /* 0x048fe20000001804 */
[----:B------:R-:W3:Y:S11]  /*42110*/  LDL.LU.64 R4, [R1+0x2758] ;  /* 0x0027580001047983 */ /* 0x000ef60000300a00 */
[----:B------:R-:W-:Y:S11]  /*42120*/  @!UPT UIADD3 URZ, URZ, URZ, URZ ;  /* 0x0000003f3f3ff290 */ /* 0x000ff6000fffe03f */
[----:B------:R-:W-:Y:S01]  /*42130*/  STL.64 [R1+0x3c0], R20 ;  /* 0x0003c01401007387 */ /* 0x000fe20000100a00 */
[----:B------:R0:W-:Y:S03]  /*42140*/  STL.64 [R1+0x3c8], R22 ;  /* 0x0003c81601007387 */ /* 0x0001e60000100a00 */
[----:B0-----:R-:W4:Y:S01]  /*42150*/  LDL.LU.64 R22, [R1+0x2750] ;  /* 0x0027500001167983 */ /* 0x001f220000300a00 */
[----:B------:R-:W4:Y:S02]  /*42160*/  LDL.LU.64 R20, [R1+0x2748] ;  /* 0x0027480001147983 */ /* 0x000f240000300a00 */
[----:B--2---:R-:W-:Y:S02]  /*42170*/  IMAD.MOV.U32 R6, RZ, RZ, R12 ;  /* 0x000000ffff067224 */ /* 0x004fe400078e000c */
[----:B------:R-:W-:Y:S01]  /*42180*/  IMAD.MOV.U32 R3, RZ, RZ, R13 ;  /* 0x000000ffff037224 */ /* 0x000fe200078e000d */
[C---:B----4-:R-:W-:Y:S08]  /*42190*/  HMMA.16816.F32 R20, R16.reuse, R12, R20 ;  /* 0x0000000c1014723c */ /* 0x050ff00000001814 */
[----:B---3--:R-:W-:Y:S11]  /*421a0*/  HMMA.16816.F32 R12, R16, R4, R24 ;  /* 0x00000004100c723c */ /* 0x008ff60000001818 */
[----:B------:R-:W-:Y:S04]  /*421b0*/  @!UPT UIADD3 URZ, URZ, URZ, URZ ;  /* 0x0000003f3f3ff290 */ /* 0x000fe8000fffe03f */
[----:B------:R-:W-:Y:S01]  /*421c0*/  STL.64 [R1+0x3b0], R20 ;  /* 0x0003b01401007387 */ /* 0x000fe20000100a00 */
[----:B------:R0:W-:Y:S03]  /*421d0*/  STL.64 [R1+0x3b8], R22 ;  /* 0x0003b81601007387 */ /* 0x0001e60000100a00 */
[----:B0-----:R-:W2:Y:S01]  /*421e0*/  LDL.LU.64 R22, [R1+0x2740] ;  /* 0x0027400001167983 */ /* 0x001ea20000300a00 */
[----:B------:R-:W2:Y:S02]  /*421f0*/  LDL.LU.64 R20, [R1+0x2738] ;  /* 0x0027380001147983 */ /* 0x000ea40000300a00 */
[----:B------:R0:W-:Y:S02]  /*42200*/  STL.64 [R1+0x26b0], R4 ;  /* 0x0026b00401007387 */ /* 0x0001e40000100a00 */
[----:B------:R-:W-:Y:S01]  /*42210*/  STL.64 [R1+0x3a0], R12 ;  /* 0x0003a00c01007387 */ /* 0x000fe20000100a00 */
[----:B------:R-:W-:Y:S01]  /*42220*/  STL.64 [R1+0x3a8], R14 ;  /* 0x0003a80e01007387 */ /* 0x000fe20000100a00 */
[----:B0-----:R-:W-:-:S02]  /*42230*/  IMAD.MOV.U32 R4, RZ, RZ, R6 ;  /* 0x000000ffff047224 */ /* 0x001fc400078e0006 */
[----:B------:R-:W-:-:S05]  /*42240*/  IMAD.MOV.U32 R5, RZ, RZ, R3 ;  /* 0x000000ffff057224 */ /* 0x000fca00078e0003 */
[----:B------:R0:W-:Y:S04]  /*42250*/  STL.64 [R1+0x26c8], R4 ;  /* 0x0026c80401007387 */ /* 0x0001e80000100a00 */
[----:B0-----:R-:W3:Y:S04]  /*42260*/  LDL.LU.64 R4, [R1+0x50] ;  /* 0x0000500001047983 */ /* 0x001ee80000300a00 */
[----:B---3--:R2:W-:Y:S02]  /*42270*/  STL.64 [R1+0x26e0], R4 ;  /* 0x0026e00401007387 */ /* 0x0085e40000100a00 */
[C---:B--2---:R-:W-:Y:S02]  /*42280*/  HMMA.16816.F32 R4, R16.reuse, R8, R20 ;  /* 0x000000081004723c */ /* 0x044fe40000001814 */
[----:B------:R-:W2:Y:S11]  /*42290*/  LDL.LU R20, [R1+0x1a0] ;  /* 0x0001a00001147983 */ /* 0x000eb60000300800 */
[----:B------:R-:W-:Y:S10]  /*422a0*/  @!UPT UIADD3 URZ, URZ, URZ, URZ ;  /* 0x0000003f3f3ff290 */ /* 0x000ff4000fffe03f */
        /* <DEDUP_REMOVED lines=9> */
[----:B------:R-:W3:Y:S02]  /*42340*/  LDL.LU R12, [R1+0x2b0] ;  /* 0x0002b000010c7983 */ /* 0x000ee40000300800 */
[----:B------:R-:W3:Y:S02]  /*42350*/  LDL.LU R13, [R1+0x2b4] ;  /* 0x0002b400010d7983 */ /* 0x000ee40000300800 */
[----:B------:R-:W3:Y:S01]  /*42360*/  LDL.LU R14, [R1+0x2b8] ;  /* 0x0002b800010e7983 */ /* 0x000ee20000300800 */
[----:B------:R-:W3:Y:S04]  /*42370*/  LDL.LU R15, [R1+0x2bc] ;  /* 0x0002bc00010f7983 */ /* 0x000ee80000300800 */
[----:B--2---:R-:W-:Y:S01]  /*42380*/  STL.64 [R1+0x2728], R26 ;  /* 0x0027281a01007387 */ /* 0x004fe20000100a00 */
[----:B----4-:R0:W-:Y:S03]  /*42390*/  STL.64 [R1+0x2720], R24 ;  /* 0x0027201801007387 */ /* 0x0101e60000100a00 */
[----:B0-----:R-:W2:Y:S01]  /*423a0*/  LDL.64 R24, [R1+0x10] ;  /* 0x0000100001187983 */ /* 0x001ea20000100a00 */
[----:B---3--:R-:W-:Y:S02]  /*423b0*/  STL.64 [R1+0x2710], R22 ;  /* 0x0027101601007387 */ /* 0x008fe40000100a00 */
[----:B------:R0:W-:Y:S02]  /*423c0*/  STL.64 [R1+0x2708], R20 ;  /* 0x0027081401007387 */ /* 0x0001e40000100a00 */
[----:B0-----:R-:W3:Y:S01]  /*423d0*/  LDL.LU.64 R20, [R1] ;  /* 0x0000000001147983 */ /* 0x001ee20000300a00 */
[----:B------:R0:W-:Y:S03]  /*423e0*/  STL.64 [R1+0x26a8], R8 ;  /* 0x0026a80801007387 */ /* 0x0001e60000100a00 */
        /* <DEDUP_REMOVED lines=10> */
[----:B------:R-:W-:Y:S01]  /*42490*/  HMMA.16816.F32 R12, R16, R24, R12 ;  /* 0x00000018100c723c */ /* 0x000fe2000000180c */
[----:B----4-:R-:W-:Y:S01]  /*424a0*/  STL.64 [R1+0x26d8], R10 ;  /* 0x0026d80a01007387 */ /* 0x010fe20000100a00 */
[----:B--2---:R0:W-:Y:S03]  /*424b0*/  STL.64 [R1+0x26d0], R8 ;  /* 0x0026d00801007387 */ /* 0x0041e60000100a00 */
[----:B0-----:R-:W2:Y:S01]  /*424c0*/  LDL.LU R8, [R1+0xf0] ;  /* 0x0000f00001087983 */ /* 0x001ea20000300800 */
[----:B------:R-:W2:Y:S02]  /*424d0*/  LDL.LU R9, [R1+0xf4] ;  /* 0x0000f40001097983 */ /* 0x000ea40000300800 */
[----:B------:R-:W4:Y:S02]  /*424e0*/  LDL.LU R10, [R1+0xf8] ;  /* 0x0000f800010a7983 */ /* 0x000f240000300800 */
[----:B------:R-:W4:Y:S02]  /*424f0*/  LDL.LU R11, [R1+0xfc] ;  /* 0x0000fc00010b7983 */ /* 0x000f240000300800 */
[----:B----4-:R-:W-:Y:S01]  /*42500*/  STL.64 [R1+0x26f0], R10 ;  /* 0x0026f00a01007387 */ /* 0x010fe20000100a00 */
[----:B--2---:R0:W-:Y:S03]  /*42510*/  STL.64 [R1+0x26e8], R8 ;  /* 0x0026e80801007387 */ /* 0x0041e60000100a00 */
[----:B0-----:R-:W2:Y:S01]  /*42520*/  LDL.LU R8, [R1+0x190] ;  /* 0x0001900001087983 */ /* 0x001ea20000300800 */
[----:B------:R-:W2:Y:S02]  /*42530*/  LDL.LU R9, [R1+0x194] ;  /* 0x0001940001097983 */ /* 0x000ea40000300800 */
[----:B------:R-:W2:Y:S02]  /*42540*/  LDL.LU R10, [R1+0x198] ;  /* 0x00019800010a7983 */ /* 0x000ea40000300800 */
[----:B------:R-:W2:Y:S02]  /*42550*/  LDL.LU R11, [R1+0x19c] ;  /* 0x00019c00010b7983 */ /* 0x000ea40000300800 */
[----:B------:R0:W-:Y:S01]  /*42560*/  STL.64 [R1+0x380], R12 ;  /* 0x0003800c01007387 */ /* 0x0001e20000100a00 */
[----:B------:R1:W-:Y:S02]  /*42570*/  STL.64 [R1+0x388], R14 ;  /* 0x0003880e01007387 */ /* 0x0003e40000100a00 */
[----:B0-----:R-:W-:Y:S01]  /*42580*/  IMAD.MOV.U32 R13, RZ, RZ, R24 ;  /* 0x000000ffff0d7224 */ /* 0x001fe200078e0018 */
[----:B-1----:R-:W4:Y:S01]  /*42590*/  LDL.LU R15, [R1+0x2730] ;  /* 0x00273000010f7983 */ /* 0x002f220000300800 */
[----:B------:R-:W-:-:S02]  /*425a0*/  IMAD.MOV.U32 R12, RZ, RZ, R25 ;  /* 0x000000ffff0c7224 */ /* 0x000fc400078e0019 */
[----:B------:R-:W2:Y:S02]  /*425b0*/  LDL.LU.64 R26, [R1+0x2728] ;  /* 0x00272800011a7983 */ /* 0x000ea40000300a00 */
[----:B------:R-:W2:Y:S02]  /*425c0*/  LDL.LU.64 R24, [R1+0x2720] ;  /* 0x0027200001187983 */ /* 0x000ea40000300a00 */
[----:B------:R-:W-:Y:S02]  /*425d0*/  IMAD.MOV.U32 R4, RZ, RZ, R2 ;  /* 0x000000ffff047224 */ /* 0x000fe400078e0002 */
[----:B---3--:R-:W-:Y:S01]  /*425e0*/  IMAD.MOV.U32 R2, RZ, RZ, R21 ;  /* 0x000000ffff027224 */ /* 0x008fe200078e0015 */
[C---:B--2---:R-:W-:Y:S11]  /*425f0*/  HMMA.16816.F32 R24, R16.reuse, R20, R24 ;  /* 0x000000141018723c */ /* 0x044ff60000001818 */
[----:B------:R-:W-:Y:S11]  /*42600*/  @!UPT UIADD3 URZ, URZ, URZ, URZ ;  /* 0x0000003f3f3ff290 */ /* 0x000ff6000fffe03f */
[----:B------:R-:W-:Y:S01]  /*42610*/  @!UPT UIADD3 URZ, URZ, URZ, URZ ;  /* 0x0000003f3f3ff290 */ /* 0x000fe2000fffe03f */
[----:B------:R0:W-:Y:S01]  /*42620*/  STL.64 [R1+0x370], R24 ;  /* 0x0003701801007387 */ /* 0x0001e20000100a00 */
[----:B------:R1:W-:Y:S03]  /*42630*/  STL.64 [R1+0x378], R26 ;  /* 0x0003781a01007387 */ /* 0x0003e60000100a00 */
[----:B0-----:R-:W2:Y:S01]  /*42640*/  LDL.LU.64 R24, [R1+0x2718] ;  /* 0x0027180001187983 */ /* 0x001ea20000300a00 */
[----:B-1----:R-:W-:Y:S02]  /*42650*/  IMAD.MOV.U32 R27, RZ, RZ, R20 ;  /* 0x000000ffff1b7224 */ /* 0x002fe400078e0014 */
[----:B------:R-:W2:Y:S02]  /*42660*/  LDL.LU.64 R22, [R1+0x2710] ;  /* 0x0027100001167983 */ /* 0x000ea40000300a00 */
[----:B------:R-:W2:Y:S02]  /*42670*/  LDL.LU.64 R20, [R1+0x2708] ;  /* 0x0027080001147983 */ /* 0x000ea40000300a00 */
[----:B--2---:R-:W-:Y:S01]  /*42680*/  HMMA.16816.F32 R16, R16, R24, R20 ;  /* 0x000000181010723c */ /* 0x004fe20000001814 */
[----:B------:R-:W2:Y:S01]  /*42690*/  LDL.LU.64 R22, [R1+0x2700] ;  /* 0x0027000001167983 */ /* 0x000ea20000300a00 */
[----:B------:R-:W2:Y:S11]  /*426a0*/  LDL.LU.64 R20, [R1+0x26f8] ;  /* 0x0026f80001147983 */ /* 0x000eb60000300a00 */
[----:B------:R-:W-:Y:S10]  /*426b0*/  @!UPT UIADD3 URZ, URZ, URZ, URZ ;  /* 0x0000003f3f3ff290 */ /* 0x000ff4000fffe03f */
[----:B------:R0:W-:Y:S01]  /*426c0*/  STL.64 [R1+0x2d0], R16 ;  /* 0x0002d01001007387 */ /* 0x0001e20000100a00 */
[----:B------:R1:W-:Y:S03]  /*426d0*/  STL.64 [R1+0x2d8], R18 ;  /* 0x0002d81201007387 */ /* 0x0003e60000100a00 */
[----:B0-----:R-:W3:Y:S01]  /*426e0*/  LDL.LU R16, [R1+0x4c0] ;  /* 0x0004c00001107983 */ /* 0x001ee20000300800 */
[----:B------:R-:W3:Y:S02]  /*426f0*/  LDL.LU R17, [R1+0x4c4] ;  /* 0x0004c40001117983 */ /* 0x000ee40000300800 */
[----:B-1----:R-:W3:Y:S02]  /*42700*/  LDL.LU R18, [R1+0x4c8] ;  /* 0x0004c80001127983 */ /* 0x002ee40000300800 */
[----:B------:R-:W3:Y:S02]  /*42710*/  LDL.LU R19, [R1+0x4cc] ;  /* 0x0004cc0001137983 */ /* 0x000ee40000300800 */
[----:B------:R-:W-:-:S07]  /*42720*/  IMAD.MOV.U32 R5, RZ, RZ, R0 ;  /* 0x000000ffff057224 */ /* 0x000fce00078e0000 */
[C---:B--2---:R-:W-:Y:S01]  /*42730*/  HMMA.16816.F32 R4, R20.reuse, R4, R8 ;  /* 0x000000041404723c */ /* 0x044fe20000001808 */
[----:B---3--:R-:W-:Y:S01]  /*42740*/  STL.64 [R1+0x26a0], R18 ;  /* 0x0026a01201007387 */ /* 0x008fe20000100a00 */
[----:B------:R0:W-:Y:S03]  /*42750*/  STL.64 [R1+0x2698], R16 ;  /* 0x0026981001007387 */ /* 0x0001e60000100a00 */
        /* <DEDUP_REMOVED lines=9> */
[----:B---3--:R-:W-:Y:S01]  /*427f0*/  HMMA.16816.F32 R8, R20, R4, R8 ;  /* 0x000000041408723c */ /* 0x008fe20000001808 */
[----:B------:R-:W-:-:S02]  /*42800*/  IMAD.MOV.U32 R0, RZ, RZ, R4 ;  /* 0x000000ffff007224 */ /* 0x000fc400078e0004 */
[----:B------:R-:W-:Y:S11]  /*42810*/  IMAD.MOV.U32 R26, RZ, RZ, R5 ;  /* 0x000000ffff1a7224 */ /* 0x000ff600078e0005 */
[----:B------:R-:W-:Y:S09]  /*42820*/  @!UPT UIADD3 URZ, URZ, URZ, URZ ;  /* 0x0000003f3f3ff290 */ /* 0x000ff2000fffe03f */
[----:B------:R-:W-:Y:S01]  /*42830*/  STL.64 [R1+0x2b0], R8 ;  /* 0x0002b00801007387 */ /* 0x000fe20000100a00 */
[----:B------:R0:W-:Y:S03]  /*42840*/  STL.64 [R1+0x2b8], R10 ;  /* 0x0002b80a01007387 */ /* 0x0001e60000100a00 */
[----:B0-----:R-:W3:Y:S01]  /*42850*/  LDL.LU.64 R10, [R1+0x26d8] ;  /* 0x0026d800010a7983 */ /* 0x001ee20000300a00 */
[----:B------:R-:W3:Y:S02]  /*42860*/  LDL.LU.64 R8, [R1+0x26d0] ;  /* 0x0026d00001087983 */ /* 0x000ee40000300a00 */
[----:B------:R-:W3:Y:S02]  /*42870*/  LDL.LU.64 R4, [R1+0x26c8] ;  /* 0x0026c80001047983 */ /* 0x000ee40000300a00 */
[C---:B---3--:R-:W-:Y:S01]  /*42880*/  HMMA.16816.F32 R4, R20.reuse, R4, R8 ;  /* 0x000000041404723c */ /* 0x048fe20000001808 */
[----:B------:R-:W3:Y:S01]  /*42890*/  LDL.LU.64 R10, [R1+0x26c0] ;  /* 0x0026c000010a7983 */ /* 0x000ee20000300a00 */
[----:B------:R-:W3:Y:S11]  /*428a0*/  LDL.LU.64 R8, [R1+0x26b8] ;  /* 0x0026b80001087983 */ /* 0x000ef60000300a00 */
[----:B------:R-:W-:Y:S10]  /*428b0*/  @!UPT UIADD3 URZ, URZ, URZ, URZ ;  /* 0x0000003f3f3ff290 */ /* 0x000ff4000fffe03f */
[----:B------:R0:W-:Y:S01]  /*428c0*/  STL.64 [R1+0x2a0], R4 ;  /* 0x0002a00401007387 */ /* 0x0001e20000100a00 */
[----:B------:R-:W-:Y:S03]  /*428d0*/  STL.64 [R1+0x2a8], R6 ;  /* 0x0002a80601007387 */ /* 0x000fe60000100a00 */
[----:B0-----:R-:W3:Y:S02]  /*428e0*/  LDL.LU.64 R4, [R1+0x26b0] ;  /* 0x0026b00001047983 */ /* 0x001ee40000300a00 */
[C---:B---3--:R-:W-:Y:S01]  /*428f0*/  HMMA.16816.F32 R8, R20.reuse, R4, R8 ;  /* 0x000000041408723c */ /* 0x048fe20000001808 */
[----:B------:R-:W-:Y:S02]  /*42900*/  IMAD.MOV.U32 R3, RZ, RZ, R4 ;  /* 0x000000ffff037224 */ /* 0x000fe400078e0004 */
[----:B------:R-:W-:Y:S02]  /*42910*/  IMAD.MOV.U32 R28, RZ, RZ, R5 ;  /* 0x000000ffff1c7224 */ /* 0x000fe400078e0005 */
[----:B----4-:R-:W0:Y:S11]  /*42920*/  LDSM.16.MT88.4 R4, [R15+0x18300] ;  /* 0x018300000f04783b */ /* 0x010e360000004200 */
[----:B------:R-:W-:Y:S07]  /*42930*/  @!UPT UIADD3 URZ, URZ, URZ, URZ ;  /* 0x0000003f3f3ff290 */ /* 0x000fee000fffe03f */
[----:B------:R1:W-:Y:S01]  /*42940*/  STL.64 [R1+0x290], R8 ;  /* 0x0002900801007387 */ /* 0x0003e20000100a00 */
[----:B------:R-:W-:Y:S03]  /*42950*/  STL.64 [R1+0x298], R10 ;  /* 0x0002980a01007387 */ /* 0x000fe60000100a00 */
[----:B-1----:R-:W3:Y:S04]  /*42960*/  LDL.LU.64 R8, [R1+0x26a8] ;  /* 0x0026a80001087983 */ /* 0x002ee80000300a00 */
[----:B0-----:R-:W-:Y:S01]  /*42970*/  STL.64 [R1+0x2680], R6 ;  /* 0x0026800601007387 */ /* 0x001fe20000100a00 */
[----:B------:R0:W-:Y:S03]  /*42980*/  STL.64 [R1+0x2678], R4 ;  /* 0x0026780401007387 */ /* 0x0001e60000100a00 */
[----:B0-----:R-:W3:Y:S01]  /*42990*/  LDL.LU R4, [R1+0x1b0] ;  /* 0x0001b00001047983 */ /* 0x001ee20000300800 */
[----:B------:R-:W3:Y:S02]  /*429a0*/  LDL.LU R5, [R1+0x1b4] ;  /* 0x0001b40001057983 */ /* 0x000ee40000300800 */
[----:B------:R-:W3:Y:S02]  /*429b0*/  LDL.LU R6, [R1+0x1b8] ;  /* 0x0001b80001067983 */ /* 0x000ee40000300800 */
[----:B------:R-:W3:Y:S02]  /*429c0*/  LDL.LU R7, [R1+0x1bc] ;  /* 0x0001bc0001077983 */ /* 0x000ee40000300800 */
[----:B---3--:R-:W-:Y:S01]  /*429d0*/  HMMA.16816.F32 R8, R20, R8, R4 ;  /* 0x000000081408723c */ /* 0x008fe20000001804 */
[----:B------:R-:W3:Y:S11]  /*429e0*/  LDL.LU R4, [R1+0x180] ;  /* 0x0001800001047983 */ /* 0x000ef60000300800 */
[----:B------:R-:W-:Y:S11]  /*429f0*/  @!UPT UIADD3 URZ, URZ, URZ, URZ ;  /* 0x0000003f3f3ff290 */ /* 0x000ff6000fffe03f */
[----:B------:R-:W-:Y:S01]  /*42a00*/  STL.64 [R1+0x280], R8 ;  /* 0x0002800801007387 */ /* 0x000fe20000100a00 */
[----:B------:R-:W-:Y:S02]  /*42a10*/  STL.64 [R1+0x288], R10 ;  /* 0x0002880a01007387 */ /* 0x000fe40000100a00 */
[----:B------:R-:W0:Y:S04]  /*42a20*/  LDSM.16.MT88.4 R8, [R15+0x18380] ;  /* 0x018380000f08783b */ /* 0x000e280000004200 */
[----:B------:R-:W3:Y:S01]  /*42a30*/  LDL.LU R5, [R1+0x184] ;  /* 0x0001840001057983 */ /* 0x000ee20000300800 */
[----:B------:R-:W3:Y:S01]  /*42a40*/  LDL.LU R6, [R1+0x188] ;  /* 0x0001880001067983 */ /* 0x000ee20000300800 */
[----:B------:R-:W3:Y:S03]  /*42a50*/  LDL.LU R7, [R1+0x18c] ;  /* 0x00018c0001077983 */ /* 0x000ee60000300800 */
[----:B0-----:R-:W-:Y:S01]  /*42a60*/  STL.64 [R1+0x2618], R10 ;  /* 0x0026180a01007387 */ /* 0x001fe20000100a00 */
[----:B------:R0:W-:Y:S02]  /*42a70*/  STL.64 [R1+0x2610], R8 ;  /* 0x0026100801007387 */ /* 0x0001e40000100a00 */
[----:B0-----:R-:W-:-:S02]  /*42a80*/  IMAD.MOV.U32 R8, RZ, RZ, R13 ;  /* 0x000000ffff087224 */ /* 0x001fc400078e000d */
[----:B------:R-:W-:Y:S02]  /*42a90*/  IMAD.MOV.U32 R9, RZ, RZ, R12 ;  /* 0x000000ffff097224 */ /* 0x000fe400078e000c */
[----:B------:R-:W0:Y:S05]  /*42aa0*/  LDSM.16.MT88.4 R12, [R15+0x1c000] ;  /* 0x01c000000f0c783b */ /* 0x000e2a0000004200 */
[C---:B--2---:R-:W-:Y:S01]  /*42ab0*/  HMMA.16816.F32 R8, R20.reuse, R8, R16 ;  /* 0x000000081408723c */ /* 0x044fe20000001810 */
[----:B------:R-:W2:Y:S01]  /*42ac0*/  LDL.LU.64 R18, [R1+0x26a0] ;  /* 0x0026a00001127983 */ /* 0x000ea20000300a00 */
[----:B------:R-:W2:Y:S03]  /*42ad0*/  LDL.LU.64 R16, [R1+0x2698] ;  /* 0x0026980001107983 */ /* 0x000ea60000300a00 */
[----:B0-----:R-:W-:Y:S11]  /*42ae0*/  STL.64 [R1+0x2578], R14 ;  /* 0x0025780e01007387 */ /* 0x001ff60000100a00 */
[----:B------:R-:W-:Y:S07]  /*42af0*/  @!UPT UIADD3 URZ, URZ, URZ, URZ ;  /* 0x0000003f3f3ff290 */ /* 0x000fee000fffe03f */
[----:B------:R-:W-:Y:S02]  /*42b00*/  STL.64 [R1+0x270], R8 ;  /* 0x0002700801007387 */ /* 0x000fe40000100a00 */
[----:B------:R-:W-:Y:S02]  /*42b10*/  STL.64 [R1+0x278], R10 ;  /* 0x0002780a01007387 */ /* 0x000fe40000100a00 */
[----:B------:R0:W-:Y:S02]  /*42b20*/  STL.64 [R1+0x2570], R12 ;  /* 0x0025700c01007387 */ /* 0x0001e40000100a00 */
[----:B0-----:R-:W-:Y:S02]  /*42b30*/  IMAD.MOV.U32 R12, RZ, RZ, R27 ;  /* 0x000000ffff0c7224 */ /* 0x001fe400078e001b */
[----:B------:R-:W-:Y:S01]  /*42b40*/  IMAD.MOV.U32 R13, RZ, RZ, R2 ;  /* 0x000000ffff0d7224 */ /* 0x000fe200078e0002 */
[----:B------:R-:W4:Y:S01]  /*42b50*/  LDL.LU R27, [R1+0x2690] ;  /* 0x00269000011b7983 */ /* 0x000f220000300800 */
[----:B------:R-:W3:Y:S02]  /*42b60*/  LDL.LU R2, [R1+0x268c] ;  /* 0x00268c0001027983 */ /* 0x000ee40000300800 */
[----:B------:R-:W3:Y:S02]  /*42b70*/  LDL.LU R8, [R1+0x580] ;  /* 0x0005800001087983 */ /* 0x000ee40000300800 */
[----:B------:R-:W3:Y:S01]  /*42b80*/  LDL.LU R9, [R1+0x584] ;  /* 0x0005840001097983 */ /* 0x000ee20000300800 */
[----:B------:R-:W3:Y:S01]  /*42b90*/  LDL.LU R10, [R1+0x588] ;  /* 0x00058800010a7983 */ /* 0x000ee20000300800 */
[----:B------:R-:W3:Y:S02]  /*42ba0*/  LDL.LU R11, [R1+0x58c] ;  /* 0x00058c00010b7983 */ /* 0x000ee40000300800 */
[----:B------:R0:W-:Y:S01]  /*42bb0*/  STL.64 [R1+0x2630], R12 ;  /* 0x0026300c01007387 */ /* 0x0001e20000100a00 */
[C---:B--2---:R-:W-:Y:S01]  /*42bc0*/  HMMA.16816.F32 R16, R20.reuse, R12, R16 ;  /* 0x0000000c1410723c */ /* 0x044fe20000001810 */
[----:B0-----:R-:W2:Y:S11]  /*42bd0*/  LDL.LU.64 R12, [R1+0x40] ;  /* 0x00004000010c7983 */ /* 0x001eb60000300a00 */
[----:B------:R-:W-:Y:S11]  /*42be0*/  @!UPT UIADD3 URZ, URZ, URZ, URZ ;  /* 0x0000003f3f3ff290 */ /* 0x000ff6000fffe03f */
[----:B------:R-:W-:Y:S01]  /*42bf0*/  STL.64 [R1+0x260], R16 ;  /* 0x0002601001007387 */ /* 0x000fe20000100a00 */
[----:B------:R-:W-:Y:S03]  /*42c00*/  STL.64 [R1+0x268], R18 ;  /* 0x0002681201007387 */ /* 0x000fe60000100a00 */
[----:B--2---:R0:W-:Y:S04]  /*42c10*/  STL.64 [R1+0x2650], R12 ;  /* 0x0026500c01007387 */ /* 0x0041e80000100a00 */
[----:B0-----:R-:W2:Y:S01]  /*42c20*/  LDL.LU R12, [R1+0x570] ;  /* 0x00057000010c7983 */ /* 0x001ea20000300800 */
[----:B------:R-:W2:Y:S02]  /*42c30*/  LDL.LU R13, [R1+0x574] ;  /* 0x00057400010d7983 */ /* 0x000ea40000300800 */
[----:B------:R-:W2:Y:S02]  /*42c40*/  LDL.LU R14, [R1+0x578] ;  /* 0x00057800010e7983 */ /* 0x000ea40000300800 */
[----:B------:R-:W2:Y:S02]  /*42c50*/  LDL.LU R15, [R1+0x57c] ;  /* 0x00057c00010f7983 */ /* 0x000ea40000300800 */
[----:B--2---:R0:W-:Y:S04]  /*42c60*/  STL.64 [R1+0x2660], R14 ;  /* 0x0026600e01007387 */ /* 0x0041e80000100a00 */
[----:B0-----:R-:W2:Y:S01]  /*42c70*/  LDL R15, [R1+0x510] ;  /* 0x00051000010f7983 */ /* 0x001ea20000100800 */
[----:B------:R0:W-:Y:S01]  /*42c80*/  STL.64 [R1+0x2658], R12 ;  /* 0x0026580c01007387 */ /* 0x0001e20000100a00 */
[----:B---3--:R-:W-:Y:S02]  /*42c90*/  HMMA.16816.F32 R20, R20, R24, R4 ;  /* 0x000000181414723c */ /* 0x008fe40000001804 */
[----:B0-----:R-:W3:Y:S04]  /*42ca0*/  LDL.LU.64 R12, [R1+0x60] ;  /* 0x00006000010c7983 */ /* 0x001ee80000300a00 */
[----:B--2---:R-:W0:Y:S04]  /*42cb0*/  LDSM.16.MT88.4 R16, [R15+0x1c080] ;  /* 0x01c080000f10783b */ /* 0x004e280000004200 */
[----:B0-----:R-:W-:Y:S01]  /*42cc0*/  STL.64 [R1+0x24e0], R18 ;  /* 0x0024e01201007387 */ /* 0x001fe20000100a00 */
[----:B------:R0:W-:Y:S02]  /*42cd0*/  STL.64 [R1+0x24d8], R16 ;  /* 0x0024d81001007387 */ /* 0x0001e40000100a00 */
[----:B0-----:R-:W-:-:S02]  /*42ce0*/  IMAD.MOV.U32 R16, RZ, RZ, R0 ;  /* 0x000000ffff107224 */ /* 0x001fc400078e0000 */
[----:B------:R-:W2:Y:S01]  /*42cf0*/  LDL.LU R0, [R1+0x2688] ;  /* 0x0026880001007983 */ /* 0x000ea20000300800 */
[----:B------:R-:W3:Y:S02]  /*42d00*/  LDL.LU.64 R6, [R1+0x2680] ;  /* 0x0026800001067983 */ /* 0x000ee40000300a00 */
[----:B------:R-:W3:Y:S02]  /*42d10*/  LDL.LU.64 R4, [R1+0x2678] ;  /* 0x0026780001047983 */ /* 0x000ee40000300a00 */
[----:B----4-:R-:W-:Y:S01]  /*42d20*/  STL [R1+0x2640], R27 ;  /* 0x0026401b01007387 */ /* 0x010fe20000100800 */
[----:B------:R0:W-:Y:S02]  /*42d30*/  STL.64 [R1+0x2638], R24 ;  /* 0x0026381801007387 */ /* 0x0001e40000100a00 */
[----:B------:R-:W-:Y:S02]  /*42d40*/  STL.64 [R1+0x1c0], R20 ;  /* 0x0001c01401007387 */ /* 0x000fe40000100a00 */
[----:B------:R-:W-:Y:S02]  /*42d50*/  STL.64 [R1+0x1c8], R22 ;  /* 0x0001c81601007387 */ /* 0x000fe40000100a00 */
[----:B------:R-:W1:Y:S01]  /*42d60*/  LDSM.16.MT88.4 R20, [R15+0x1c100] ;  /* 0x01c100000f14783b */ /* 0x000e620000004200 */
[----:B------:R-:W-:-:S03]  /*42d70*/  IMAD.MOV.U32 R17, RZ, RZ, R26 ;  /* 0x000000ffff117224 */ /* 0x000fc600078e001a */
[----:B0-----:R-:W4:Y:S01]  /*42d80*/  LDL.LU R24, [R1+0x560] ;  /* 0x0005600001187983 */ /* 0x001f220000300800 */
[----:B------:R-:W4:Y:S02]  /*42d90*/  LDL.LU R25, [R1+0x564] ;  /* 0x0005640001197983 */ /* 0x000f240000300800 */
[----:B------:R-:W4:Y:S02]  /*42da0*/  LDL.LU R26, [R1+0x568] ;  /* 0x00056800011a7983 */ /* 0x000f240000300800 */
[----:B------:R-:W4:Y:S01]  /*42db0*/  LDL.LU R27, [R1+0x56c] ;  /* 0x00056c00011b7983 */ /* 0x000f220000300800 */
[----:B-1----:R-:W-:Y:S01]  /*42dc0*/  STL.64 [R1+0x2468], R22 ;  /* 0x0024681601007387 */ /* 0x002fe20000100a00 */
[----:B------:R0:W-:Y:S02]  /*42dd0*/  STL.64 [R1+0x2460], R20 ;  /* 0x0024601401007387 */ /* 0x0001e40000100a00 */
[----:B0-----:R-:W-:Y:S02]  /*42de0*/  IMAD.MOV.U32 R20, RZ, RZ, R3 ;  /* 0x000000ffff147224 */ /* 0x001fe400078e0003 */
[----:B------:R-:W-:Y:S01]  /*42df0*/  IMAD.MOV.U32 R23, RZ, RZ, R2 ;  /* 0x000000ffff177224 */ /* 0x000fe200078e0002 */
[----:B------:R-:W4:Y:S01]  /*42e00*/  LDL.LU R3, [R1+0x2670] ;  /* 0x0026700001037983 */ /* 0x000f220000300800 */
[----:B---3--:R-:W-:Y:S01]  /*42e10*/  HMMA.16816.F32 R8, R4, R12, R8 ;  /* 0x0000000c0408723c */ /* 0x008fe20000001808 */
[----:B--2---:R-:W-:-:S02]  /*42e20*/  IMAD.MOV.U32 R22, RZ, RZ, R0 ;  /* 0x000000ffff167224 */ /* 0x004fc400078e0000 */
[----:B------:R-:W2:Y:S01]  /*42e30*/  LDL.LU R0, [R1+0x266c] ;  /* 0x00266c0001007983 */ /* 0x000ea20000300800 */
[----:B------:R-:W3:Y:S11]  /*42e40*/  LDL.LU R2, [R1+0x2668] ;  /* 0x0026680001027983 */ /* 0x000ef60000300800 */
[----:B------:R-:W-:Y:S08]  /*42e50*/  @!UPT UIADD3 URZ, URZ, URZ, URZ ;  /* 0x0000003f3f3ff290 */ /* 0x000ff0000fffe03f */
[----:B------:R-:W-:Y:S01]  /*42e60*/  STL.64 [R1+0x1b0], R8 ;  /* 0x0001b00801007387 */ /* 0x000fe20000100a00 */
[----:B------:R0:W-:Y:S02]  /*42e70*/  STL.64 [R1+0x1b8], R10 ;  /* 0x0001b80a01007387 */ /* 0x0001e40000100a00 */
[----:B------:R-:W2:Y:S02]  /*42e80*/  LDL.LU.64 R14, [R1+0x2660] ;  /* 0x00266000010e7983 */ /* 0x000ea40000300a00 */
[----:B0-----:R-:W-:Y:S02]  /*42e90*/  IMAD.MOV.U32 R11, RZ, RZ, R12 ;  /* 0x000000ffff0b7224 */ /* 0x001fe400078e000c */
[----:B------:R-:W-:Y:S02]  /*42ea0*/  IMAD.MOV.U32 R10, RZ, RZ, R13 ;  /* 0x000000ffff0a7224 */ /* 0x000fe400078e000d */
[----:B------:R-:W2:Y:S02]  /*42eb0*/  LDL.LU.64 R12, [R1+0x2658] ;  /* 0x00265800010c7983 */ /* 0x000ea40000300a00 */
[----:B--2---:R-:W-:Y:S11]  /*42ec0*/  HMMA.16816.F32 R12, R4, R16, R12 ;  /* 0x00000010040c723c */ /* 0x004ff6000000180c */
[----:B------:R-:W-:Y:S11]  /*42ed0*/  @!UPT UIADD3 URZ, URZ, URZ, URZ ;  /* 0x0000003f3f3ff290 */ /* 0x000ff6000fffe03f */
[----:B------:R-:W-:Y:S01]  /*42ee0*/  @!UPT UIADD3 URZ, URZ, URZ, URZ ;  /* 0x0000003f3f3ff290 */ /* 0x000fe2000fffe03f */
[----:B------:R0:W-:Y:S01]  /*42ef0*/  STL.64 [R1+0x1a0], R12 ;  /* 0x0001a00c01007387 */ /* 0x0001e20000100a00 */
[----:B------:R-:W-:Y:S03]  /*42f00*/  STL.64 [R1+0x1a8], R14 ;  /* 0x0001a80e01007387 */ /* 0x000fe60000100a00 */
[----:B0-----:R-:W4:Y:S01]  /*42f10*/  LDL.LU.64 R12, [R1+0x2650] ;  /* 0x00265000010c7983 */ /* 0x001f220000300a00 */
[----:B------:R0:W-:Y:S03]  /*42f20*/  STL.64 [R1+0x25f8], R16 ;  /* 0x0025f81001007387 */ /* 0x0001e60000100a00 */
[----:B0-----:R-:W2:Y:S01]  /*42f30*/  LDL.LU.64 R16, [R1+0x20] ;  /* 0x0000200001107983 */ /* 0x001ea20000300a00 */
[----:B------:R-:W-:-:S03]  /*42f40*/  IMAD.MOV.U32 R21, RZ, RZ, R28 ;  /* 0x000000ffff157224 */ /* 0x000fc600078e001c */
[----:B--2---:R0:W-:Y:S04]  /*42f50*/  STL.64 [R1+0x2648], R16 ;  /* 0x0026481001007387 */ /* 0x0041e80000100a00 */
[----:B0-----:R-:W2:Y:S01]  /*42f60*/  LDL.LU R16, [R1+0x550] ;  /* 0x0005500001107983 */ /* 0x001ea20000300800 */
[----:B------:R-:W2:Y:S02]  /*42f70*/  LDL.LU R17, [R1+0x554] ;  /* 0x0005540001117983 */ /* 0x000ea40000300800 */
[----:B------:R-:W2:Y:S02]  /*42f80*/  LDL.LU R18, [R1+0x558] ;  /* 0x0005580001127983 */ /* 0x000ea40000300800 */
[----:B------:R-:W2:Y:S01]  /*42f90*/  LDL.LU R19, [R1+0x55c] ;  /* 0x00055c0001137983 */ /* 0x000ea20000300800 */
[----:B----4-:R-:W-:Y:S01]  /*42fa0*/  HMMA.16816.F32 R24, R4, R12, R24 ;  /* 0x0000000c0418723c */ /* 0x010fe20000001818 */
[----:B------:R-:W-:-:S02]  /*42fb0*/  IMAD.MOV.U32 R9, RZ, RZ, R12 ;  /* 0x000000ffff097224 */ /* 0x000fc400078e000c */
[----:B------:R-:W-:Y:S11]  /*42fc0*/  IMAD.MOV.U32 R8, RZ, RZ, R13 ;  /* 0x000000ffff087224 */ /* 0x000ff600078e000d */
[----:B------:R-:W-:Y:S09]  /*42fd0*/  @!UPT UIADD3 URZ, URZ, URZ, URZ ;  /* 0x0000003f3f3ff290 */ /* 0x000ff2000fffe03f */
[----:B------:R0:W-:Y:S01]  /*42fe0*/  STL.64 [R1+0x190], R24 ;  /* 0x0001901801007387 */ /* 0x0001e20000100a00 */
[----:B------:R1:W-:Y:S03]  /*42ff0*/  STL.64 [R1+0x198], R26 ;  /* 0x0001981a01007387 */ /* 0x0003e60000100a00 */
[----:B0-----:R-:W4:Y:S01]  /*43000*/  LDL.LU R24, [R1+0x160] ;  /* 0x0001600001187983 */ /* 0x001f220000300800 */
[----:B------:R-:W4:Y:S02]  /*43010*/  LDL.LU R25, [R1+0x164] ;  /* 0x0001640001197983 */ /* 0x000f240000300800 */
[----:B-1----:R-:W4:Y:S02]  /*43020*/  LDL.LU R26, [R1+0x168] ;  /* 0x00016800011a7983 */ /* 0x002f240000300800 */
[----:B------:R-:W4:Y:S01]  /*43030*/  LDL.LU R27, [R1+0x16c] ;  /* 0x00016c00011b7983 */ /* 0x000f220000300800 */
[----:B------:R-:W4:Y:S01]  /*43040*/  LDL.LU.64 R12, [R1+0x10] ;  /* 0x00001000010c7983 */ /* 0x000f220000300a00 */
[----:B--2---:R-:W-:Y:S11]  /*43050*/  HMMA.16816.F32 R16, R4, R20, R16 ;  /* 0x000000140410723c */ /* 0x004ff60000001810 */
[----:B------:R-:W-:Y:S11]  /*43060*/  @!UPT UIADD3 URZ, URZ, URZ, URZ ;  /* 0x0000003f3f3ff290 */ /* 0x000ff6000fffe03f */
[----:B------:R-:W-:Y:S01]  /*43070*/  @!UPT UIADD3 URZ, URZ, URZ, URZ ;  /* 0x0000003f3f3ff290 */ /* 0x000fe2000fffe03f */
[----:B------:R0:W-:Y:S01]  /*43080*/  STL.64 [R1+0x180], R16 ;  /* 0x0001801001007387 */ /* 0x0001e20000100a00 */
[----:B------:R-:W-:Y:S03]  /*43090*/  STL.64 [R1+0x188], R18 ;  /* 0x0001881201007387 */ /* 0x000fe60000100a00 */
[----:B0-----:R-:W2:Y:S01]  /*430a0*/  LDL.LU.64 R16, [R1+0x2648] ;  /* 0x0026480001107983 */ /* 0x001ea20000300a00 */
[----:B------:R-:W-:Y:S02]  /*430b0*/  STL.64 [R1+0x25d8], R22 ;  /* 0x0025d81601007387 */ /* 0x000fe40000100a00 */
[----:B------:R0:W-:Y:S02]  /*430c0*/  STL.64 [R1+0x25d0], R20 ;  /* 0x0025d01401007387 */ /* 0x0001e40000100a00 */
[----:B0-----:R-:W2:Y:S01]  /*430d0*/  LDL.LU R20, [R1+0x170] ;  /* 0x0001700001147983 */ /* 0x001ea20000300800 */
[----:B------:R-:W2:Y:S02]  /*430e0*/  LDL.LU R21, [R1+0x174] ;  /* 0x0001740001157983 */ /* 0x000ea40000300800 */
[----:B---3--:R-:W-:-:S02]  /*430f0*/  IMAD.MOV.U32 R22, RZ, RZ, R2 ;  /* 0x000000ffff167224 */ /* 0x008fc400078e0002 */
[----:B------:R-:W-:-:S07]  /*43100*/  IMAD.MOV.U32 R23, RZ, RZ, R0 ;  /* 0x000000ffff177224 */ /* 0x000fce00078e0000 */
[----:B--2---:R-:W-:Y:S01]  /*43110*/  HMMA.16816.F32 R20, R4, R16, R20 ;  /* 0x000000100414723c */ /* 0x004fe20000001814 */
[----:B------:R-:W-:Y:S02]  /*43120*/  IMAD.MOV.U32 R2, RZ, RZ, R16 ;  /* 0x000000ffff027224 */ /* 0x000fe400078e0010 */
[----:B------:R-:W-:-:S04]  /*43130*/  IMAD.MOV.U32 R0, RZ, RZ, R17 ;  /* 0x000000ffff007224 */ /* 0x000fc800078e0011 */
[----:B------:R-:W-:Y:S02]  /*43140*/  IMAD.MOV.U32 R16, RZ, RZ, R11 ;  /* 0x000000ffff107224 */ /* 0x000fe400078e000b */
[----:B------:R-:W-:Y:S11]  /*43150*/  IMAD.MOV.U32 R17, RZ, RZ, R10 ;  /* 0x000000ffff117224 */ /* 0x000ff600078e000a */
[----:B------:R-:W-:Y:S03]  /*43160*/  @!UPT UIADD3 URZ, URZ, URZ, URZ ;  /* 0x0000003f3f3ff290 */ /* 0x000fe6000fffe03f */
[----:B------:R-:W-:Y:S01]  /*43170*/  STL.64 [R1+0x170], R20 ;  /* 0x0001701401007387 */ /* 0x000fe20000100a00 */
[----:B------:R-:W-:Y:S02]  /*43180*/  STL.64 [R1+0x178], R22 ;  /* 0x0001781601007387 */ /* 0x000fe40000100a00 */
[----:B------:R0:W-:Y:S02]  /*43190*/  STL.64 [R1+0x2628], R16 ;  /* 0x0026281001007387 */ /* 0x0001e40000100a00 */
[----:B0-----:R-:W2:Y:S01]  /*431a0*/  LDL.LU R16, [R1+0x150] ;  /* 0x0001500001107983 */ /* 0x001ea20000300800 */
[----:B------:R-:W2:Y:S02]  /*431b0*/  LDL.LU R17, [R1+0x154] ;  /* 0x0001540001117983 */ /* 0x000ea40000300800 */
[----:B------:R-:W2:Y:S02]  /*431c0*/  LDL.LU R18, [R1+0x158] ;  /* 0x0001580001127983 */ /* 0x000ea40000300800 */
[----:B------:R-:W2:Y:S02]  /*431d0*/  LDL.LU R19, [R1+0x15c] ;  /* 0x00015c0001137983 */ /* 0x000ea40000300800 */
[----:B------:R-:W-:-:S02]  /*431e0*/  IMAD.MOV.U32 R20, RZ, RZ, R9 ;  /* 0x000000ffff147224 */ /* 0x000fc400078e0009 */
[----:B------:R-:W-:Y:S02]  /*431f0*/  IMAD.MOV.U32 R21, RZ, RZ, R8 ;  /* 0x000000ffff157224 */ /* 0x000fe400078e0008 */
[----:B------:R-:W3:Y:S01]  /*43200*/  LDL.LU R8, [R1+0x4b0] ;  /* 0x0004b00001087983 */ /* 0x000ee20000300800 */
[----:B------:R-:W3:Y:S02]  /*43210*/  LDL.LU R9, [R1+0x4b4] ;  /* 0x0004b40001097983 */ /* 0x000ee40000300800 */
[----:B------:R-:W3:Y:S02]  /*43220*/  LDL.LU R10, [R1+0x4b8] ;  /* 0x0004b800010a7983 */ /* 0x000ee40000300800 */
[----:B------:R-:W3:Y:S01]  /*43230*/  LDL.LU R11, [R1+0x4bc] ;  /* 0x0004bc00010b7983 */ /* 0x000ee20000300800 */
[----:B------:R0:W-:Y:S04]  /*43240*/  STL.64 [R1+0x25f0], R20 ;  /* 0x0025f01401007387 */ /* 0x0001e80000100a00 */
[----:B0-----:R-:W2:Y:S01]  /*43250*/  LDL.LU R20, [R1+0x480] ;  /* 0x0004800001147983 */ /* 0x001ea20000300800 */
[----:B------:R-:W2:Y:S02]  /*43260*/  LDL.LU R21, [R1+0x484] ;  /* 0x0004840001157983 */ /* 0x000ea40000300800 */
[----:B------:R-:W2:Y:S02]  /*43270*/  LDL.LU R22, [R1+0x488] ;  /* 0x0004880001167983 */ /* 0x000ea40000300800 */
[----:B------:R-:W2:Y:S01]  /*43280*/  LDL.LU R23, [R1+0x48c] ;  /* 0x00048c0001177983 */ /* 0x000ea20000300800 */
[C---:B----4-:R-:W-:Y:S01]  /*43290*/  HMMA.16816.F32 R24, R4.reuse, R12, R24 ;  /* 0x0000000c0418723c */ /* 0x050fe20000001818 */
[----:B------:R-:W-:Y:S01]  /*432a0*/  IMAD.MOV.U32 R28, RZ, RZ, R13 ;  /* 0x000000ffff1c7224 */ /* 0x000fe200078e000d */
        /* <DEDUP_REMOVED lines=9> */
[----:B0-----:R-:W4:Y:S01]  /*43340*/  LDL.LU R27, [R1+0x2640] ;  /* 0x00264000011b7983 */ /* 0x001f220000300800 */
[----:B------:R-:W3:Y:S02]  /*43350*/  LDL.LU.64 R24, [R1+0x2638] ;  /* 0x0026380001187983 */ /* 0x000ee40000300a00 */
[----:B------:R-:W-:Y:S02]  /*43360*/  IMAD.MOV.U32 R26, RZ, RZ, R12 ;  /* 0x000000ffff1a7224 */ /* 0x000fe400078e000c */
[----:B------:R-:W2:Y:S02]  /*43370*/  LDL.LU.64 R12, [R1+0x2630] ;  /* 0x00263000010c7983 */ /* 0x000ea40000300a00 */
[----:B--2---:R-:W-:Y:S11]  /*43380*/  HMMA.16816.F32 R16, R4, R12, R16 ;  /* 0x0000000c0410723c */ /* 0x004ff60000001810 */
[----:B------:R-:W-:Y:S11]  /*43390*/  @!UPT UIADD3 URZ, URZ, URZ, URZ ;  /* 0x0000003f3f3ff290 */ /* 0x000ff6000fffe03f */
[----:B------:R-:W-:Y:S01]  /*433a0*/  @!UPT UIADD3 URZ, URZ, URZ, URZ ;  /* 0x0000003f3f3ff290 */ /* 0x000fe2000fffe03f */
[----:B------:R0:W-:Y:S01]  /*433b0*/  STL.64 [R1+0x150], R16 ;  /* 0x0001501001007387 */ /* 0x0001e20000100a00 */
[----:B------:R-:W-:Y:S03]  /*433c0*/  STL.64 [R1+0x158], R18 ;  /* 0x0001581201007387 */ /* 0x000fe60000100a00 */
[----:B0-----:R-:W2:Y:S01]  /*433d0*/  LDL.LU.64 R16, [R1+0x2628] ;  /* 0x0026280001107983 */ /* 0x001ea20000300a00 */
[----:B------:R0:W-:Y:S03]  /*433e0*/  STL.64 [R1+0x25b0], R12 ;  /* 0x0025b00c01007387 */ /* 0x0001e60000100a00 */
[----:B0-----:R-:W2:Y:S01]  /*433f0*/  LDL.LU R12, [R1+0xa0] ;  /* 0x0000a000010c7983 */ /* 0x001ea20000300800 */
[----:B------:R-:W2:Y:S02]  /*43400*/  LDL.LU R13, [R1+0xa4] ;  /* 0x0000a400010d7983 */ /* 0x000ea40000300800 */
[----:B------:R-:W2:Y:S02]  /*43410*/  LDL.LU R14, [R1+0xa8] ;  /* 0x0000a800010e7983 */ /* 0x000ea40000300800 */
[----:B------:R-:W-:-:S02]  /*43420*/  IMAD.MOV.U32 R15, RZ, RZ, R3 ;  /* 0x000000ffff0f7224 */ /* 0x000fc400078e0003 */
[----:B------:R-:W3:Y:S04]  /*43430*/  LDL.LU R3, [R1+0x2620] ;  /* 0x0026200001037983 */ /* 0x000ee80000300800 */
[----:B--2---:R-:W-:Y:S01]  /*43440*/  STL.64 [R1+0x25c8], R14 ;  /* 0x0025c80e01007387 */ /* 0x004fe20000100a00 */
[----:B------:R0:W-:Y:S03]  /*43450*/  STL.64 [R1+0x25c0], R12 ;  /* 0x0025c00c01007387 */ /* 0x0001e60000100a00 */
[----:B0-----:R-:W2:Y:S01]  /*43460*/  LDL.LU R12, [R1+0xb0] ;  /* 0x0000b000010c7983 */ /* 0x001ea20000300800 */
[----:B------:R-:W2:Y:S02]  /*43470*/  LDL.LU R13, [R1+0xb4] ;  /* 0x0000b400010d7983 */ /* 0x000ea40000300800 */
[----:B------:R-:W2:Y:S02]  /*43480*/  LDL.LU R14, [R1+0xb8] ;  /* 0x0000b800010e7983 */ /* 0x000ea40000300800 */
[----:B------:R-:W2:Y:S01]  /*43490*/  LDL.LU R15, [R1+0xbc] ;  /* 0x0000bc00010f7983 */ /* 0x000ea20000300800 */
[----:B---3--:R-:W-:Y:S01]  /*434a0*/  HMMA.16816.F32 R4, R4, R24, R8 ;  /* 0x000000180404723c */ /* 0x008fe20000001808 */
[----:B--2---:R-:W-:Y:S01]  /*434b0*/  STL.64 [R1+0x25e8], R14 ;  /* 0x0025e80e01007387 */ /* 0x004fe20000100a00 */
[----:B------:R0:W-:Y:S03]  /*434c0*/  STL.64 [R1+0x25e0], R12 ;  /* 0x0025e00c01007387 */ /* 0x0001e60000100a00 */
[----:B0-----:R-:W2:Y:S01]  /*434d0*/  LDL.LU R12, [R1+0xc0] ;  /* 0x0000c000010c7983 */ /* 0x001ea20000300800 */
[----:B------:R-:W2:Y:S02]  /*434e0*/  LDL.LU R13, [R1+0xc4] ;  /* 0x0000c400010d7983 */ /* 0x000ea40000300800 */
[----:B------:R-:W2:Y:S02]  /*434f0*/  LDL.LU R14, [R1+0xc8] ;  /* 0x0000c800010e7983 */ /* 0x000ea40000300800 */
[----:B------:R-:W3:Y:S01]  /*43500*/  LDL.LU.64 R10, [R1+0x2618] ;  /* 0x00261800010a7983 */ /* 0x000ee20000300a00 */
[----:B------:R-:W3:Y:S11]  /*43510*/  LDL.LU.64 R8, [R1+0x2610] ;  /* 0x0026100001087983 */ /* 0x000ef60000300a00 */
[----:B------:R-:W-:Y:S01]  /*43520*/  @!UPT UIADD3 URZ, URZ, URZ, URZ ;  /* 0x0000003f3f3ff290 */ /* 0x000fe2000fffe03f */
[----:B------:R0:W-:Y:S02]  /*43530*/  STL.64 [R1+0xf0], R4 ;  /* 0x0000f00401007387 */ /* 0x0001e40000100a00 */
[----:B------:R-:W-:Y:S02]  /*43540*/  STL.64 [R1+0xf8], R6 ;  /* 0x0000f80601007387 */ /* 0x000fe40000100a00 */
[----:B0-----:R-:W-:Y:S01]  /*43550*/  IMAD.MOV.U32 R5, RZ, RZ, R0 ;  /* 0x000000ffff057224 */ /* 0x001fe200078e0000 */
[----:B---3--:R-:W-:Y:S01]  /*43560*/  HMMA.16816.F32 R16, R8, R16, R20 ;  /* 0x000000100810723c */ /* 0x008fe20000001814 */
[----:B------:R-:W3:Y:S01]  /*43570*/  LDL.LU.64 R22, [R1+0x2608] ;  /* 0x0026080001167983 */ /* 0x000ee20000300a00 */
[----:B------:R-:W3:Y:S11]  /*43580*/  LDL.LU.64 R20, [R1+0x2600] ;  /* 0x0026000001147983 */ /* 0x000ef60000300a00 */
[----:B------:R-:W-:Y:S10]  /*43590*/  @!UPT UIADD3 URZ, URZ, URZ, URZ ;  /* 0x0000003f3f3ff290 */ /* 0x000ff4000fffe03f */
[----:B------:R0:W-:Y:S01]  /*435a0*/  STL [R1+0xe0], R16 ;  /* 0x0000e01001007387 */ /* 0x0001e20000100800 */
[----:B------:R-:W-:-:S03]  /*435b0*/  IMAD.MOV.U32 R0, RZ, RZ, R17 ;  /* 0x000000ffff007224 */ /* 0x000fc600078e0011 */
[----:B0-----:R-:W3:Y:S01]  /*435c0*/  LDL.LU.64 R16, [R1+0x25f8] ;  /* 0x0025f80001107983 */ /* 0x001ee20000300a00 */
[----:B------:R-:W-:Y:S02]  /*435d0*/  IMAD.MOV.U32 R4, RZ, RZ, R2 ;  /* 0x000000ffff047224 */ /* 0x000fe400078e0002 */
[----:B------:R-:W-:Y:S02]  /*435e0*/  IMAD.MOV.U32 R15, RZ, RZ, R3 ;  /* 0x000000ffff0f7224 */ /* 0x000fe400078e0003 */
[----:B------:R-:W-:Y:S02]  /*435f0*/  IMAD.MOV.U32 R2, RZ, RZ, R19 ;  /* 0x000000ffff027224 */ /* 0x000fe400078e0013 */
[----:B------:R-:W-:-:S03]  /*43600*/  IMAD.MOV.U32 R3, RZ, RZ, R18 ;  /* 0x000000ffff037224 */ /* 0x000fc600078e0012 */
[----:B------:R-:W-:Y:S02]  /*43610*/  STL [R1+0x2214], R2 ;  /* 0x0022140201007387 */ /* 0x000fe40000100800 */
[----:B------:R-:W-:Y:S02]  /*43620*/  STL [R1+0x2210], R3 ;  /* 0x0022100301007387 */ /* 0x000fe40000100800 */
[----:B------:R-:W-:Y:S01]  /*43630*/  STL [R1+0x220c], R0 ;  /* 0x00220c0001007387 */ /* 0x000fe20000100800 */
[C---:B---3--:R-:W-:Y:S01]  /*43640*/  HMMA.16816.F32 R16, R8.reuse, R16, R20 ;  /* 0x000000100810723c */ /* 0x048fe20000001814 */
[----:B------:R-:W2:Y:S11]  /*43650*/  LDL.LU.64 R20, [R1+0x25f0] ;  /* 0x0025f00001147983 */ /* 0x000eb60000300a00 */
[----:B------:R-:W-:Y:S11]  /*43660*/  @!UPT UIADD3 URZ, URZ, URZ, URZ ;  /* 0x0000003f3f3ff290 */ /* 0x000ff6000fffe03f */
        /* <DEDUP_REMOVED lines=10> */
[----:B------:R0:W-:Y:S01]  /*43710*/  STL [R1+0xc0], R20 ;  /* 0x0000c01401007387 */ /* 0x0001e20000100800 */
[----:B------:R-:W-:Y:S02]  /*43720*/  IMAD.MOV.U32 R3, RZ, RZ, R22 ;  /* 0x000000ffff037224 */ /* 0x000fe400078e0016 */
[----:B------:R-:W-:Y:S02]  /*43730*/  IMAD.MOV.U32 R0, RZ, RZ, R23 ;  /* 0x000000ffff007224 */ /* 0x000fe400078e0017 */
[----:B------:R-:W-:Y:S01]  /*43740*/  IMAD.MOV.U32 R2, RZ, RZ, R21 ;  /* 0x000000ffff027224 */ /* 0x000fe200078e0015 */
[----:B------:R-:W2:Y:S04]  /*43750*/  LDL.LU.64 R22, [R1+0x25d8] ;  /* 0x0025d80001167983 */ /* 0x000ea80000300a00 */
[----:B0-----:R-:W2:Y:S01]  /*43760*/  LDL.LU.64 R20, [R1+0x25d0] ;  /* 0x0025d00001147983 */ /* 0x001ea20000300a00 */
[----:B------:R-:W-:Y:S02]  /*43770*/  STL [R1+0x2228], R0 ;  /* 0x0022280001007387 */ /* 0x000fe40000100800 */
[----:B------:R-:W-:Y:S02]  /*43780*/  STL [R1+0x2224], R3 ;  /* 0x0022240301007387 */ /* 0x000fe40000100800 */
        /* <DEDUP_REMOVED lines=11> */
[----:B------:R-:W3:Y:S01]  /*43840*/  LDL.LU R26, [R1+0x25bc] ;  /* 0x0025bc00011a7983 */ /* 0x000ee20000300800 */
[----:B------:R-:W3:Y:S01]  /*43850*/  LDL.LU R28, [R1+0x25b8] ;  /* 0x0025b800011c7983 */ /* 0x000ee20000300800 */
[----:B--2---:R-:W-:Y:S02]  /*43860*/  HMMA.16816.F32 R4, R8, R4, R12 ;  /* 0x000000040804723c */ /* 0x004fe4000000180c */
[----:B------:R-:W2:Y:S11]  /*43870*/  LDL.LU.64 R12, [R1+0x25b0] ;  /* 0x0025b000010c7983 */ /* 0x000eb60000300a00 */
[----:B------:R-:W-:Y:S10]  /*43880*/  @!UPT UIADD3 URZ, URZ, URZ, URZ ;  /* 0x0000003f3f3ff290 */ /* 0x000ff4000fffe03f */
[----:B------:R0:W-:Y:S01]  /*43890*/  STL [R1+0xa0], R4 ;  /* 0x0000a00401007387 */ /* 0x0001e20000100800 */
[----:B------:R-:W-:Y:S02]  /*438a0*/  IMAD.MOV.U32 R0, RZ, RZ, R5 ;  /* 0x000000ffff007224 */ /* 0x000fe400078e0005 */
[----:B------:R-:W-:Y:S02]  /*438b0*/  IMAD.MOV.U32 R3, RZ, RZ, R6 ;  /* 0x000000ffff037224 */ /* 0x000fe400078e0006 */
[----:B------:R-:W-:Y:S01]  /*438c0*/  IMAD.MOV.U32 R2, RZ, RZ, R7 ;  /* 0x000000ffff027224 */ /* 0x000fe200078e0007 */
[----:B0-----:R-:W2:Y:S01]  /*438d0*/  LDL.LU R4, [R1+0x210] ;  /* 0x0002100001047983 */ /* 0x001ea20000300800 */
[----:B------:R-:W2:Y:S02]  /*438e0*/  LDL.LU R5, [R1+0x214] ;  /* 0x0002140001057983 */ /* 0x000ea40000300800 */
[----:B------:R-:W2:Y:S02]  /*438f0*/  LDL.LU R6, [R1+0x218] ;  /* 0x0002180001067983 */ /* 0x000ea40000300800 */
[----:B------:R-:W2:Y:S02]  /*43900*/  LDL.LU R7, [R1+0x21c] ;  /* 0x00021c0001077983 */ /* 0x000ea40000300800 */
[----:B--2---:R4:W-:Y:S01]  /*43910*/  STL.64 [R1+0x24a0], R6 ;  /* 0x0024a00601007387 */ /* 0x0049e20000100a00 */
[----:B------:R3:W-:Y:S02]  /*43920*/  STL.64 [R1+0x2498], R4 ;  /* 0x0024980401007387 */ /* 0x0007e40000100a00 */
[----:B----4-:R-:W-:-:S02]  /*43930*/  IMAD.MOV.U32 R6, RZ, RZ, R27 ;  /* 0x000000ffff067224 */ /* 0x010fc400078e001b */
[----:B---3--:R-:W-:Y:S02]  /*43940*/  IMAD.MOV.U32 R4, RZ, RZ, R28 ;  /* 0x000000ffff047224 */ /* 0x008fe400078e001c */
[----:B------:R-:W-:Y:S01]  /*43950*/  IMAD.MOV.U32 R7, RZ, RZ, R29 ;  /* 0x000000ffff077224 */ /* 0x000fe200078e001d */
[----:B------:R-:W2:Y:S01]  /*43960*/  LDL.LU R28, [R1+0x25ac] ;  /* 0x0025ac00011c7983 */ /* 0x000ea20000300800 */
[----:B------:R-:W-:Y:S02]  /*43970*/  IMAD.MOV.U32 R5, RZ, RZ, R26 ;  /* 0x000000ffff057224 */ /* 0x000fe400078e001a */
[----:B------:R-:W3:Y:S02]  /*43980*/  LDL.LU R26, [R1+0x25a8] ;  /* 0x0025a800011a7983 */ /* 0x000ee40000300800 */
[----:B------:R-:W4:Y:S01]  /*43990*/  LDL.LU R27, [R1+0x25a4] ;  /* 0x0025a400011b7983 */ /* 0x000f220000300800 */
[----:B------:R-:W2:Y:S01]  /*439a0*/  LDL.LU R29, [R1+0x25a0] ;  /* 0x0025a000011d7983 */ /* 0x000ea20000300800 */
[----:B------:R0:W-:Y:S02]  /*439b0*/  STL.64 [R1+0x24b0], R6 ;  /* 0x0024b00601007387 */ /* 0x0001e40000100a00 */
[----:B------:R1:W-:Y:S01]  /*439c0*/  STL.64 [R1+0x24a8], R4 ;  /* 0x0024a80401007387 */ /* 0x0003e20000100a00 */
[----:B0-----:R-:W2:Y:S04]  /*439d0*/  LDL R6, [R1+0x58] ;  /* 0x0000580001067983 */ /* 0x001ea80000100800 */
[----:B------:R-:W2:Y:S04]  /*439e0*/  LDL R7, [R1+0x5c] ;  /* 0x00005c0001077983 */ /* 0x000ea80000100800 */
[----:B--2---:R0:W-:Y:S01]  /*439f0*/  STL.64 [R1+0x2550], R6 ;  /* 0x0025500601007387 */ /* 0x0041e20000100a00 */
[----:B-1----:R-:W2:Y:S02]  /*43a00*/  LDL.LU R4, [R1+0x90] ;  /* 0x0000900001047983 */ /* 0x002ea40000300800 */
[----:B------:R-:W2:Y:S01]  /*43a10*/  LDL.LU R5, [R1+0x94] ;  /* 0x0000940001057983 */ /* 0x000ea20000300800 */
[----:B0-----:R-:W2:Y:S01]  /*43a20*/  LDL.LU R6, [R1+0x98] ;  /* 0x0000980001067983 */ /* 0x001ea20000300800 */
[----:B------:R-:W2:Y:S02]  /*43a30*/  LDL.LU R7, [R1+0x9c] ;  /* 0x00009c0001077983 */ /* 0x000ea40000300800 */
[----:B------:R-:W-:Y:S02]  /*43a40*/  STL [R1+0x2234], R2 ;  /* 0x0022340201007387 */ /* 0x000fe40000100800 */
[----:B------:R0:W-:Y:S02]  /*43a50*/  STL [R1+0x2230], R3 ;  /* 0x0022300301007387 */ /* 0x0001e40000100800 */
[----:B0-----:R-:W3:Y:S01]  /*43a60*/  LDL R3, [R1+0x510] ;  /* 0x0005100001037983 */ /* 0x001ee20000100800 */
[----:B------:R-:W-:Y:S01]  /*43a70*/  STL [R1+0x222c], R0 ;  /* 0x00222c0001007387 */ /* 0x000fe20000100800 */
[C---:B--2---:R-:W-:Y:S08]  /*43a80*/  HMMA.16816.F32 R20, R8.reuse, R20, R4 ;  /* 0x000000140814723c */ /* 0x044ff00000001804 */
[----:B------:R-:W-:Y:S11]  /*43a90*/  HMMA.16816.F32 R4, R8, R12, R16 ;  /* 0x0000000c0804723c */ /* 0x000ff60000001810 */
[----:B------:R-:W-:Y:S11]  /*43aa0*/  @!UPT UIADD3 URZ, URZ, URZ, URZ ;  /* 0x0000003f3f3ff290 */ /* 0x000ff6000fffe03f */
[----:B------:R-:W-:Y:S01]  /*43ab0*/  @!UPT UIADD3 URZ, URZ, URZ, URZ ;  /* 0x0000003f3f3ff290 */ /* 0x000fe2000fffe03f */
[----:B------:R-:W-:Y:S01]  /*43ac0*/  STL.64 [R1+0x80], R4 ;  /* 0x0000800401007387 */ /* 0x000fe20000100a00 */
[----:B------:R-:W-:Y:S02]  /*43ad0*/  STL.64 [R1+0x90], R20 ;  /* 0x0000901401007387 */ /* 0x000fe40000100a00 */
[----:B------:R-:W-:Y:S02]  /*43ae0*/  STL.64 [R1+0x98], R22 ;  /* 0x0000981601007387 */ /* 0x000fe40000100a00 */
[----:B------:R-:W-:Y:S01]  /*43af0*/  STL [R1+0x88], R6 ;  /* 0x0000880601007387 */ /* 0x000fe20000100800 */
[----:B------:R-:W2:Y:S01]  /*43b00*/  LDL.LU R16, [R1+0x250] ;  /* 0x0002500001107983 */ /* 0x000ea20000300800 */
[----:B---3--:R-:W-:Y:S02]  /*43b10*/  IMAD.MOV.U32 R18, RZ, RZ, R26 ;  /* 0x000000ffff127224 */ /* 0x008fe400078e001a */
[----:B------:R-:W-:Y:S02]  /*43b20*/  IMAD.MOV.U32 R19, RZ, RZ, R28 ;  /* 0x000000ffff137224 */ /* 0x000fe400078e001c */
[----:B----4-:R-:W-:-:S02]  /*43b30*/  IMAD.MOV.U32 R17, RZ, RZ, R27 ;  /* 0x000000ffff117224 */ /* 0x010fc400078e001b */
[----:B------:R-:W3:Y:S01]  /*43b40*/  LDL.LU R27, [R1+0x259c] ;  /* 0x00259c00011b7983 */ /* 0x000ee20000300800 */
[----:B------:R-:W4:Y:S02]  /*43b50*/  LDL.LU R26, [R1+0x2598] ;  /* 0x00259800011a7983 */ /* 0x000f240000300800 */
[----:B------:R-:W3:Y:S02]  /*43b60*/  LDL.LU R28, [R1+0x2594] ;  /* 0x00259400011c7983 */ /* 0x000ee40000300800 */
[----:B------:R0:W-:Y:S01]  /*43b70*/  STL.64 [R1+0x24f0], R18 ;  /* 0x0024f01201007387 */ /* 0x0001e20000100a00 */
[----:B--2---:R3:W-:Y:S01]  /*43b80*/  STL.64 [R1+0x24e8], R16 ;  /* 0x0024e81001007387 */ /* 0x0047e20000100a00 */
[----:B0-----:R-:W2:Y:S02]  /*43b90*/  LDL.64 R18, [R1+0x8] ;  /* 0x0000080001127983 */ /* 0x001ea40000100a00 */
[----:B---3--:R-:W-:Y:S01]  /*43ba0*/  IMAD.MOV.U32 R17, RZ, RZ, R27 ;  /* 0x000000ffff117224 */ /* 0x008fe200078e001b */
[----:B--2---:R4:W-:Y:S01]  /*43bb0*/  STL.64 [R1+0x2500], R18 ;  /* 0x0025001201007387 */ /* 0x0049e20000100a00 */
[----:B------:R-:W2:Y:S02]  /*43bc0*/  LDL.LU R16, [R1+0x300] ;  /* 0x0003000001107983 */ /* 0x000ea40000300800 */
[----:B------:R-:W3:Y:S02]  /*43bd0*/  LDL.LU R27, [R1+0x2590] ;  /* 0x00259000011b7983 */ /* 0x000ee40000300800 */
[----:B----4-:R-:W-:-:S02]  /*43be0*/  IMAD.MOV.U32 R18, RZ, RZ, R26 ;  /* 0x000000ffff127224 */ /* 0x010fc400078e001a */
[----:B------:R-:W-:Y:S01]  /*43bf0*/  IMAD.MOV.U32 R19, RZ, RZ, R28 ;  /* 0x000000ffff137224 */ /* 0x000fe200078e001c */
[----:B------:R-:W4:Y:S01]  /*43c00*/  LDL.LU R26, [R1+0x258c] ;  /* 0x00258c00011a7983 */ /* 0x000f220000300800 */
[----:B------:R-:W2:Y:S02]  /*43c10*/  LDL.LU R28, [R1+0x2588] ;  /* 0x00258800011c7983 */ /* 0x000ea40000300800 */
[----:B------:R-:W2:Y:S02]  /*43c20*/  LDL.LU R12, [R1+0x70] ;  /* 0x00007000010c7983 */ /* 0x000ea40000300800 */
[----:B------:R-:W2:Y:S01]  /*43c30*/  LDL.LU R13, [R1+0x74] ;  /* 0x00007400010d7983 */ /* 0x000ea20000300800 */
[----:B------:R-:W2:Y:S01]  /*43c40*/  LDL.LU R14, [R1+0x78] ;  /* 0x00007800010e7983 */ /* 0x000ea20000300800 */
[----:B------:R-:W2:Y:S02]  /*43c50*/  LDL.LU R15, [R1+0x7c] ;  /* 0x00007c00010f7983 */ /* 0x000ea40000300800 */
[----:B------:R-:W2:Y:S02]  /*43c60*/  LDL.64 R22, [R1+0x48] ;  /* 0x0000480001167983 */ /* 0x000ea40000100a00 */
[----:B------:R-:W-:Y:S01]  /*43c70*/  IMAD.MOV.U32 R2, RZ, RZ, R7 ;  /* 0x000000ffff027224 */ /* 0x000fe200078e0007 */
[----:B--2---:R-:W-:Y:S01]  /*43c80*/  STL.64 [R1+0x2548], R22 ;  /* 0x0025481601007387 */ /* 0x004fe20000100a00 */
[----:B------:R0:W-:Y:S02]  /*43c90*/  STL.64 [R1+0x2510], R18 ;  /* 0x0025101201007387 */ /* 0x0001e40000100a00 */
[----:B------:R-:W-:Y:S02]  /*43ca0*/  STL.64 [R1+0x2508], R16 ;  /* 0x0025081001007387 */ /* 0x000fe40000100a00 */
[----:B------:R-:W2:Y:S01]  /*43cb0*/  LDL R6, [R1+0x68] ;  /* 0x0000680001067983 */ /* 0x000ea20000100800 */
[----:B------:R-:W2:Y:S04]  /*43cc0*/  LDL R7, [R1+0x6c] ;  /* 0x00006c0001077983 */ /* 0x000ea80000100800 */
[----:B0-----:R-:W2:Y:S04]  /*43cd0*/  LDL R18, [R1+0x28] ;  /* 0x0000280001127983 */ /* 0x001ea80000100800 */
[----:B------:R-:W2:Y:S01]  /*43ce0*/  LDL R19, [R1+0x2c] ;  /* 0x00002c0001137983 */ /* 0x000ea20000100800 */
[----:B------:R-:W2:Y:S02]  /*43cf0*/  LDL.LU R20, [R1+0x340] ;  /* 0x0003400001147983 */ /* 0x000ea40000300800 */
[----:B------:R-:W2:Y:S02]  /*43d00*/  LDL.LU R21, [R1+0x344] ;  /* 0x0003440001157983 */ /* 0x000ea40000300800 */
[----:B------:R-:W2:Y:S01]  /*43d10*/  LDL.LU R22, [R1+0x348] ;  /* 0x0003480001167983 */ /* 0x000ea20000300800 */
[----:B------:R-:W2:Y:S01]  /*43d20*/  LDL.LU R23, [R1+0x34c] ;  /* 0x00034c0001177983 */ /* 0x000ea20000300800 */
[----:B------:R-:W-:Y:S03]  /*43d30*/  HMMA.16816.F32 R8, R8, R24, R12 ;  /* 0x000000180808723c */ /* 0x000fe6000000180c */
[----:B--2---:R-:W-:Y:S01]  /*43d40*/  STL.64 [R1+0x2560], R22 ;  /* 0x0025601601007387 */ /* 0x004fe20000100a00 */
[----:B------:R0:W-:Y:S03]  /*43d50*/  STL.64 [R1+0x2558], R20 ;  /* 0x0025581401007387 */ /* 0x0001e60000100a00 */
[----:B0-----:R-:W2:Y:S01]  /*43d60*/  LDL.LU R20, [R1+0x350] ;  /* 0x0003500001147983 */ /* 0x001ea20000300800 */
[----:B------:R-:W2:Y:S02]  /*43d70*/  LDL.LU R21, [R1+0x354] ;  /* 0x0003540001157983 */ /* 0x000ea40000300800 */
[----:B------:R-:W2:Y:S02]  /*43d80*/  LDL.LU R22, [R1+0x358] ;  /* 0x0003580001167983 */ /* 0x000ea40000300800 */
[----:B------:R-:W2:Y:S01]  /*43d90*/  LDL.LU R23, [R1+0x35c] ;  /* 0x00035c0001177983 */ /* 0x000ea20000300800 */
[----:B------:R4:W-:Y:S01]  /*43da0*/  STL.64 [R1+0x2528], R18 ;  /* 0x0025281201007387 */ /* 0x0009e20000100a00 */
[----:B------:R-:W2:Y:S02]  /*43db0*/  LDL.LU R16, [R1+0x320] ;  /* 0x0003200001107983 */ /* 0x000ea40000300800 */
[----:B------:R-:W2:Y:S02]  /*43dc0*/  LDL.LU R17, [R1+0x324] ;  /* 0x0003240001117983 */ /* 0x000ea40000300800 */
[----:B----4-:R-:W-:-:S02]  /*43dd0*/  IMAD.MOV.U32 R18, RZ, RZ, R26 ;  /* 0x000000ffff127224 */ /* 0x010fc400078e001a */
[----:B---3--:R-:W-:Y:S01]  /*43de0*/  IMAD.MOV.U32 R19, RZ, RZ, R27 ;  /* 0x000000ffff137224 */ /* 0x008fe200078e001b */
[----:B------:R-:W3:Y:S01]  /*43df0*/  LDL.LU R26, [R1+0x2584] ;  /* 0x00258400011a7983 */ /* 0x000ee20000300800 */
[----:B------:R-:W3:Y:S03]  /*43e00*/  LDL.LU R27, [R1+0x2580] ;  /* 0x00258000011b7983 */ /* 0x000ee60000300800 */
[----:B------:R-:W-:Y:S04]  /*43e10*/  STL.64 [R1+0x2540], R18 ;  /* 0x0025401201007387 */ /* 0x000fe80000100a00 */
[----:B--2---:R0:W-:Y:S04]  /*43e20*/  STL.64 [R1+0x2538], R16 ;  /* 0x0025381001007387 */ /* 0x0041e80000100a00 */
[----:B0-----:R-:W2:Y:S01]  /*43e30*/  LDL.LU R16, [R1+0x330] ;  /* 0x0003300001107983 */ /* 0x001ea20000300800 */
[----:B------:R-:W2:Y:S02]  /*43e40*/  LDL.LU R17, [R1+0x334] ;  /* 0x0003340001117983 */ /* 0x000ea40000300800 */
[----:B------:R-:W2:Y:S02]  /*43e50*/  LDL.LU R18, [R1+0x338] ;  /* 0x0003380001127983 */ /* 0x000ea40000300800 */
[----:B------:R-:W-:Y:S01]  /*43e60*/  STL [R1+0x23d0], R2 ;  /* 0x0023d00201007387 */ /* 0x000fe20000100800 */
[----:B------:R-:W4:Y:S01]  /*43e70*/  LDL.LU.64 R14, [R1+0x2578] ;  /* 0x00257800010e7983 */ /* 0x000f220000300a00 */
[----:B------:R-:W4:Y:S02]  /*43e80*/  LDL.LU.64 R12, [R1+0x2570] ;  /* 0x00257000010c7983 */ /* 0x000f240000300a00 */
[----:B------:R-:W-:Y:S02]  /*43e90*/  STL.64 [R1+0x70], R8 ;  /* 0x0000700801007387 */ /* 0x000fe40000100a00 */
[----:B------:R-:W-:Y:S01]  /*43ea0*/  STL [R1+0x78], R10 ;  /* 0x0000780a01007387 */ /* 0x000fe20000100800 */
[----:B---3--:R0:W-:Y:S01]  /*43eb0*/  STL.64 [R1+0x24f8], R26 ;  /* 0x0024f81a01007387 */ /* 0x0081e20000100a00 */
[----:B------:R-:W3:Y:S02]  /*43ec0*/  LDL.LU R24, [R1+0x2f0] ;  /* 0x0002f00001187983 */ /* 0x000ee40000300800 */
[----:B------:R-:W3:Y:S02]  /*43ed0*/  LDL.LU R25, [R1+0x2f4] ;  /* 0x0002f40001197983 */ /* 0x000ee40000300800 */
[----:B0-----:R-:W-:-:S02]  /*43ee0*/  IMAD.MOV.U32 R26, RZ, RZ, R29 ;  /* 0x000000ffff1a7224 */ /* 0x001fc400078e001d */
[----:B------:R-:W2:Y:S01]  /*43ef0*/  LDL.LU R29, [R1+0x2568] ;  /* 0x00256800011d7983 */ /* 0x000ea20000300800 */
[----:B------:R-:W2:Y:S02]  /*43f00*/  LDL.LU R27, [R1+0x2fc] ;  /* 0x0002fc00011b7983 */ /* 0x000ea40000300800 */
[----:B------:R-:W-:Y:S02]  /*43f10*/  IMAD.MOV.U32 R19, RZ, RZ, R28 ;  /* 0x000000ffff137224 */ /* 0x000fe400078e001c */
[----:B------:R-:W-:Y:S01]  /*43f20*/  IMAD.MOV.U32 R28, RZ, RZ, R11 ;  /* 0x000000ffff1c7224 */ /* 0x000fe200078e000b */
[----:B----4-:R-:W-:Y:S01]  /*43f30*/  HMMA.16816.F32 R4, R12, R6, R20 ;  /* 0x000000060c04723c */ /* 0x010fe20000001814 */
[----:B--2---:R-:W-:Y:S01]  /*43f40*/  STL.64 [R1+0x2520], R26 ;  /* 0x0025201a01007387 */ /* 0x004fe20000100a00 */
[----:B---3--:R0:W-:Y:S03]  /*43f50*/  STL.64 [R1+0x2518], R24 ;  /* 0x0025181801007387 */ /* 0x0081e60000100a00 */
[----:B0-----:R-:W2:Y:S01]  /*43f60*/  LDL.LU R24, [R1+0x310] ;  /* 0x0003100001187983 */ /* 0x001ea20000300800 */
[----:B------:R-:W2:Y:S02]  /*43f70*/  LDL.LU R25, [R1+0x314] ;  /* 0x0003140001197983 */ /* 0x000ea40000300800 */
[----:B------:R-:W2:Y:S02]  /*43f80*/  LDL.LU R26, [R1+0x318] ;  /* 0x00031800011a7983 */ /* 0x000ea40000300800 */
[----:B------:R-:W3:Y:S01]  /*43f90*/  LDL.64 R10, [R1+0x18] ;  /* 0x00001800010a7983 */ /* 0x000ee20000100a00 */
[----:B------:R-:W-:Y:S01]  /*43fa0*/  STL [R1+0x23e8], R28 ;  /* 0x0023e81c01007387 */ /* 0x000fe20000100800 */
[----:B------:R-:W4:Y:S02]  /*43fb0*/  LDL.LU.64 R22, [R1+0x2560] ;  /* 0x0025600001167983 */ /* 0x000f240000300a00 */
[----:B------:R-:W4:Y:S09]  /*43fc0*/  LDL.LU.64 R20, [R1+0x2558] ;  /* 0x0025580001147983 */ /* 0x000f320000300a00 */
[----:B------:R-:W-:Y:S01]  /*43fd0*/  STL.64 [R1+0x760], R4 ;  /* 0x0007600401007387 */ /* 0x000fe20000100a00 */
[----:B------:R0:W-:Y:S04]  /*43fe0*/  STL.64 [R1+0x768], R6 ;  /* 0x0007680601007387 */ /* 0x0001e80000100a00 */
[----:B0-----:R-:W4:Y:S01]  /*43ff0*/  LDL.LU.64 R6, [R1+0x2550] ;  /* 0x0025500001067983 */ /* 0x001f220000300a00 */
[----:B------:R-:W-:-:S02]  /*44000*/  IMAD.MOV.U32 R27, RZ, RZ, R29 ;  /* 0x000000ffff1b7224 */ /* 0x000fc400078e001d */
[----:B------:R-:W-:-:S05]  /*44010*/  IMAD.MOV.U32 R29, RZ, RZ, R4 ;  /* 0x000000ffff1d7224 */ /* 0x000fca00078e0004 */
[----:B------:R-:W-:Y:S01]  /*44020*/  STL [R1+0x1ee4], R29 ;  /* 0x001ee41d01007387 */ /* 0x000fe20000100800 */
[C---:B----4-:R-:W-:Y:S11]  /*44030*/  HMMA.16816.F32 R20, R12.reuse, R6, R20 ;  /* 0x000000060c14723c */ /* 0x050ff60000001814 */
[----:B------:R-:W-:Y:S11]  /*44040*/  @!UPT UIADD3 URZ, URZ, URZ, URZ ;  /* 0x0000003f3f3ff290 */ /* 0x000ff6000fffe03f */
[----:B------:R-:W-:Y:S01]  /*44050*/  @!UPT UIADD3 URZ, URZ, URZ, URZ ;  /* 0x0000003f3f3ff290 */ /* 0x000fe2000fffe03f */
[----:B------:R-:W-:Y:S01]  /*44060*/  STL.64 [R1+0x750], R20 ;  /* 0x0007501401007387 */ /* 0x000fe20000100a00 */
[----:B------:R0:W-:Y:S03]  /*44070*/  STL.64 [R1+0x758], R22 ;  /* 0x0007581601007387 */ /* 0x0001e60000100a00 */
[----:B0-----:R-:W4:Y:S01]  /*44080*/  LDL.LU.64 R22, [R1+0x2548] ;  /* 0x0025480001167983 */ /* 0x001f220000300a00 */
[----:B------:R0:W-:Y:S03]  /*44090*/  STL.64 [R1+0x24c0], R6 ;  /* 0x0024c00601007387 */ /* 0x0001e60000100a00 */
[----:B0-----:R-:W2:Y:S01]  /*440a0*/  LDL.64 R6, [R1+0x68] ;  /* 0x0000680001067983 */ /* 0x001ea20000100a00 */
        /* <DEDUP_REMOVED lines=12> */
[----:B------:R-:W-:Y:S01]  /*44170*/  STL.64 [R1+0x780], R16 ;  /* 0x0007801001007387 */ /* 0x000fe20000100a00 */
[----:B------:R0:W-:Y:S03]  /*44180*/  STL.64 [R1+0x788], R18 ;  /* 0x0007881201007387 */ /* 0x0001e60000100a00 */
[----:B0-----:R-:W2:Y:S01]  /*44190*/  LDL.LU.64 R18, [R1+0x2528] ;  /* 0x0025280001127983 */ /* 0x001ea20000300a00 */
[----:B------:R0:W-:Y:S02]  /*441a0*/  STL.64 [R1+0x24b8], R22 ;  /* 0x0024b81601007387 */ /* 0x0001e40000100a00 */
[----:B------:R-:W4:Y:S02]  /*441b0*/  LDL.LU R20, [R1+0x230] ;  /* 0x0002300001147983 */ /* 0x000f240000300800 */
[----:B------:R-:W4:Y:S01]  /*441c0*/  LDL.LU R21, [R1+0x234] ;  /* 0x0002340001157983 */ /* 0x000f220000300800 */
[----:B0-----:R-:W3:Y:S01]  /*441d0*/  LDL.LU R22, [R1+0x238] ;  /* 0x0002380001167983 */ /* 0x001ee20000300800 */
[----:B------:R-:W3:Y:S01]  /*441e0*/  LDL.LU R23, [R1+0x23c] ;  /* 0x00023c0001177983 */ /* 0x000ee20000300800 */
[C---:B--2---:R-:W-:Y:S02]  /*441f0*/  HMMA.16816.F32 R16, R12.reuse, R18, R24 ;  /* 0x000000120c10723c */ /* 0x044fe40000001818 */
[----:B---3--:R-:W-:Y:S01]  /*44200*/  STL.64 [R1+0x24d0], R22 ;  /* 0x0024d01601007387 */ /* 0x008fe20000100a00 */
[----:B----4-:R0:W-:Y:S03]  /*44210*/  STL.64 [R1+0x24c8], R20 ;  /* 0x0024c81401007387 */ /* 0x0101e60000100a00 */
[----:B0-----:R-:W2:Y:S01]  /*44220*/  LDL.LU R20, [R1+0x240] ;  /* 0x0002400001147983 */ /* 0x001ea20000300800 */
[----:B------:R-:W2:Y:S02]  /*44230*/  LDL.LU R21, [R1+0x244] ;  /* 0x0002440001157983 */ /* 0x000ea40000300800 */
[----:B------:R-:W2:Y:S02]  /*44240*/  LDL.LU R22, [R1+0x248] ;  /* 0x0002480001167983 */ /* 0x000ea40000300800 */
[----:B------:R-:W2:Y:S01]  /*44250*/  LDL.LU R23, [R1+0x24c] ;  /* 0x00024c0001177983 */ /* 0x000ea20000300800 */
[----:B------:R-:W3:Y:S01]  /*44260*/  LDL.LU.64 R26, [R1+0x2520] ;  /* 0x00252000011a7983 */ /* 0x000ee20000300a00 */
[----:B------:R-:W3:Y:S10]  /*44270*/  LDL.LU.64 R24, [R1+0x2518] ;  /* 0x0025180001187983 */ /* 0x000ef40000300a00 */
[----:B------:R-:W-:Y:S02]  /*44280*/  STL.64 [R1+0x5a0], R16 ;  /* 0x0005a01001007387 */ /* 0x000fe40000100a00 */
[----:B------:R0:W-:Y:S02]  /*44290*/  STL.64 [R1+0x5a8], R18 ;  /* 0x0005a81201007387 */ /* 0x0001e40000100a00 */
[----:B0-----:R-:W4:Y:S01]  /*442a0*/  LDL.LU.64 R18, [R1+0x2510] ;  /* 0x0025100001127983 */ /* 0x001f220000300a00 */
[----:B------:R-:W4:Y:S02]  /*442b0*/  LDL.LU.64 R16, [R1+0x2508] ;  /* 0x0025080001107983 */ /* 0x000f240000300a00 */
[C---:B----4-:R-:W-:Y:S11]  /*442c0*/  HMMA.16816.F32 R16, R12.reuse, R10, R16 ;  /* 0x0000000a0c10723c */ /* 0x050ff60000001810 */
[----:B------:R-:W-:Y:S11]  /*442d0*/  @!UPT UIADD3 URZ, URZ, URZ, URZ ;  /* 0x0000003f3f3ff290 */ /* 0x000ff6000fffe03f */
[----:B------:R-:W-:Y:S01]  /*442e0*/  @!UPT UIADD3 URZ, URZ, URZ, URZ ;  /* 0x0000003f3f3ff290 */ /* 0x000fe2000fffe03f */
[----:B------:R-:W-:Y:S01]  /*442f0*/  STL.64 [R1+0x590], R16 ;  /* 0x0005901001007387 */ /* 0x000fe20000100a00 */
[----:B------:R0:W-:Y:S03]  /*44300*/  STL.64 [R1+0x598], R18 ;  /* 0x0005981201007387 */ /* 0x0001e60000100a00 */
[----:B0-----:R-:W3:Y:S01]  /*44310*/  LDL.LU.64 R18, [R1+0x2500] ;  /* 0x0025000001127983 */ /* 0x001ee20000300a00 */
[----:B------:R-:W-:Y:S01]  /*44320*/  STL.64 [R1+0x2490], R10 ;  /* 0x0024900a01007387 */ /* 0x000fe20000100a00 */
[C---:B---3--:R-:W-:Y:S11]  /*44330*/  HMMA.16816.F32 R24, R12.reuse, R18, R24 ;  /* 0x000000120c18723c */ /* 0x048ff60000001818 */
[----:B------:R-:W-:Y:S11]  /*44340*/  @!UPT UIADD3 URZ, URZ, URZ, URZ ;  /* 0x0000003f3f3ff290 */ /* 0x000ff6000fffe03f */
[----:B------:R-:W-:Y:S01]  /*44350*/  @!UPT UIADD3 URZ, URZ, URZ, URZ ;  /* 0x0000003f3f3ff290 */ /* 0x000fe2000fffe03f */
[----:B------:R0:W-:Y:S01]  /*44360*/  STL.64 [R1+0x600], R24 ;  /* 0x0006001801007387 */ /* 0x0001e20000100a00 */
[----:B------:R1:W-:Y:S02]  /*44370*/  STL.64 [R1+0x608], R26 ;  /* 0x0006081a01007387 */ /* 0x0003e40000100a00 */
[----:B0-----:R-:W-:Y:S01]  /*44380*/  IMAD.MOV.U32 R25, RZ, RZ, R18 ;  /* 0x000000ffff197224 */ /* 0x001fe200078e0012 */
[----:B-1----:R-:W3:Y:S01]  /*44390*/  LDL.LU.64 R26, [R1+0x24f8] ;  /* 0x0024f800011a7983 */ /* 0x002ee20000300a00 */
[----:B------:R-:W-:Y:S02]  /*443a0*/  IMAD.MOV.U32 R24, RZ, RZ, R19 ;  /* 0x000000ffff187224 */ /* 0x000fe400078e0013 */
[----:B------:R-:W3:Y:S02]  /*443b0*/  LDL.LU.64 R18, [R1+0x24f0] ;  /* 0x0024f00001127983 */ /* 0x000ee40000300a00 */
[----:B------:R-:W3:Y:S02]  /*443c0*/  LDL.LU.64 R16, [R1+0x24e8] ;  /* 0x0024e80001107983 */ /* 0x000ee40000300a00 */
[----:B---3--:R-:W-:Y:S01]  /*443d0*/  HMMA.16816.F32 R12, R12, R26, R16 ;  /* 0x0000001a0c0c723c */ /* 0x008fe20000001810 */
[----:B------:R-:W2:Y:S01]  /*443e0*/  LDL.LU.64 R18, [R1+0x24e0] ;  /* 0x0024e00001127983 */ /* 0x000ea20000300a00 */
[----:B------:R-:W2:Y:S02]  /*443f0*/  LDL.LU.64 R16, [R1+0x24d8] ;  /* 0x0024d80001107983 */ /* 0x000ea40000300a00 */
[----:B------:R-:W-:Y:S02]  /*44400*/  STL.64 [R1+0x2470], R26 ;  /* 0x0024701a01007387 */ /* 0x000fe40000100a00 */
[----:B------:R-:W-:-:S02]  /*44410*/  IMAD.MOV.U32 R10, RZ, RZ, R2 ;  /* 0x000000ffff0a7224 */ /* 0x000fc400078e0002 */
[----:B------:R-:W-:Y:S02]  /*44420*/  IMAD.MOV.U32 R11, RZ, RZ, R0 ;  /* 0x000000ffff0b7224 */ /* 0x000fe400078e0000 */
[----:B------:R-:W-:Y:S02]  /*44430*/  IMAD.MOV.U32 R2, RZ, RZ, R6 ;  /* 0x000000ffff027224 */ /* 0x000fe400078e0006 */
[----:B------:R-:W-:-:S11]  /*44440*/  IMAD.MOV.U32 R0, RZ, RZ, R7 ;  /* 0x000000ffff007224 */ /* 0x000fd600078e0007 */
[----:B------:R-:W-:Y:S01]  /*44450*/  STL.64 [R1+0x5f0], R12 ;  /* 0x0005f00c01007387 */ /* 0x000fe20000100a00 */
[----:B------:R0:W-:Y:S03]  /*44460*/  STL.64 [R1+0x5f8], R14 ;  /* 0x0005f80e01007387 */ /* 0x0001e60000100a00 */
[----:B0-----:R-:W3:Y:S01]  /*44470*/  LDL.64 R14, [R1+0x28] ;  /* 0x00002800010e7983 */ /* 0x001ee20000100a00 */
        /* <DEDUP_REMOVED lines=13> */
[----:B0-----:R-:W4:Y:S01]  /*44550*/  LDL.LU.64 R6, [R1+0x24b0] ;  /* 0x0024b00001067983 */ /* 0x001f220000300a00 */
[----:B------:R-:W4:Y:S02]  /*44560*/  LDL.LU.64 R4, [R1+0x24a8] ;  /* 0x0024a80001047983 */ /* 0x000f240000300a00 */
[C---:B----4-:R-:W-:Y:S01]  /*44570*/  HMMA.16816.F32 R8, R16.reuse, R10, R4 ;  /* 0x0000000a1008723c */ /* 0x050fe20000001804 */
[----:B------:R-:W2:Y:S01]  /*44580*/  LDL.LU.64 R6, [R1+0x24a0] ;  /* 0x0024a00001067983 */ /* 0x000ea20000300a00 */
[----:B------:R-:W2:Y:S11]  /*44590*/  LDL.LU.64 R4, [R1+0x2498] ;  /* 0x0024980001047983 */ /* 0x000eb60000300a00 */
[----:B------:R-:W-:Y:S10]  /*445a0*/  @!UPT UIADD3 URZ, URZ, URZ, URZ ;  /* 0x0000003f3f3ff290 */ /* 0x000ff4000fffe03f */
[----:B------:R-:W-:Y:S01]  /*445b0*/  STL.64 [R1+0x7b0], R8 ;  /* 0x0007b00801007387 */ /* 0x000fe20000100a00 */
[----:B------:R2:W-:Y:S02]  /*445c0*/  STL.64 [R1+0x7b8], R10 ;  /* 0x0007b80a01007387 */ /* 0x0005e40000100a00 */
[----:B--2---:R-:W-:Y:S01]  /*445d0*/  HMMA.16816.F32 R8, R16, R22, R4 ;  /* 0x000000161008723c */ /* 0x004fe20000001804 */
[----:B------:R-:W2:Y:S11]  /*445e0*/  LDL.LU R4, [R1+0x400] ;  /* 0x0004000001047983 */ /* 0x000eb60000300800 */
[----:B------:R-:W-:Y:S11]  /*445f0*/  @!UPT UIADD3 URZ, URZ, URZ, URZ ;  /* 0x0000003f3f3ff290 */ /* 0x000ff6000fffe03f */
[----:B------:R-:W-:Y:S01]  /*44600*/  STL.64 [R1+0x7a0], R8 ;  /* 0x0007a00801007387 */ /* 0x000fe20000100a00 */
[----:B------:R-:W-:Y:S02]  /*44610*/  STL.64 [R1+0x7a8], R10 ;  /* 0x0007a80a01007387 */ /* 0x000fe40000100a00 */
[----:B------:R-:W2:Y:S02]  /*44620*/  LDL.LU R5, [R1+0x404] ;  /* 0x0004040001057983 */ /* 0x000ea40000300800 */
[----:B------:R-:W4:Y:S01]  /*44630*/  LDL.LU R6, [R1+0x408] ;  /* 0x0004080001067983 */ /* 0x000f220000300800 */
[----:B------:R-:W4:Y:S04]  /*44640*/  LDL.LU R7, [R1+0x40c] ;  /* 0x00040c0001077983 */ /* 0x000f280000300800 */
[----:B----4-:R-:W-:Y:S01]  /*44650*/  STL.64 [R1+0x2400], R6 ;  /* 0x0024000601007387 */ /* 0x010fe20000100a00 */
[----:B--2---:R0:W-:Y:S03]  /*44660*/  STL.64 [R1+0x23f8], R4 ;  /* 0x0023f80401007387 */ /* 0x0041e60000100a00 */
[----:B0-----:R-:W2:Y:S01]  /*44670*/  LDL.LU R4, [R1+0x2e0] ;  /* 0x0002e00001047983 */ /* 0x001ea20000300800 */
[----:B------:R-:W2:Y:S02]  /*44680*/  LDL.LU R5, [R1+0x2e4] ;  /* 0x0002e40001057983 */ /* 0x000ea40000300800 */
[----:B------:R-:W4:Y:S02]  /*44690*/  LDL.LU R6, [R1+0x2e8] ;  /* 0x0002e80001067983 */ /* 0x000f240000300800 */
[----:B------:R-:W4:Y:S01]  /*446a0*/  LDL.LU R7, [R1+0x2ec] ;  /* 0x0002ec0001077983 */ /* 0x000f220000300800 */
[----:B------:R-:W2:Y:S01]  /*446b0*/  LDL.LU R20, [R1+0x140] ;  /* 0x0001400001147983 */ /* 0x000ea20000300800 */
[----:B------:R-:W2:Y:S02]  /*446c0*/  LDL.LU R21, [R1+0x144] ;  /* 0x0001440001157983 */ /* 0x000ea40000300800 */
[----:B------:R-:W2:Y:S02]  /*446d0*/  LDL.LU R22, [R1+0x148] ;  /* 0x0001480001167983 */ /* 0x000ea40000300800 */
[----:B------:R-:W2:Y:S01]  /*446e0*/  LDL.LU R23, [R1+0x14c] ;  /* 0x00014c0001177983 */ /* 0x000ea20000300800 */
[----:B------:R-:W3:Y:S01]  /*446f0*/  LDL.LU R8, [R1+0x200] ;  /* 0x0002000001087983 */ /* 0x000ee20000300800 */
[----:B------:R-:W3:Y:S02]  /*44700*/  LDL.LU R9, [R1+0x204] ;  /* 0x0002040001097983 */ /* 0x000ee40000300800 */
[----:B------:R-:W-:-:S02]  /*44710*/  IMAD.MOV.U32 R26, RZ, RZ, R25 ;  /* 0x000000ffff1a7224 */ /* 0x000fc400078e0019 */
[----:B------:R-:W-:Y:S01]  /*44720*/  IMAD.MOV.U32 R27, RZ, RZ, R24 ;  /* 0x000000ffff1b7224 */ /* 0x000fe200078e0018 */
[----:B------:R-:W3:Y:S01]  /*44730*/  LDL.LU R10, [R1+0x208] ;  /* 0x00020800010a7983 */ /* 0x000ee20000300800 */
[----:B------:R-:W3:Y:S03]  /*44740*/  LDL.LU R11, [R1+0x20c] ;  /* 0x00020c00010b7983 */ /* 0x000ee60000300800 */
[----:B--2---:R-:W-:Y:S01]  /*44750*/  STL.64 [R1+0x2480], R22 ;  /* 0x0024801601007387 */ /* 0x004fe20000100a00 */
[----:B------:R0:W-:Y:S02]  /*44760*/  STL.64 [R1+0x2478], R20 ;  /* 0x0024781401007387 */ /* 0x0001e40000100a00 */
[----:B------:R1:W-:Y:S01]  /*44770*/  STL.64 [R1+0x2488], R26 ;  /* 0x0024881a01007387 */ /* 0x0003e20000100a00 */
[----:B0-----:R-:W2:Y:S01]  /*44780*/  LDL.LU R20, [R1+0x1e0] ;  /* 0x0001e00001147983 */ /* 0x001ea20000300800 */
[----:B------:R-:W2:Y:S02]  /*44790*/  LDL.LU R21, [R1+0x1e4] ;  /* 0x0001e40001157983 */ /* 0x000ea40000300800 */
[----:B------:R-:W2:Y:S02]  /*447a0*/  LDL.LU R22, [R1+0x1e8] ;  /* 0x0001e80001167983 */ /* 0x000ea40000300800 */
[----:B------:R-:W2:Y:S01]  /*447b0*/  LDL.LU R23, [R1+0x1ec] ;  /* 0x0001ec0001177983 */ /* 0x000ea20000300800 */
[----:B------:R-:W2:Y:S01]  /*447c0*/  LDL.LU R24, [R1+0x1f0] ;  /* 0x0001f00001187983 */ /* 0x000ea20000300800 */
[----:B------:R-:W2:Y:S02]  /*447d0*/  LDL.LU R25, [R1+0x1f4] ;  /* 0x0001f40001197983 */ /* 0x000ea40000300800 */
[----:B-1----:R-:W2:Y:S02]  /*447e0*/  LDL.LU R26, [R1+0x1f8] ;  /* 0x0001f800011a7983 */ /* 0x002ea40000300800 */
[----:B------:R-:W2:Y:S01]  /*447f0*/  LDL.LU R27, [R1+0x1fc] ;  /* 0x0001fc00011b7983 */ /* 0x000ea20000300800 */
[----:B----4-:R-:W-:Y:S01]  /*44800*/  STL.64 [R1+0x2410], R6 ;  /* 0x0024100601007387 */ /* 0x010fe20000100a00 */
        /* <DEDUP_REMOVED lines=10> */
[----:B------:R-:W4:Y:S02]  /*448b0*/  LDL.LU R7, [R1+0x10c] ;  /* 0x00010c0001077983 */ /* 0x000f240000300800 */
[----:B----4-:R0:W-:Y:S01]  /*448c0*/  STL.64 [R1+0x2430], R6 ;  /* 0x0024300601007387 */ /* 0x0101e20000100a00 */
[----:B--2---:R-:W-:Y:S03]  /*448d0*/  STL.64 [R1+0x2428], R4 ;  /* 0x0024280401007387 */ /* 0x004fe60000100a00 */
[----:B0-----:R-:W2:Y:S01]  /*448e0*/  LDL.64 R6, [R1+0x48] ;  /* 0x0000480001067983 */ /* 0x001ea20000100a00 */
[C---:B---3--:R-:W-:Y:S03]  /*448f0*/  HMMA.16816.F32 R8, R16.reuse, R14, R8 ;  /* 0x0000000e1008723c */ /* 0x048fe60000001808 */
[----:B--2---:R0:W-:Y:S04]  /*44900*/  STL.64 [R1+0x2440], R6 ;  /* 0x0024400601007387 */ /* 0x0041e80000100a00 */
[----:B0-----:R-:W2:Y:S04]  /*44910*/  LDL.64 R6, [R1+0x58] ;  /* 0x0000580001067983 */ /* 0x001ea80000100a00 */
[----:B--2---:R-:W-:Y:S11]  /*44920*/  STL.64 [R1+0x2448], R6 ;  /* 0x0024480601007387 */ /* 0x004ff60000100a00 */
[----:B------:R-:W-:Y:S01]  /*44930*/  @!UPT UIADD3 URZ, URZ, URZ, URZ ;  /* 0x0000003f3f3ff290 */ /* 0x000fe2000fffe03f */
[----:B------:R-:W-:Y:S02]  /*44940*/  STL.64 [R1+0x5c0], R8 ;  /* 0x0005c00801007387 */ /* 0x000fe40000100a00 */
[----:B------:R0:W-:Y:S02]  /*44950*/  STL.64 [R1+0x5c8], R10 ;  /* 0x0005c80a01007387 */ /* 0x0001e40000100a00 */
[----:B0-----:R-:W2:Y:S01]  /*44960*/  LDL.LU.64 R10, [R1+0x2490] ;  /* 0x00249000010a7983 */ /* 0x001ea20000300a00 */
[----:B------:R0:W-:Y:S02]  /*44970*/  STL.64 [R1+0x2438], R14 ;  /* 0x0024380e01007387 */ /* 0x0001e40000100a00 */
[----:B------:R-:W3:Y:S02]  /*44980*/  LDL.LU R12, [R1+0x110] ;  /* 0x00011000010c7983 */ /* 0x000ee40000300800 */
[----:B------:R-:W3:Y:S01]  /*44990*/  LDL.LU R13, [R1+0x114] ;  /* 0x00011400010d7983 */ /* 0x000ee20000300800 */
[----:B0-----:R-:W4:Y:S01]  /*449a0*/  LDL.LU R14, [R1+0x118] ;  /* 0x00011800010e7983 */ /* 0x001f220000300800 */
[----:B------:R-:W4:Y:S01]  /*449b0*/  LDL.LU R15, [R1+0x11c] ;  /* 0x00011c00010f7983 */ /* 0x000f220000300800 */
[C---:B--2---:R-:W-:Y:S02]  /*449c0*/  HMMA.16816.F32 R24, R16.reuse, R10, R24 ;  /* 0x0000000a1018723c */ /* 0x044fe40000001818 */
[----:B----4-:R-:W-:Y:S01]  /*449d0*/  STL.64 [R1+0x2458], R14 ;  /* 0x0024580e01007387 */ /* 0x010fe20000100a00 */
[----:B---3--:R0:W-:Y:S03]  /*449e0*/  STL.64 [R1+0x2450], R12 ;  /* 0x0024500c01007387 */ /* 0x0081e60000100a00 */
[----:B0-----:R-:W2:Y:S01]  /*449f0*/  LDL.LU R12, [R1+0x130] ;  /* 0x00013000010c7983 */ /* 0x001ea20000300800 */
[----:B------:R-:W2:Y:S02]  /*44a00*/  LDL.LU R13, [R1+0x134] ;  /* 0x00013400010d7983 */ /* 0x000ea40000300800 */
[----:B------:R-:W2:Y:S02]  /*44a10*/  LDL.LU R14, [R1+0x138] ;  /* 0x00013800010e7983 */ /* 0x000ea40000300800 */
[----:B------:R-:W2:Y:S11]  /*44a20*/  LDL.LU R15, [R1+0x13c] ;  /* 0x00013c00010f7983 */ /* 0x000eb60000300800 */
[----:B------:R-:W-:Y:S01]  /*44a30*/  @!UPT UIADD3 URZ, URZ, URZ, URZ ;  /* 0x0000003f3f3ff290 */ /* 0x000fe2000fffe03f */
[----:B------:R-:W-:Y:S01]  /*44a40*/  STL.64 [R1+0x580], R24 ;  /* 0x0005801801007387 */ /* 0x000fe20000100a00 */
[----:B------:R0:W-:Y:S03]  /*44a50*/  STL.64 [R1+0x588], R26 ;  /* 0x0005881a01007387 */ /* 0x0001e60000100a00 */
[----:B0-----:R-:W3:Y:S02]  /*44a60*/  LDL.LU.64 R26, [R1+0x2488] ;  /* 0x00248800011a7983 */ /* 0x001ee40000300a00 */
[C---:B---3--:R-:W-:Y:S02]  /*44a70*/  HMMA.16816.F32 R24, R16.reuse, R26, R20 ;  /* 0x0000001a1018723c */ /* 0x048fe40000001814 */
[----:B------:R-:W3:Y:S01]  /*44a80*/  LDL.LU.64 R22, [R1+0x2480] ;  /* 0x0024800001167983 */ /* 0x000ee20000300a00 */
[----:B------:R-:W3:Y:S11]  /*44a90*/  LDL.LU.64 R20, [R1+0x2478] ;  /* 0x0024780001147983 */ /* 0x000ef60000300a00 */
[----:B------:R-:W-:Y:S09]  /*44aa0*/  @!UPT UIADD3 URZ, URZ, URZ, URZ ;  /* 0x0000003f3f3ff290 */ /* 0x000ff2000fffe03f */
[----:B------:R-:W-:Y:S01]  /*44ab0*/  STL.64 [R1+0x570], R24 ;  /* 0x0005701801007387 */ /* 0x000fe20000100a00 */
[----:B------:R0:W-:Y:S03]  /*44ac0*/  STL.64 [R1+0x578], R26 ;  /* 0x0005781a01007387 */ /* 0x0001e60000100a00 */
[----:B0-----:R-:W3:Y:S01]  /*44ad0*/  LDL.LU.64 R26, [R1+0x2470] ;  /* 0x00247000011a7983 */ /* 0x001ee20000300a00 */
[----:B------:R-:W-:Y:S02]  /*44ae0*/  IMAD.MOV.U32 R6, RZ, RZ, R2 ;  /* 0x000000ffff067224 */ /* 0x000fe400078e0002 */
[----:B------:R-:W-:Y:S01]  /*44af0*/  IMAD.MOV.U32 R7, RZ, RZ, R0 ;  /* 0x000000ffff077224 */ /* 0x000fe200078e0000 */
[----:B---3--:R-:W-:Y:S01]  /*44b00*/  HMMA.16816.F32 R16, R16, R26, R20 ;  /* 0x0000001a1010723c */ /* 0x008fe20000001814 */
[----:B------:R-:W2:Y:S01]  /*44b10*/  LDL.LU.64 R22, [R1+0x2468] ;  /* 0x0024680001167983 */ /* 0x000ea20000300a00 */
[----:B------:R-:W2:Y:S11]  /*44b20*/  LDL.LU.64 R20, [R1+0x2460] ;  /* 0x0024600001147983 */ /* 0x000eb60000300a00 */
[----:B------:R-:W-:Y:S10]  /*44b30*/  @!UPT UIADD3 URZ, URZ, URZ, URZ ;  /* 0x0000003f3f3ff290 */ /* 0x000ff4000fffe03f */
[----:B------:R-:W-:Y:S01]  /*44b40*/  STL.64 [R1+0x550], R16 ;  /* 0x0005501001007387 */ /* 0x000fe20000100a00 */
[----:B------:R0:W-:Y:S03]  /*44b50*/  STL.64 [R1+0x558], R18 ;  /* 0x0005581201007387 */ /* 0x0001e60000100a00 */
[----:B0-----:R-:W3:Y:S01]  /*44b60*/  LDL.64 R18, [R1+0x38] ;  /* 0x0000380001127983 */ /* 0x001ee20000100a00 */
[----:B------:R0:W-:Y:S02]  /*44b70*/  STL [R1+0x23f0], R26 ;  /* 0x0023f01a01007387 */ /* 0x0001e40000100800 */
[----:B------:R1:W-:Y:S02]  /*44b80*/  STL [R1+0x23ec], R27 ;  /* 0x0023ec1b01007387 */ /* 0x0003e40000100800 */
[----:B------:R-:W4:Y:S01]  /*44b90*/  LDL.LU R24, [R1+0x120] ;  /* 0x0001200001187983 */ /* 0x000f220000300800 */
[----:B------:R-:W4:Y:S04]  /*44ba0*/  LDL.LU R25, [R1+0x124] ;  /* 0x0001240001197983 */ /* 0x000f280000300800 */
[----:B0-----:R-:W4:Y:S01]  /*44bb0*/  LDL.LU R26, [R1+0x128] ;  /* 0x00012800011a7983 */ /* 0x001f220000300800 */
[----:B-1----:R-:W4:Y:S01]  /*44bc0*/  LDL.LU R27, [R1+0x12c] ;  /* 0x00012c00011b7983 */ /* 0x002f220000300800 */
[C---:B--2---:R-:W-:Y:S02]  /*44bd0*/  HMMA.16816.F32 R4, R20.reuse, R6, R12 ;  /* 0x000000061404723c */ /* 0x044fe4000000180c */
[----:B------:R-:W2:Y:S01]  /*44be0*/  LDL.LU.64 R14, [R1+0x2458] ;  /* 0x00245800010e7983 */ /* 0x000ea20000300a00 */
[----:B------:R-:W2:Y:S11]  /*44bf0*/  LDL.LU.64 R12, [R1+0x2450] ;  /* 0x00245000010c7983 */ /* 0x000eb60000300a00 */
[----:B------:R-:W-:Y:S09]  /*44c00*/  @!UPT UIADD3 URZ, URZ, URZ, URZ ;  /* 0x0000003f3f3ff290 */ /* 0x000ff2000fffe03f */
[----:B------:R-:W-:Y:S01]  /*44c10*/  STL.64 [R1+0x770], R4 ;  /* 0x0007700401007387 */ /* 0x000fe20000100a00 */
[----:B------:R0:W-:Y:S03]  /*44c20*/  STL.64 [R1+0x778], R6 ;  /* 0x0007780601007387 */ /* 0x0001e60000100a00 */
[----:B0-----:R-:W4:Y:S02]  /*44c30*/  LDL.LU.64 R6, [R1+0x2448] ;  /* 0x0024480001067983 */ /* 0x001f240000300a00 */
[C---:B----4-:R-:W-:Y:S11]  /*44c40*/  HMMA.16816.F32 R24, R20.reuse, R6, R24 ;  /* 0x000000061418723c */ /* 0x050ff60000001818 */
[----:B------:R-:W-:Y:S11]  /*44c50*/  @!UPT UIADD3 URZ, URZ, URZ, URZ ;  /* 0x0000003f3f3ff290 */ /* 0x000ff6000fffe03f */
[----:B------:R-:W-:Y:S01]  /*44c60*/  @!UPT UIADD3 URZ, URZ, URZ, URZ ;  /* 0x0000003f3f3ff290 */ /* 0x000fe2000fffe03f */
[----:B------:R-:W-:Y:S01]  /*44c70*/  STL.64 [R1+0x740], R24 ;  /* 0x0007401801007387 */ /* 0x000fe20000100a00 */
[----:B------:R0:W-:Y:S02]  /*44c80*/  STL.64 [R1+0x748], R26 ;  /* 0x0007481a01007387 */ /* 0x0001e40000100a00 */
[----:B0-----:R-:W-:Y:S02]  /*44c90*/  IMAD.MOV.U32 R26, RZ, RZ, R6 ;  /* 0x000000ffff1a7224 */ /* 0x001fe400078e0006 */
[----:B------:R-:W-:Y:S02]  /*44ca0*/  IMAD.MOV.U32 R27, RZ, RZ, R7 ;  /* 0x000000ffff1b7224 */ /* 0x000fe400078e0007 */
[----:B------:R-:W2:Y:S02]  /*44cb0*/  LDL.LU.64 R6, [R1+0x2440] ;  /* 0x0024400001067983 */ /* 0x000ea40000300a00 */
[----:B--2---:R-:W-:Y:S01]  /*44cc0*/  HMMA.16816.F32 R12, R20, R6, R12 ;  /* 0x00000006140c723c */ /* 0x004fe2000000180c */
[----:B------:R-:W-:-:S02]  /*44cd0*/  IMAD.MOV.U32 R24, RZ, RZ, R6 ;  /* 0x000000ffff187224 */ /* 0x000fc400078e0006 */
        /* <DEDUP_REMOVED lines=22> */
[----:B------:R-:W-:Y:S02]  /*44e40*/  IMAD.MOV.U32 R29, RZ, RZ, R15 ;  /* 0x000000ffff1d7224 */ /* 0x000fe400078e000f */
[----:B------:R-:W0:Y:S04]  /*44e50*/  LDSM.16.MT88.4 R12, [R3+0x1c200] ;  /* 0x01c20000030c783b */ /* 0x000e280000004200 */
[----:B0-----:R0:W-:Y:S01]  /*44e60*/  STL.64 [R1+0x2398], R14 ;  /* 0x0023980e01007387 */ /* 0x0011e20000100a00 */
[----:B------:R-:W-:Y:S03]  /*44e70*/  STL.64 [R1+0x2390], R12 ;  /* 0x0023900c01007387 */ /* 0x000fe60000100a00 */
[----:B0-----:R-:W3:Y:S01]  /*44e80*/  LDL.64 R14, [R1+0x8] ;  /* 0x00000800010e7983 */ /* 0x001ee20000100a00 */
[----:B--2---:R-:W-:Y:S11]  /*44e90*/  HMMA.16816.F32 R4, R20, R10, R4 ;  /* 0x0000000a1404723c */ /* 0x004ff60000001804 */
        /* <DEDUP_REMOVED lines=10> */
[----:B------:R-:W-:Y:S02]  /*44f40*/  STL.64 [R1+0x2308], R8 ;  /* 0x0023080801007387 */ /* 0x000fe40000100a00 */
[----:B0-----:R-:W-:-:S02]  /*44f50*/  IMAD.MOV.U32 R10, RZ, RZ, R26 ;  /* 0x000000ffff0a7224 */ /* 0x001fc400078e001a */
[----:B------:R-:W-:Y:S01]  /*44f60*/  IMAD.MOV.U32 R11, RZ, RZ, R27 ;  /* 0x000000ffff0b7224 */ /* 0x000fe200078e001b */
[----:B------:R-:W4:Y:S01]  /*44f70*/  LDL.LU R26, [R1+0x23f0] ;  /* 0x0023f000011a7983 */ /* 0x000f220000300800 */
[----:B------:R-:W4:Y:S03]  /*44f80*/  LDL.LU R27, [R1+0x23ec] ;  /* 0x0023ec00011b7983 */ /* 0x000f260000300800 */
[----:B------:R0:W-:Y:S04]  /*44f90*/  STL.64 [R1+0x23d8], R10 ;  /* 0x0023d80a01007387 */ /* 0x0001e80000100a00 */
[----:B0-----:R-:W4:Y:S01]  /*44fa0*/  LDL.64 R10, [R1+0x68] ;  /* 0x00006800010a7983 */ /* 0x001f220000100a00 */
[----:B---3--:R-:W-:Y:S02]  /*44fb0*/  STL.64 [R1+0x23a8], R14 ;  /* 0x0023a80e01007387 */ /* 0x008fe40000100a00 */
[----:B------:R0:W-:Y:S01]  /*44fc0*/  STL.64 [R1+0x23c0], R12 ;  /* 0x0023c00c01007387 */ /* 0x0001e20000100a00 */
[----:B--2---:R-:W-:Y:S11]  /*44fd0*/  HMMA.16816.F32 R4, R20, R14, R4 ;  /* 0x0000000e1404723c */ /* 0x004ff60000001804 */
[----:B------:R-:W-:Y:S11]  /*44fe0*/  @!UPT UIADD3 URZ, URZ, URZ, URZ ;  /* 0x0000003f3f3ff290 */ /* 0x000ff6000fffe03f */
[----:B------:R-:W-:Y:S01]  /*44ff0*/  @!UPT UIADD3 URZ, URZ, URZ, URZ ;  /* 0x0000003f3f3ff290 */ /* 0x000fe2000fffe03f */
[----:B------:R-:W-:Y:S01]  /*45000*/  STL.64 [R1+0x500], R4 ;  /* 0x0005000401007387 */ /* 0x000fe20000100a00 */
[----:B------:R-:W-:Y:S02]  /*45010*/  STL.64 [R1+0x508], R6 ;  /* 0x0005080601007387 */ /* 0x000fe40000100a00 */
[----:B0-----:R-:W4:Y:S02]  /*45020*/  LDL.LU R12, [R1+0x3f0] ;  /* 0x0003f000010c7983 */ /* 0x001f240000300800 */
[----:B------:R-:W4:Y:S01]  /*45030*/  LDL.LU R13, [R1+0x3f4] ;  /* 0x0003f400010d7983 */ /* 0x000f220000300800 */
[----:B------:R-:W4:Y:S01]  /*45040*/  LDL.LU R14, [R1+0x3f8] ;  /* 0x0003f800010e7983 */ /* 0x000f220000300800 */
[----:B------:R-:W4:Y:S03]  /*45050*/  LDL.LU R15, [R1+0x3fc] ;  /* 0x0003fc00010f7983 */ /* 0x000f260000300800 */
[----:B------:R-:W0:Y:S01]  /*45060*/  LDSM.16.MT88.4 R4, [R3+0x1c300] ;  /* 0x01c300000304783b */ /* 0x000e220000004200 */
[----:B------:R-:W-:-:S02]  /*45070*/  IMAD.MOV.U32 R28, RZ, RZ, R18 ;  /* 0x000000ffff1c7224 */ /* 0x000fc400078e0012 */
[----:B------:R-:W-:Y:S02]  /*45080*/  IMAD.MOV.U32 R25, RZ, RZ, R19 ;  /* 0x000000ffff197224 */ /* 0x000fe400078e0013 */
[----:B------:R-:W-:Y:S04]  /*45090*/  LDSM.16.MT88.4 R16, [R3+0x1c180] ;  /* 0x01c180000310783b */ /* 0x000fe80000004200 */
[----:B0-----:R0:W-:Y:S01]  /*450a0*/  STL.64 [R1+0x2270], R6 ;  /* 0x0022700601007387 */ /* 0x0011e20000100a00 */
[----:B------:R-:W-:Y:S02]  /*450b0*/  STL.64 [R1+0x2268], R4 ;  /* 0x0022680401007387 */ /* 0x000fe40000100a00 */
[----:B0-----:R-:W-:Y:S02]  /*450c0*/  IMAD.MOV.U32 R6, RZ, RZ, R28 ;  /* 0x000000ffff067224 */ /* 0x001fe400078e001c */
[----:B------:R-:W-:Y:S01]  /*450d0*/  IMAD.MOV.U32 R7, RZ, RZ, R25 ;  /* 0x000000ffff077224 */ /* 0x000fe200078e0019 */
[----:B------:R-:W2:Y:S04]  /*450e0*/  LDL.LU R28, [R1+0x23e8] ;  /* 0x0023e800011c7983 */ /* 0x000ea80000300800 */
[----:B------:R4:W-:Y:S02]  /*450f0*/  STL.64 [R1+0x23c8], R6 ;  /* 0x0023c80601007387 */ /* 0x0009e40000100a00 */
[----:B----4-:R-:W-:Y:S02]  /*45100*/  HMMA.16816.F32 R4, R20, R26, R12 ;  /* 0x0000001a1404723c */ /* 0x010fe4000000180c */
[----:B------:R-:W0:Y:S05]  /*45110*/  LDSM.16.MT88.4 R20, [R3+0x1c380] ;  /* 0x01c380000314783b */ /* 0x000e2a0000004200 */
[----:B------:R-:W-:-:S02]  /*45120*/  IMAD.MOV.U32 R14, RZ, RZ, R24 ;  /* 0x000000ffff0e7224 */ /* 0x000fc400078e0018 */
[----:B------:R-:W-:Y:S11]  /*45130*/  IMAD.MOV.U32 R15, RZ, RZ, R0 ;  /* 0x000000ffff0f7224 */ /* 0x000ff600078e0000 */
[----:B------:R-:W-:Y:S03]  /*45140*/  @!UPT UIADD3 URZ, URZ, URZ, URZ ;  /* 0x0000003f3f3ff290 */ /* 0x000fe6000fffe03f */
[----:B------:R-:W-:Y:S01]  /*45150*/  STL.64 [R1+0x4f0], R4 ;  /* 0x0004f00401007387 */ /* 0x000fe20000100a00 */
[----:B------:R-:W-:Y:S02]  /*45160*/  STL.64 [R1+0x4f8], R6 ;  /* 0x0004f80601007387 */ /* 0x000fe40000100a00 */
[----:B------:R1:W-:Y:S02]  /*45170*/  STL.64 [R1+0x23e0], R14 ;  /* 0x0023e00e01007387 */ /* 0x0003e40000100a00 */
[----:B------:R-:W3:Y:S01]  /*45180*/  LDL.LU R12, [R1+0x470] ;  /* 0x00047000010c7983 */ /* 0x000ee20000300800 */
[----:B------:R-:W3:Y:S04]  /*45190*/  LDL.LU R13, [R1+0x474] ;  /* 0x00047400010d7983 */ /* 0x000ee80000300800 */
[----:B-1----:R-:W3:Y:S01]  /*451a0*/  LDL.LU R14, [R1+0x478] ;  /* 0x00047800010e7983 */ /* 0x002ee20000300800 */
[----:B------:R-:W3:Y:S02]  /*451b0*/  LDL.LU R15, [R1+0x47c] ;  /* 0x00047c00010f7983 */ /* 0x000ee40000300800 */
[----:B------:R-:W4:Y:S02]  /*451c0*/  LDL.LU R4, [R1+0x450] ;  /* 0x0004500001047983 */ /* 0x000f240000300800 */
[----:B------:R-:W4:Y:S01]  /*451d0*/  LDL.LU R5, [R1+0x454] ;  /* 0x0004540001057983 */ /* 0x000f220000300800 */
[----:B------:R-:W4:Y:S01]  /*451e0*/  LDL.LU R6, [R1+0x458] ;  /* 0x0004580001067983 */ /* 0x000f220000300800 */
[----:B------:R-:W4:Y:S02]  /*451f0*/  LDL.LU R7, [R1+0x45c] ;  /* 0x00045c0001077983 */ /* 0x000f240000300800 */
[----:B------:R1:W-:Y:S02]  /*45200*/  STL.64 [R1+0x23a0], R26 ;  /* 0x0023a01a01007387 */ /* 0x0003e40000100a00 */
[----:B------:R-:W2:Y:S01]  /*45210*/  LDL.LU R24, [R1+0x440] ;  /* 0x0004400001187983 */ /* 0x000ea20000300800 */
[----:B------:R-:W2:Y:S04]  /*45220*/  LDL.LU R25, [R1+0x444] ;  /* 0x0004440001197983 */ /* 0x000ea80000300800 */
[----:B-1----:R-:W2:Y:S01]  /*45230*/  LDL.LU R26, [R1+0x448] ;  /* 0x00044800011a7983 */ /* 0x002ea20000300800 */
[----:B------:R-:W2:Y:S02]  /*45240*/  LDL.LU R27, [R1+0x44c] ;  /* 0x00044c00011b7983 */ /* 0x000ea40000300800 */
[----:B0-----:R-:W-:Y:S02]  /*45250*/  STL.64 [R1+0x21e0], R22 ;  /* 0x0021e01601007387 */ /* 0x001fe40000100a00 */
[----:B------:R0:W-:Y:S02]  /*45260*/  STL.64 [R1+0x21d8], R20 ;  /* 0x0021d81401007387 */ /* 0x0001e40000100a00 */
[----:B------:R-:W-:-:S02]  /*45270*/  IMAD.MOV.U32 R3, RZ, RZ, R10 ;  /* 0x000000ffff037224 */ /* 0x000fc400078e000a */
[----:B------:R-:W-:Y:S01]  /*45280*/  IMAD.MOV.U32 R0, RZ, RZ, R11 ;  /* 0x000000ffff007224 */ /* 0x000fe200078e000b */
[----:B0-----:R-:W2:Y:S01]  /*45290*/  LDL.LU R20, [R1+0x460] ;  /* 0x0004600001147983 */ /* 0x001ea20000300800 */
[----:B------:R-:W2:Y:S02]  /*452a0*/  LDL.LU R21, [R1+0x464] ;  /* 0x0004640001157983 */ /* 0x000ea40000300800 */
[----:B------:R-:W2:Y:S02]  /*452b0*/  LDL.LU R22, [R1+0x468] ;  /* 0x0004680001167983 */ /* 0x000ea40000300800 */
[----:B------:R-:W2:Y:S01]  /*452c0*/  LDL.LU R23, [R1+0x46c] ;  /* 0x00046c0001177983 */ /* 0x000ea20000300800 */
[C---:B---3--:R-:W-:Y:S11]  /*452d0*/  HMMA.16816.F32 R12, R16.reuse, R10, R12 ;  /* 0x0000000a100c723c */ /* 0x048ff6000000180c */
[----:B------:R-:W-:Y:S11]  /*452e0*/  @!UPT UIADD3 URZ, URZ, URZ, URZ ;  /* 0x0000003f3f3ff290 */ /* 0x000ff6000fffe03f */
[----:B------:R-:W-:Y:S01]  /*452f0*/  @!UPT UIADD3 URZ, URZ, URZ, URZ ;  /* 0x0000003f3f3ff290 */ /* 0x000fe2000fffe03f */
[----:B------:R-:W-:Y:S01]  /*45300*/  STL.64 [R1+0x710], R12 ;  /* 0x0007100c01007387 */ /* 0x000fe20000100a00 */
[----:B------:R0:W-:Y:S03]  /*45310*/  STL.64 [R1+0x718], R14 ;  /* 0x0007180e01007387 */ /* 0x0001e60000100a00 */
[----:B0-----:R-:W4:Y:S01]  /*45320*/  LDL.LU.64 R14, [R1+0x23e0] ;  /* 0x0023e000010e7983 */ /* 0x001f220000300a00 */
[----:B------:R-:W2:Y:S02]  /*45330*/  LDL.LU.64 R10, [R1+0x23d8] ;  /* 0x0023d800010a7983 */ /* 0x000ea40000300a00 */
[----:B------:R-:W3:Y:S01]  /*45340*/  LDL.LU R8, [R1+0x430] ;  /* 0x0004300001087983 */ /* 0x000ee20000300800 */
[C---:B--2---:R-:W-:Y:S11]  /*45350*/  HMMA.16816.F32 R20, R16.reuse, R10, R20 ;  /* 0x0000000a1014723c */ /* 0x044ff60000001814 */
[----:B------:R-:W-:Y:S11]  /*45360*/  @!UPT UIADD3 URZ, URZ, URZ, URZ ;  /* 0x0000003f3f3ff290 */ /* 0x000ff6000fffe03f */
[----:B------:R-:W-:Y:S01]  /*45370*/  @!UPT UIADD3 URZ, URZ, URZ, URZ ;  /* 0x0000003f3f3ff290 */ /* 0x000fe2000fffe03f */
[----:B------:R0:W-:Y:S01]  /*45380*/  STL.64 [R1+0x700], R20 ;  /* 0x0007001401007387 */ /* 0x0001e20000100a00 */
[----:B------:R1:W-:Y:S02]  /*45390*/  STL.64 [R1+0x708], R22 ;  /* 0x0007081601007387 */ /* 0x0003e40000100a00 */
[----:B------:R-:W3:Y:S02]  /*453a0*/  LDL.LU R9, [R1+0x434] ;  /* 0x0004340001097983 */ /* 0x000ee40000300800 */
[----:B------:R-:W3:Y:S01]  /*453b0*/  LDL.LU R10, [R1+0x438] ;  /* 0x00043800010a7983 */ /* 0x000ee20000300800 */
[----:B------:R-:W3:Y:S04]  /*453c0*/  LDL.LU R11, [R1+0x43c] ;  /* 0x00043c00010b7983 */ /* 0x000ee80000300800 */
[----:B0-----:R-:W2:Y:S01]  /*453d0*/  LDL.LU R20, [R1+0x370] ;  /* 0x0003700001147983 */ /* 0x001ea20000300800 */
[----:B------:R-:W2:Y:S02]  /*453e0*/  LDL.LU R21, [R1+0x374] ;  /* 0x0003740001157983 */ /* 0x000ea40000300800 */
[----:B-1----:R-:W2:Y:S02]  /*453f0*/  LDL.LU R22, [R1+0x378] ;  /* 0x0003780001167983 */ /* 0x002ea40000300800 */
[----:B------:R-:W2:Y:S02]  /*45400*/  LDL.LU R23, [R1+0x37c] ;  /* 0x00037c0001177983 */ /* 0x000ea40000300800 */
[----:B--2---:R-:W-:Y:S01]  /*45410*/  STL.64 [R1+0x2320], R22 ;  /* 0x0023201601007387 */ /* 0x004fe20000100a00 */
[----:B------:R0:W-:Y:S03]  /*45420*/  STL.64 [R1+0x2318], R20 ;  /* 0x0023181401007387 */ /* 0x0001e60000100a00 */
[----:B0-----:R-:W2:Y:S01]  /*45430*/  LDL.LU R20, [R1+0x380] ;  /* 0x0003800001147983 */ /* 0x001ea20000300800 */
[----:B------:R-:W2:Y:S02]  /*45440*/  LDL.LU R21, [R1+0x384] ;  /* 0x0003840001157983 */ /* 0x000ea40000300800 */
[----:B------:R-:W2:Y:S02]  /*45450*/  LDL.LU R22, [R1+0x388] ;  /* 0x0003880001167983 */ /* 0x000ea40000300800 */
[----:B------:R-:W2:Y:S01]  /*45460*/  LDL.LU R23, [R1+0x38c] ;  /* 0x00038c0001177983 */ /* 0x000ea20000300800 */
[----:B----4-:R-:W-:Y:S01]  /*45470*/  HMMA.16816.F32 R12, R16, R14, R4 ;  /* 0x0000000e100c723c */ /* 0x010fe20000001804 */
[----:B--2---:R0:W-:Y:S01]  /*45480*/  STL.64 [R1+0x2330], R22 ;  /* 0x0023301601007387 */ /* 0x0041e20000100a00 */
[----:B------:R-:W-:Y:S02]  /*45490*/  STL.64 [R1+0x2328], R20 ;  /* 0x0023281401007387 */ /* 0x000fe40000100a00 */
[----:B0-----:R-:W-:-:S02]  /*454a0*/  IMAD.MOV.U32 R22, RZ, RZ, R2 ;  /* 0x000000ffff167224 */ /* 0x001fc400078e0002 */
[----:B------:R-:W2:Y:S01]  /*454b0*/  LDL.LU R2, [R1+0x23d0] ;  /* 0x0023d00001027983 */ /* 0x000ea20000300800 */
[----:B------:R-:W4:Y:S11]  /*454c0*/  LDL.LU.64 R6, [R1+0x23c8] ;  /* 0x0023c80001067983 */ /* 0x000f360000300a00 */
[----:B------:R-:W-:Y:S05]  /*454d0*/  @!UPT UIADD3 URZ, URZ, URZ, URZ ;  /* 0x0000003f3f3ff290 */ /* 0x000fea000fffe03f */
[----:B------:R0:W-:Y:S02]  /*454e0*/  STL.64 [R1+0x6f0], R12 ;  /* 0x0006f00c01007387 */ /* 0x0001e40000100a00 */
[----:B------:R-:W-:Y:S01]  /*454f0*/  STL.64 [R1+0x6f8], R14 ;  /* 0x0006f80e01007387 */ /* 0x000fe20000100a00 */
[----:B0-----:R-:W2:Y:S01]  /*45500*/  LDL.LU.64 R12, [R1+0x23c0] ;  /* 0x0023c000010c7983 */ /* 0x001ea20000300a00 */
[----:B----4-:R-:W-:Y:S03]  /*45510*/  HMMA.16816.F32 R4, R16, R6, R24 ;  /* 0x000000061004723c */ /* 0x010fe60000001818 */
[----:B------:R-:W4:Y:S11]  /*45520*/  LDL.LU R24, [R1+0x410] ;  /* 0x0004100001187983 */ /* 0x000f360000300800 */
[----:B------:R-:W-:Y:S09]  /*45530*/  @!UPT UIADD3 URZ, URZ, URZ, URZ ;  /* 0x0000003f3f3ff290 */ /* 0x000ff2000fffe03f */
[----:B------:R-:W-:Y:S01]  /*45540*/  STL.64 [R1+0x6e0], R4 ;  /* 0x0006e00401007387 */ /* 0x000fe20000100a00 */
[----:B------:R-:W-:Y:S02]  /*45550*/  STL.64 [R1+0x6e8], R6 ;  /* 0x0006e80601007387 */ /* 0x000fe40000100a00 */
[----:B------:R-:W4:Y:S02]  /*45560*/  LDL.LU R25, [R1+0x414] ;  /* 0x0004140001197983 */ /* 0x000f240000300800 */
[----:B------:R-:W2:Y:S01]  /*45570*/  LDL.LU R26, [R1+0x418] ;  /* 0x00041800011a7983 */ /* 0x000ea20000300800 */
[----:B------:R-:W2:Y:S01]  /*45580*/  LDL.LU R27, [R1+0x41c] ;  /* 0x00041c00011b7983 */ /* 0x000ea20000300800 */
[----:B------:R-:W-:-:S07]  /*45590*/  IMAD.MOV.U32 R23, RZ, RZ, R29 ;  /* 0x000000ffff177224 */ /* 0x000fce00078e001d */
[----:B---3--:R-:W-:Y:S01]  /*455a0*/  HMMA.16816.F32 R8, R16, R22, R8 ;  /* 0x000000161008723c */ /* 0x008fe20000001808 */
[----:B--2---:R-:W-:Y:S01]  /*455b0*/  STL.64 [R1+0x23b8], R26 ;  /* 0x0023b81a01007387 */ /* 0x004fe20000100a00 */
[----:B----4-:R0:W-:Y:S03]  /*455c0*/  STL.64 [R1+0x23b0], R24 ;  /* 0x0023b01801007387 */ /* 0x0101e60000100a00 */
[----:B0-----:R-:W2:Y:S01]  /*455d0*/  LDL.LU R24, [R1+0x420] ;  /* 0x0004200001187983 */ /* 0x001ea20000300800 */
[----:B------:R-:W2:Y:S02]  /*455e0*/  LDL.LU R25, [R1+0x424] ;  /* 0x0004240001197983 */ /* 0x000ea40000300800 */
[----:B------:R-:W2:Y:S02]  /*455f0*/  LDL.LU R26, [R1+0x428] ;  /* 0x00042800011a7983 */ /* 0x000ea40000300800 */
[----:B------:R-:W2:Y:S01]  /*45600*/  LDL.LU R27, [R1+0x42c] ;  /* 0x00042c00011b7983 */ /* 0x000ea20000300800 */
[----:B------:R-:W3:Y:S01]  /*45610*/  LDL.LU R4, [R1+0x3e0] ;  /* 0x0003e00001047983 */ /* 0x000ee20000300800 */
[----:B------:R-:W3:Y:S02]  /*45620*/  LDL.LU R5, [R1+0x3e4] ;  /* 0x0003e40001057983 */ /* 0x000ee40000300800 */
[----:B------:R-:W3:Y:S02]  /*45630*/  LDL.LU R6, [R1+0x3e8] ;  /* 0x0003e80001067983 */ /* 0x000ee40000300800 */
[----:B------:R-:W3:Y:S07]  /*45640*/  LDL.LU R7, [R1+0x3ec] ;  /* 0x0003ec0001077983 */ /* 0x000eee0000300800 */
[----:B------:R0:W-:Y:S01]  /*45650*/  STL.64 [R1+0x400], R8 ;  /* 0x0004000801007387 */ /* 0x0001e20000100a00 */
[----:B------:R1:W-:Y:S03]  /*45660*/  STL.64 [R1+0x408], R10 ;  /* 0x0004080a01007387 */ /* 0x0003e60000100a00 */
[----:B0-----:R-:W4:Y:S01]  /*45670*/  LDL.LU R8, [R1+0x3b0] ;  /* 0x0003b00001087983 */ /* 0x001f220000300800 */
[----:B------:R-:W4:Y:S02]  /*45680*/  LDL.LU R9, [R1+0x3b4] ;  /* 0x0003b40001097983 */ /* 0x000f240000300800 */
[----:B-1----:R-:W2:Y:S02]  /*45690*/  LDL.LU R10, [R1+0x3b8] ;  /* 0x0003b800010a7983 */ /* 0x002ea40000300800 */
[----:B------:R-:W2:Y:S02]  /*456a0*/  LDL.LU R11, [R1+0x3bc] ;  /* 0x0003bc00010b7983 */ /* 0x000ea40000300800 */
[----:B--2---:R0:W-:Y:S01]  /*456b0*/  STL.64 [R1+0x2368], R10 ;  /* 0x0023680a01007387 */ /* 0x0041e20000100a00 */
[----:B----4-:R-:W-:Y:S03]  /*456c0*/  STL.64 [R1+0x2360], R8 ;  /* 0x0023600801007387 */ /* 0x010fe60000100a00 */
[----:B0-----:R-:W2:Y:S04]  /*456d0*/  LDL.64 R10, [R1+0x58] ;  /* 0x00005800010a7983 */ /* 0x001ea80000100a00 */
[----:B--2---:R-:W-:Y:S01]  /*456e0*/  STL.64 [R1+0x2378], R10 ;  /* 0x0023780a01007387 */ /* 0x004fe20000100a00 */
[----:B------:R0:W-:Y:S03]  /*456f0*/  STL.64 [R1+0x2340], R22 ;  /* 0x0023401601007387 */ /* 0x0001e60000100a00 */
[----:B0-----:R-:W2:Y:S04]  /*45700*/  LDL.64 R22, [R1+0x38] ;  /* 0x0000380001167983 */ /* 0x001ea80000100a00 */
[----:B--2---:R0:W-:Y:S04]  /*45710*/  STL.64 [R1+0x2358], R22 ;  /* 0x0023581601007387 */ /* 0x0041e80000100a00 */
[----:B0-----:R-:W2:Y:S01]  /*45720*/  LDL.64 R22, [R1+0x48] ;  /* 0x0000480001167983 */ /* 0x001ea20000100a00 */
[----:B------:R-:W-:-:S02]  /*45730*/  IMAD.MOV.U32 R14, RZ, RZ, R13 ;  /* 0x000000ffff0e7224 */ /* 0x000fc400078e000d */
[----:B------:R-:W-:-:S07]  /*45740*/  IMAD.MOV.U32 R15, RZ, RZ, R12 ;  /* 0x000000ffff0f7224 */ /* 0x000fce00078e000c */
[C---:B------:R-:W-:Y:S01]  /*45750*/  HMMA.16816.F32 R12, R16.reuse, R14, R24 ;  /* 0x0000000e100c723c */ /* 0x040fe20000001818 */
[----:B--2---:R0:W-:Y:S01]  /*45760*/  STL.64 [R1+0x2370], R22 ;  /* 0x0023701601007387 */ /* 0x0041e20000100a00 */
[----:B------:R-:W2:Y:S02]  /*45770*/  LDL.LU R20, [R1+0x3c0] ;  /* 0x0003c00001147983 */ /* 0x000ea40000300800 */
[----:B------:R-:W2:Y:S01]  /*45780*/  LDL.LU R21, [R1+0x3c4] ;  /* 0x0003c40001157983 */ /* 0x000ea20000300800 */
[----:B0-----:R-:W4:Y:S01]  /*45790*/  LDL.LU R22, [R1+0x3c8] ;  /* 0x0003c80001167983 */ /* 0x001f220000300800 */
[----:B------:R-:W4:Y:S03]  /*457a0*/  LDL.LU R23, [R1+0x3cc] ;  /* 0x0003cc0001177983 */ /* 0x000f260000300800 */
[----:B----4-:R-:W-:Y:S01]  /*457b0*/  STL.64 [R1+0x2388], R22 ;  /* 0x0023881601007387 */ /* 0x010fe20000100a00 */
[----:B--2---:R0:W-:Y:S03]  /*457c0*/  STL.64 [R1+0x2380], R20 ;  /* 0x0023801401007387 */ /* 0x0041e60000100a00 */
[----:B0-----:R-:W2:Y:S01]  /*457d0*/  LDL.LU R20, [R1+0x3d0] ;  /* 0x0003d00001147983 */ /* 0x001ea20000300800 */
[----:B------:R-:W2:Y:S02]  /*457e0*/  LDL.LU R21, [R1+0x3d4] ;  /* 0x0003d40001157983 */ /* 0x000ea40000300800 */
[----:B------:R-:W2:Y:S02]  /*457f0*/  LDL.LU R22, [R1+0x3d8] ;  /* 0x0003d80001167983 */ /* 0x000ea40000300800 */
[----:B------:R-:W2:Y:S01]  /*45800*/  LDL.LU R23, [R1+0x3dc] ;  /* 0x0003dc0001177983 */ /* 0x000ea20000300800 */
[----:B------:R-:W4:Y:S01]  /*45810*/  LDL.LU.64 R26, [R1+0x23b8] ;  /* 0x0023b800011a7983 */ /* 0x000f220000300a00 */
[----:B------:R-:W4:Y:S03]  /*45820*/  LDL.LU.64 R24, [R1+0x23b0] ;  /* 0x0023b00001187983 */ /* 0x000f260000300a00 */
[----:B------:R-:W-:Y:S02]  /*45830*/  STL.64 [R1+0x3f0], R12 ;  /* 0x0003f00c01007387 */ /* 0x000fe40000100a00 */
[----:B------:R0:W-:Y:S02]  /*45840*/  STL.64 [R1+0x3f8], R14 ;  /* 0x0003f80e01007387 */ /* 0x0001e40000100a00 */
[----:B0-----:R-:W4:Y:S02]  /*45850*/  LDL.LU.64 R14, [R1+0x23a8] ;  /* 0x0023a800010e7983 */ /* 0x001f240000300a00 */
[----:B----4-:R-:W-:Y:S11]  /*45860*/  HMMA.16816.F32 R24, R16, R14, R24 ;  /* 0x0000000e1018723c */ /* 0x010ff60000001818 */
[----:B------:R-:W-:Y:S11]  /*45870*/  @!UPT UIADD3 URZ, URZ, URZ, URZ ;  /* 0x0000003f3f3ff290 */ /* 0x000ff6000fffe03f */
[----:B------:R-:W-:Y:S01]  /*45880*/  @!UPT UIADD3 URZ, URZ, URZ, URZ ;  /* 0x0000003f3f3ff290 */ /* 0x000fe2000fffe03f */
[----:B------:R-:W-:Y:S01]  /*45890*/  STL.64 [R1+0x4e0], R24 ;  /* 0x0004e01801007387 */ /* 0x000fe20000100a00 */
[----:B------:R0:W-:Y:S03]  /*458a0*/  STL.64 [R1+0x4e8], R26 ;  /* 0x0004e81a01007387 */ /* 0x0001e60000100a00 */
[----:B0-----:R-:W3:Y:S01]  /*458b0*/  LDL.LU.64 R26, [R1+0x23a0] ;  /* 0x0023a000011a7983 */ /* 0x001ee20000300a00 */
[----:B------:R-:W-:Y:S02]  /*458c0*/  IMAD.MOV.U32 R10, RZ, RZ, R3 ;  /* 0x000000ffff0a7224 */ /* 0x000fe400078e0003 */
[----:B------:R-:W-:Y:S02]  /*458d0*/  IMAD.MOV.U32 R11, RZ, RZ, R0 ;  /* 0x000000ffff0b7224 */ /* 0x000fe400078e0000 */
[----:B------:R-:W-:Y:S02]  /*458e0*/  IMAD.MOV.U32 R3, RZ, RZ, R14 ;  /* 0x000000ffff037224 */ /* 0x000fe400078e000e */
[----:B------:R-:W-:-:S02]  /*458f0*/  IMAD.MOV.U32 R0, RZ, RZ, R15 ;  /* 0x000000ffff007224 */ /* 0x000fc400078e000f */
[----:B------:R-:W2:Y:S01]  /*45900*/  LDL.LU.64 R14, [R1+0x2398] ;  /* 0x00239800010e7983 */ /* 0x000ea20000300a00 */
[----:B------:R-:W2:Y:S01]  /*45910*/  LDL.LU.64 R12, [R1+0x2390] ;  /* 0x00239000010c7983 */ /* 0x000ea20000300a00 */
[----:B---3--:R-:W-:Y:S02]  /*45920*/  HMMA.16816.F32 R4, R16, R26, R4 ;  /* 0x0000001a1004723c */ /* 0x008fe40000001804 */
[----:B------:R0:W-:Y:S01]  /*45930*/  STL.64 [R1+0x2338], R26 ;  /* 0x0023381a01007387 */ /* 0x0001e20000100a00 */
[----:B------:R-:W3:Y:S11]  /*45940*/  LDL.LU R24, [R1+0x390] ;  /* 0x0003900001187983 */ /* 0x000ef60000300800 */
[----:B------:R-:W-:Y:S09]  /*45950*/  @!UPT UIADD3 URZ, URZ, URZ, URZ ;  /* 0x0000003f3f3ff290 */ /* 0x000ff2000fffe03f */
[----:B------:R-:W-:Y:S01]  /*45960*/  STL.64 [R1+0x4d0], R4 ;  /* 0x0004d00401007387 */ /* 0x000fe20000100a00 */
[----:B------:R-:W-:Y:S02]  /*45970*/  STL.64 [R1+0x4d8], R6 ;  /* 0x0004d80601007387 */ /* 0x000fe40000100a00 */
[----:B------:R-:W3:Y:S02]  /*45980*/  LDL.LU R25, [R1+0x394] ;  /* 0x0003940001197983 */ /* 0x000ee40000300800 */
[----:B0-----:R-:W4:Y:S01]  /*45990*/  LDL.LU R26, [R1+0x398] ;  /* 0x00039800011a7983 */ /* 0x001f220000300800 */
[----:B------:R-:W4:Y:S01]  /*459a0*/  LDL.LU R27, [R1+0x39c] ;  /* 0x00039c00011b7983 */ /* 0x000f220000300800 */
[----:B--2---:R-:W-:Y:S03]  /*459b0*/  HMMA.16816.F32 R8, R12, R10, R20 ;  /* 0x0000000a0c08723c */ /* 0x004fe60000001814 */
[----:B----4-:R-:W-:Y:S01]  /*459c0*/  STL.64 [R1+0x2350], R26 ;  /* 0x0023501a01007387 */ /* 0x010fe20000100a00 */
[----:B---3--:R0:W-:Y:S03]  /*459d0*/  STL.64 [R1+0x2348], R24 ;  /* 0x0023481801007387 */ /* 0x0081e60000100a00 */
[----:B0-----:R-:W2:Y:S01]  /*459e0*/  LDL.LU R24, [R1+0x3a0] ;  /* 0x0003a00001187983 */ /* 0x001ea20000300800 */
[----:B------:R-:W2:Y:S02]  /*459f0*/  LDL.LU R25, [R1+0x3a4] ;  /* 0x0003a40001197983 */ /* 0x000ea40000300800 */
[----:B------:R-:W2:Y:S02]  /*45a00*/  LDL.LU R26, [R1+0x3a8] ;  /* 0x0003a800011a7983 */ /* 0x000ea40000300800 */
[----:B------:R-:W2:Y:S01]  /*45a10*/  LDL.LU R27, [R1+0x3ac] ;  /* 0x0003ac00011b7983 */ /* 0x000ea20000300800 */
[----:B------:R-:W3:Y:S01]  /*45a20*/  LDL.LU.64 R18, [R1+0x18] ;  /* 0x0000180001127983 */ /* 0x000ee20000300a00 */
[----:B------:R-:W4:Y:S02]  /*45a30*/  LDL.LU R4, [R1+0x1c0] ;  /* 0x0001c00001047983 */ /* 0x000f240000300800 */
[----:B------:R-:W4:Y:S02]  /*45a40*/  LDL.LU R5, [R1+0x1c4] ;  /* 0x0001c40001057983 */ /* 0x000f240000300800 */
[----:B------:R-:W2:Y:S01]  /*45a50*/  LDL.LU R6, [R1+0x1c8] ;  /* 0x0001c80001067983 */ /* 0x000ea20000300800 */
[----:B------:R-:W2:Y:S04]  /*45a60*/  LDL.LU R7, [R1+0x1cc] ;  /* 0x0001cc0001077983 */ /* 0x000ea80000300800 */
[----:B--2---:R-:W-:Y:S01]  /*45a70*/  STL.64 [R1+0x2280], R6 ;  /* 0x0022800601007387 */ /* 0x004fe20000100a00 */
[----:B----4-:R-:W-:Y:S02]  /*45a80*/  STL.64 [R1+0x2278], R4 ;  /* 0x0022780401007387 */ /* 0x010fe40000100a00 */
[----:B------:R-:W2:Y:S02]  /*45a90*/  LDL.LU.64 R22, [R1+0x2388] ;  /* 0x0023880001167983 */ /* 0x000ea40000300a00 */
[----:B------:R-:W2:Y:S01]  /*45aa0*/  LDL.LU.64 R20, [R1+0x2380] ;  /* 0x0023800001147983 */ /* 0x000ea20000300a00 */
[----:B------:R-:W-:Y:S01]  /*45ab0*/  STL.64 [R1+0x6d0], R8 ;  /* 0x0006d00801007387 */ /* 0x000fe20000100a00 */
[----:B------:R0:W-:Y:S03]  /*45ac0*/  STL.64 [R1+0x6d8], R10 ;  /* 0x0006d80a01007387 */ /* 0x0001e60000100a00 */
[----:B0-----:R-:W2:Y:S01]  /*45ad0*/  LDL.LU.64 R10, [R1+0x2378] ;  /* 0x00237800010a7983 */ /* 0x001ea20000300a00 */
        /* <DEDUP_REMOVED lines=15> */
[----:B------:R-:W-:Y:S02]  /*45bd0*/  STL.64 [R1+0x6b8], R10 ;  /* 0x0006b80a01007387 */ /* 0x000fe40000100a00 */
        /* <DEDUP_REMOVED lines=25> */
[----:B------:R-:W3:Y:S02]  /*45d70*/  LDL.LU.64 R20, [R1+0x2318] ;  /* 0x0023180001147983 */ /* 0x000ee40000300a00 */
[----:B------:R0:W-:Y:S02]  /*45d80*/  STL.64 [R1+0x22a0], R18 ;  /* 0x0022a01201007387 */ /* 0x0001e40000100a00 */
[----:B0-----:R-:W4:Y:S01]  /*45d90*/  LDL.LU.64 R18, [R1+0x28] ;  /* 0x0000280001127983 */ /* 0x001f220000300a00 */
[----:B---3--:R-:W-:Y:S03]  /*45da0*/  HMMA.16816.F32 R20, R12, R6, R20 ;  /* 0x000000060c14723c */ /* 0x008fe60000001814 */
[----:B----4-:R0:W-:Y:S02]  /*45db0*/  STL.64 [R1+0x22b8], R18 ;  /* 0x0022b81201007387 */ /* 0x0101e40000100a00 */
[----:B0-----:R-:W-:-:S02]  /*45dc0*/  IMAD.MOV.U32 R18, RZ, RZ, R5 ;  /* 0x000000ffff127224 */ /* 0x001fc400078e0005 */
[----:B------:R-:W-:Y:S11]  /*45dd0*/  IMAD.MOV.U32 R19, RZ, RZ, R4 ;  /* 0x000000ffff137224 */ /* 0x000ff600078e0004 */
[----:B------:R-:W-:Y:S05]  /*45de0*/  @!UPT UIADD3 URZ, URZ, URZ, URZ ;  /* 0x0000003f3f3ff290 */ /* 0x000fea000fffe03f */
[----:B------:R-:W-:Y:S01]  /*45df0*/  STL.64 [R1+0x340], R20 ;  /* 0x0003401401007387 */ /* 0x000fe20000100a00 */
[----:B------:R-:W-:Y:S03]  /*45e00*/  STL.64 [R1+0x348], R22 ;  /* 0x0003481601007387 */ /* 0x000fe60000100a00 */
[----:B------:R-:W-:Y:S01]  /*45e10*/  STL.64 [R1+0x22d0], R18 ;  /* 0x0022d01201007387 */ /* 0x000fe20000100a00 */
[----:B------:R0:W-:Y:S02]  /*45e20*/  STL.64 [R1+0x2298], R6 ;  /* 0x0022980601007387 */ /* 0x0001e40000100a00 */
[----:B------:R-:W3:Y:S02]  /*45e30*/  LDL.LU R4, [R1+0x270] ;  /* 0x0002700001047983 */ /* 0x000ee40000300800 */
[----:B------:R-:W3:Y:S01]  /*45e40*/  LDL.LU R5, [R1+0x274] ;  /* 0x0002740001057983 */ /* 0x000ee20000300800 */
[----:B0-----:R-:W4:Y:S01]  /*45e50*/  LDL.LU R6, [R1+0x278] ;  /* 0x0002780001067983 */ /* 0x001f220000300800 */
[----:B------:R-:W4:Y:S02]  /*45e60*/  LDL.LU R7, [R1+0x27c] ;  /* 0x00027c0001077983 */ /* 0x000f240000300800 */
[----:B------:R-:W-:-:S02]  /*45e70*/  IMAD.MOV.U32 R18, RZ, RZ, R9 ;  /* 0x000000ffff127224 */ /* 0x000fc400078e0009 */
[----:B------:R-:W-:-:S05]  /*45e80*/  IMAD.MOV.U32 R19, RZ, RZ, R8 ;  /* 0x000000ffff137224 */ /* 0x000fca00078e0008 */
[----:B------:R-:W-:Y:S04]  /*45e90*/  STL.64 [R1+0x22e8], R18 ;  /* 0x0022e81201007387 */ /* 0x000fe80000100a00 */
[----:B----4-:R-:W-:Y:S01]  /*45ea0*/  STL.64 [R1+0x22b0], R6 ;  /* 0x0022b00601007387 */ /* 0x010fe20000100a00 */
[----:B---3--:R0:W-:Y:S03]  /*45eb0*/  STL.64 [R1+0x22a8], R4 ;  /* 0x0022a80401007387 */ /* 0x0081e60000100a00 */
[----:B0-----:R-:W3:Y:S01]  /*45ec0*/  LDL.LU R4, [R1+0x280] ;  /* 0x0002800001047983 */ /* 0x001ee20000300800 */
[----:B------:R-:W3:Y:S02]  /*45ed0*/  LDL.LU R5, [R1+0x284] ;  /* 0x0002840001057983 */ /* 0x000ee40000300800 */
[----:B------:R-:W4:Y:S02]  /*45ee0*/  LDL.LU R6, [R1+0x288] ;  /* 0x0002880001067983 */ /* 0x000f240000300800 */
        /* <DEDUP_REMOVED lines=28> */
[----:B------:R-:W3:Y:S02]  /*460b0*/  LDL.LU R6, [R1+0x2b8] ;  /* 0x0002b80001067983 */ /* 0x000ee40000300800 */
[----:B------:R-:W3:Y:S01]  /*460c0*/  LDL.LU R7, [R1+0x2bc] ;  /* 0x0002bc0001077983 */ /* 0x000ee20000300800 */
[----:B------:R-:W4:Y:S01]  /*460d0*/  LDL.LU R20, [R1+0x1a0] ;  /* 0x0001a00001147983 */ /* 0x000f220000300800 */
[----:B------:R-:W4:Y:S02]  /*460e0*/  LDL.LU R21, [R1+0x1a4] ;  /* 0x0001a40001157983 */ /* 0x000f240000300800 */
[----:B------:R-:W3:Y:S02]  /*460f0*/  LDL.LU R22, [R1+0x1a8] ;  /* 0x0001a80001167983 */ /* 0x000ee40000300800 */
[----:B------:R-:W3:Y:S01]  /*46100*/  LDL.LU R23, [R1+0x1ac] ;  /* 0x0001ac0001177983 */ /* 0x000ee20000300800 */
[----:B--2---:R-:W-:Y:S01]  /*46110*/  HMMA.16816.F32 R12, R12, R26, R8 ;  /* 0x0000001a0c0c723c */ /* 0x004fe20000001808 */
[----:B---3--:R-:W-:Y:S01]  /*46120*/  STL.64 [R1+0x2260], R22 ;  /* 0x0022601601007387 */ /* 0x008fe20000100a00 */
[----:B----4-:R0:W-:Y:S03]  /*46130*/  STL.64 [R1+0x2258], R20 ;  /* 0x0022581401007387 */ /* 0x0101e60000100a00 */
        /* <DEDUP_REMOVED lines=10> */
[----:B------:R-:W3:Y:S01]  /*461e0*/  LDL.LU.64 R10, [R1+0x2310] ;  /* 0x00231000010a7983 */ /* 0x000ee20000300a00 */
[----:B------:R-:W3:Y:S02]  /*461f0*/  LDL.LU.64 R8, [R1+0x2308] ;  /* 0x0023080001087983 */ /* 0x000ee40000300a00 */
        /* <DEDUP_REMOVED lines=39> */
[C---:B---3--:R-:W-:Y:S11]  /*46470*/  HMMA.16816.F32 R4, R8.reuse, R18, R4 ;  /* 0x000000120804723c */ /* 0x048ff60000001804 */
[----:B------:R-:W-:Y:S11]  /*46480*/  @!UPT UIADD3 URZ, URZ, URZ, URZ ;  /* 0x0000003f3f3ff290 */ /* 0x000ff6000fffe03f */
[----:B------:R-:W-:Y:S01]  /*46490*/  @!UPT UIADD3 URZ, URZ, URZ, URZ ;  /* 0x0000003f3f3ff290 */ /* 0x000fe2000fffe03f */
        /* <DEDUP_REMOVED lines=11> */
[----:B---3--:R-:W-:Y:S01]  /*46550*/  HMMA.16816.F32 R8, R8, R26, R4 ;  /* 0x0000001a0808723c */ /* 0x008fe20000001804 */
[----:B------:R-:W2:Y:S01]  /*46560*/  LDL.LU.64 R6, [R1+0x2270] ;  /* 0x0022700001067983 */ /* 0x000ea20000300a00 */
[----:B------:R-:W2:Y:S11]  /*46570*/  LDL.LU.64 R4, [R1+0x2268] ;  /* 0x0022680001047983 */ /* 0x000eb60000300a00 */
[----:B------:R-:W-:Y:S10]  /*46580*/  @!UPT UIADD3 URZ, URZ, URZ, URZ ;  /* 0x0000003f3f3ff290 */ /* 0x000ff4000fffe03f */
[----:B------:R0:W-:Y:S01]  /*46590*/  STL.64 [R1+0x4b0], R8 ;  /* 0x0004b00801007387 */ /* 0x0001e20000100a00 */
[----:B------:R1:W-:Y:S03]  /*465a0*/  STL.64 [R1+0x4b8], R10 ;  /* 0x0004b80a01007387 */ /* 0x0003e60000100a00 */
[----:B0-----:R-:W3:Y:S01]  /*465b0*/  LDL.LU R8, [R1+0x190] ;  /* 0x0001900001087983 */ /* 0x001ee20000300800 */
[----:B------:R-:W3:Y:S02]  /*465c0*/  LDL.LU R9, [R1+0x194] ;  /* 0x0001940001097983 */ /* 0x000ee40000300800 */
[----:B-1----:R-:W4:Y:S02]  /*465d0*/  LDL.LU R10, [R1+0x198] ;  /* 0x00019800010a7983 */ /* 0x002f240000300800 */
[----:B------:R-:W4:Y:S02]  /*465e0*/  LDL.LU R11, [R1+0x19c] ;  /* 0x00019c00010b7983 */ /* 0x000f240000300800 */
[----:B------:R-:W-:Y:S01]  /*465f0*/  IMAD.MOV.U32 R29, RZ, RZ, R15 ;  /* 0x000000ffff1d7224 */ /* 0x000fe200078e000f */
[C---:B--2---:R-:W-:Y:S11]  /*46600*/  HMMA.16816.F32 R20, R4.reuse, R14, R20 ;  /* 0x0000000e0414723c */ /* 0x044ff60000001814 */
[----:B------:R-:W-:Y:S11]  /*46610*/  @!UPT UIADD3 URZ, URZ, URZ, URZ ;  /* 0x0000003f3f3ff290 */ /* 0x000ff6000fffe03f */
[----:B------:R-:W-:Y:S02]  /*46620*/  @!UPT UIADD3 URZ, URZ, URZ, URZ ;  /* 0x0000003f3f3ff290 */ /* 0x000fe4000fffe03f */
[----:B------:R-:W-:Y:S02]  /*46630*/  IMAD.MOV.U32 R16, RZ, RZ, R23 ;  /* 0x000000ffff107224 */ /* 0x000fe400078e0017 */
[----:B------:R-:W-:Y:S02]  /*46640*/  IMAD.MOV.U32 R15, RZ, RZ, R22 ;  /* 0x000000ffff0f7224 */ /* 0x000fe400078e0016 */
[----:B------:R-:W-:Y:S01]  /*46650*/  IMAD.MOV.U32 R12, RZ, RZ, R20 ;  /* 0x000000ffff0c7224 */ /* 0x000fe200078e0014 */
[----:B----4-:R0:W-:Y:S01]  /*46660*/  STL.64 [R1+0x2250], R10 ;  /* 0x0022500a01007387 */ /* 0x0101e20000100a00 */
[----:B---3--:R-:W-:Y:S03]  /*46670*/  STL.64 [R1+0x2248], R8 ;  /* 0x0022480801007387 */ /* 0x008fe60000100a00 */
[----:B0-----:R-:W2:Y:S01]  /*46680*/  LDL.LU.64 R10, [R1+0x58] ;  /* 0x00005800010a7983 */ /* 0x001ea20000300a00 */
[----:B------:R-:W-:Y:S02]  /*46690*/  STL.64 [R1+0x21e8], R26 ;  /* 0x0021e81a01007387 */ /* 0x000fe40000100a00 */
[----:B------:R-:W-:Y:S02]  /*466a0*/  STL.64 [R1+0x690], R20 ;  /* 0x0006901401007387 */ /* 0x000fe40000100a00 */
[----:B------:R0:W-:Y:S02]  /*466b0*/  STL.64 [R1+0x698], R22 ;  /* 0x0006981601007387 */ /* 0x0001e40000100a00 */
[----:B0-----:R-:W2:Y:S01]  /*466c0*/  LDL.LU.64 R22, [R1+0x2260] ;  /* 0x0022600001167983 */ /* 0x001ea20000300a00 */
[----:B------:R-:W2:Y:S02]  /*466d0*/  LDL.LU.64 R20, [R1+0x2258] ;  /* 0x0022580001147983 */ /* 0x000ea40000300a00 */
[----:B------:R-:W-:Y:S02]  /*466e0*/  STL [R1+0x1ef0], R12 ;  /* 0x001ef00c01007387 */ /* 0x000fe40000100800 */
[----:B------:R-:W-:Y:S01]  /*466f0*/  IMAD.MOV.U32 R26, RZ, RZ, R14 ;  /* 0x000000ffff1a7224 */ /* 0x000fe200078e000e */
[----:B------:R2:W-:Y:S01]  /*46700*/  STL [R1+0x1eec], R15 ;  /* 0x001eec0f01007387 */ /* 0x0005e20000100800 */
[----:B------:R-:W-:Y:S01]  /*46710*/  STL [R1+0x1ee8], R16 ;  /* 0x001ee81001007387 */ /* 0x000fe20000100800 */
[----:B--2---:R-:W-:Y:S07]  /*46720*/  HMMA.16816.F32 R12, R4, R10, R20 ;  /* 0x0000000a040c723c */ /* 0x004fee0000001814 */
[----:B------:R-:W-:-:S02]  /*46730*/  IMAD.MOV.U32 R21, RZ, RZ, R10 ;  /* 0x000000ffff157224 */ /* 0x000fc400078e000a */
[----:B------:R-:W-:Y:S02]  /*46740*/  IMAD.MOV.U32 R20, RZ, RZ, R11 ;  /* 0x000000ffff147224 */ /* 0x000fe400078e000b */
[----:B------:R-:W2:Y:S01]  /*46750*/  LDL.LU.64 R10, [R1+0x2250] ;  /* 0x00225000010a7983 */ /* 0x000ea20000300a00 */
[----:B------:R-:W2:Y:S11]  /*46760*/  LDL.LU.64 R8, [R1+0x2248] ;  /* 0x0022480001087983 */ /* 0x000eb60000300a00 */
[----:B------:R0:W-:Y:S01]  /*46770*/  STL.64 [R1+0x680], R12 ;  /* 0x0006800c01007387 */ /* 0x0001e20000100a00 */
[----:B------:R1:W-:Y:S02]  /*46780*/  STL.64 [R1+0x688], R14 ;  /* 0x0006880e01007387 */ /* 0x0003e40000100a00 */
[----:B------:R-:W-:-:S02]  /*46790*/  IMAD.MOV.U32 R17, RZ, RZ, R14 ;  /* 0x000000ffff117224 */ /* 0x000fc400078e000e */
[----:B0-----:R-:W-:-:S05]  /*467a0*/  IMAD.MOV.U32 R13, RZ, RZ, R12 ;  /* 0x000000ffff0d7224 */ /* 0x001fca00078e000c */
[----:B------:R-:W-:Y:S01]  /*467b0*/  STL [R1+0x1ef8], R13 ;  /* 0x001ef80d01007387 */ /* 0x000fe20000100800 */
[----:B-1----:R-:W2:Y:S02]  /*467c0*/  LDL.LU.64 R14, [R1+0x48] ;  /* 0x00004800010e7983 */ /* 0x002ea40000300a00 */
[----:B------:R-:W-:Y:S01]  /*467d0*/  STL [R1+0x1ef4], R17 ;  /* 0x001ef41101007387 */ /* 0x000fe20000100800 */
[----:B--2---:R-:W-:Y:S01]  /*467e0*/  HMMA.16816.F32 R8, R4, R14, R8 ;  /* 0x0000000e0408723c */ /* 0x004fe20000001808 */
[----:B------:R-:W-:Y:S02]  /*467f0*/  IMAD.MOV.U32 R23, RZ, RZ, R14 ;  /* 0x000000ffff177224 */ /* 0x000fe400078e000e */
[----:B------:R-:W-:Y:S11]  /*46800*/  IMAD.MOV.U32 R22, RZ, RZ, R15 ;  /* 0x000000ffff167224 */ /* 0x000ff600078e000f */
[----:B------:R-:W-:Y:S09]  /*46810*/  @!UPT UIADD3 URZ, URZ, URZ, URZ ;  /* 0x0000003f3f3ff290 */ /* 0x000ff2000fffe03f */
[----:B------:R-:W-:Y:S01]  /*46820*/  STL.64 [R1+0x670], R8 ;  /* 0x0006700801007387 */ /* 0x000fe20000100a00 */
[----:B------:R-:W-:Y:S02]  /*46830*/  STL.64 [R1+0x678], R10 ;  /* 0x0006780a01007387 */ /* 0x000fe40000100a00 */
[----:B------:R0:W-:Y:S02]  /*46840*/  STL.64 [R1+0x2240], R22 ;  /* 0x0022401601007387 */ /* 0x0001e40000100a00 */
[----:B------:R-:W-:Y:S01]  /*46850*/  IMAD.MOV.U32 R14, RZ, RZ, R8 ;  /* 0x000000ffff0e7224 */ /* 0x000fe200078e0008 */
[----:B------:R-:W-:Y:S04]  /*46860*/  STL.64 [R1+0x2238], R20 ;  /* 0x0022381401007387 */ /* 0x000fe80000100a00 */
[----:B0-----:R-:W2:Y:S01]  /*46870*/  LDL.LU.64 R22, [R1+0x38] ;  /* 0x0000380001167983 */ /* 0x001ea20000300a00 */
[----:B------:R-:W3:Y:S02]  /*46880*/  LDL.LU.64 R16, [R1+0x5d8] ;  /* 0x0005d80001107983 */ /* 0x000ee40000300a00 */
[----:B------:R-:W4:Y:S02]  /*46890*/  LDL.LU.64 R8, [R1+0x5d0] ;  /* 0x0005d00001087983 */ /* 0x000f240000300a00 */
[----:B------:R-:W2:Y:S01]  /*468a0*/  LDL.LU.64 R12, [R1+0x518] ;  /* 0x00051800010c7983 */ /* 0x000ea20000300a00 */
[----:B------:R0:W-:Y:S04]  /*468b0*/  STL [R1+0x1f00], R14 ;  /* 0x001f000e01007387 */ /* 0x0001e80000100800 */
[----:B0-----:R-:W2:Y:S01]  /*468c0*/  LDL.LU.64 R14, [R1+0x5e0] ;  /* 0x0005e000010e7983 */ /* 0x001ea20000300a00 */
[----:B------:R-:W-:-:S03]  /*468d0*/  IMAD.MOV.U32 R24, RZ, RZ, R18 ;  /* 0x000000ffff187224 */ /* 0x000fc600078e0012 */
[----:B--2---:R0:W-:Y:S01]  /*468e0*/  STL.64 [R1+0x2148], R14 ;  /* 0x0021480e01007387 */ /* 0x0041e20000100a00 */
[----:B------:R1:W-:Y:S02]  /*468f0*/  STL.64 [R1+0x2140], R12 ;  /* 0x0021400c01007387 */ /* 0x0003e40000100a00 */
[----:B0-----:R-:W-:Y:S02]  /*46900*/  IMAD.MOV.U32 R14, RZ, RZ, R24 ;  /* 0x000000ffff0e7224 */ /* 0x001fe400078e0018 */
[----:B------:R-:W-:-:S05]  /*46910*/  IMAD.MOV.U32 R15, RZ, RZ, R19 ;  /* 0x000000ffff0f7224 */ /* 0x000fca00078e0013 */
[----:B------:R0:W-:Y:S01]  /*46920*/  STL.64 [R1+0x2218], R14 ;  /* 0x0022180e01007387 */ /* 0x0001e20000100a00 */
[----:B-1----:R-:W2:Y:S02]  /*46930*/  LDL.LU R12, [R1+0x180] ;  /* 0x00018000010c7983 */ /* 0x002ea40000300800 */
[----:B------:R-:W2:Y:S01]  /*46940*/  LDL.LU R13, [R1+0x184] ;  /* 0x00018400010d7983 */ /* 0x000ea20000300800 */
[----:B0-----:R-:W2:Y:S01]  /*46950*/  LDL.LU R14, [R1+0x188] ;  /* 0x00018800010e7983 */ /* 0x001ea20000300800 */
[----:B------:R-:W2:Y:S02]  /*46960*/  LDL.LU R15, [R1+0x18c] ;  /* 0x00018c00010f7983 */ /* 0x000ea40000300800 */
[----:B------:R-:W-:Y:S02]  /*46970*/  IMAD.MOV.U32 R18, RZ, RZ, R10 ;  /* 0x000000ffff127224 */ /* 0x000fe400078e000a */
[----:B------:R-:W-:Y:S02]  /*46980*/  IMAD.MOV.U32 R25, RZ, RZ, R22 ;  /* 0x000000ffff197224 */ /* 0x000fe400078e0016 */
[----:B------:R-:W-:Y:S01]  /*46990*/  IMAD.MOV.U32 R24, RZ, RZ, R23 ;  /* 0x000000ffff187224 */ /* 0x000fe200078e0017 */
[----:B------:R-:W-:Y:S01]  /*469a0*/  STL [R1+0x1efc], R18 ;  /* 0x001efc1201007387 */ /* 0x000fe20000100800 */
[----:B--2---:R-:W-:Y:S03]  /*469b0*/  HMMA.16816.F32 R12, R4, R22, R12 ;  /* 0x00000016040c723c */ /* 0x004fe6000000180c */
[----:B------:R-:W2:Y:S01]  /*469c0*/  LDL.LU.64 R22, [R1+0x2240] ;  /* 0x0022400001167983 */ /* 0x000ea20000300a00 */
[----:B------:R-:W2:Y:S11]  /*469d0*/  LDL.LU.64 R20, [R1+0x2238] ;  /* 0x0022380001147983 */ /* 0x000eb60000300a00 */
[----:B------:R-:W-:Y:S09]  /*469e0*/  @!UPT UIADD3 URZ, URZ, URZ, URZ ;  /* 0x0000003f3f3ff290 */ /* 0x000ff2000fffe03f */
[----:B------:R-:W-:Y:S02]  /*469f0*/  IMAD.MOV.U32 R10, RZ, RZ, R12 ;  /* 0x000000ffff0a7224 */ /* 0x000fe400078e000c */
[----:B------:R-:W-:Y:S01]  /*46a00*/  IMAD.MOV.U32 R11, RZ, RZ, R13 ;  /* 0x000000ffff0b7224 */ /* 0x000fe200078e000d */
[----:B------:R-:W-:Y:S01]  /*46a10*/  STL.64 [R1+0x660], R12 ;  /* 0x0006600c01007387 */ /* 0x000fe20000100a00 */
[----:B------:R-:W-:Y:S02]  /*46a20*/  STL.64 [R1+0x668], R14 ;  /* 0x0006680e01007387 */ /* 0x000fe40000100a00 */
[----:B------:R-:W-:Y:S01]  /*46a30*/  STL [R1+0x1f0c], R10 ;  /* 0x001f0c0a01007387 */ /* 0x000fe20000100800 */
[----:B------:R-:W-:Y:S01]  /*46a40*/  STL [R1+0x1f08], R11 ;  /* 0x001f080b01007387 */ /* 0x000fe20000100800 */
[----:B----4-:R0:W-:Y:S03]  /*46a50*/  STL.64 [R1+0x2138], R8 ;  /* 0x0021380801007387 */ /* 0x0101e60000100a00 */
[----:B0-----:R-:W4:Y:S01]  /*46a60*/  LDL.LU R8, [R1+0x80] ;  /* 0x0000800001087983 */ /* 0x001f220000300800 */
[----:B------:R-:W4:Y:S02]  /*46a70*/  LDL.LU R9, [R1+0x84] ;  /* 0x0000840001097983 */ /* 0x000f240000300800 */
[----:B------:R-:W2:Y:S02]  /*46a80*/  LDL.LU R10, [R1+0x88] ;  /* 0x00008800010a7983 */ /* 0x000ea40000300800 */
[----:B------:R-:W-:-:S02]  /*46a90*/  IMAD.MOV.U32 R11, RZ, RZ, R2 ;  /* 0x000000ffff0b7224 */ /* 0x000fc400078e0002 */
[----:B------:R-:W3:Y:S04]  /*46aa0*/  LDL.LU R2, [R1+0x2234] ;  /* 0x0022340001027983 */ /* 0x000ee80000300800 */
[----:B--2---:R-:W-:Y:S01]  /*46ab0*/  STL.64 [R1+0x2158], R10 ;  /* 0x0021580a01007387 */ /* 0x004fe20000100a00 */
[----:B----4-:R0:W-:Y:S03]  /*46ac0*/  STL.64 [R1+0x2150], R8 ;  /* 0x0021500801007387 */ /* 0x0101e60000100a00 */
[----:B0-----:R-:W2:Y:S01]  /*46ad0*/  LDL.LU R8, [R1+0x90] ;  /* 0x0000900001087983 */ /* 0x001ea20000300800 */
[----:B------:R-:W2:Y:S02]  /*46ae0*/  LDL.LU R9, [R1+0x94] ;  /* 0x0000940001097983 */ /* 0x000ea40000300800 */
[----:B------:R-:W4:Y:S02]  /*46af0*/  LDL.LU R10, [R1+0x98] ;  /* 0x00009800010a7983 */ /* 0x000f240000300800 */
[----:B------:R-:W4:Y:S02]  /*46b00*/  LDL.LU R11, [R1+0x9c] ;  /* 0x00009c00010b7983 */ /* 0x000f240000300800 */
[----:B------:R-:W-:Y:S01]  /*46b10*/  IMAD.MOV.U32 R19, RZ, RZ, R14 ;  /* 0x000000ffff137224 */ /* 0x000fe200078e000e */
[----:B----4-:R0:W-:Y:S01]  /*46b20*/  STL.64 [R1+0x2168], R10 ;  /* 0x0021680a01007387 */ /* 0x0101e20000100a00 */
[----:B--2---:R-:W-:Y:S02]  /*46b30*/  STL.64 [R1+0x2160], R8 ;  /* 0x0021600801007387 */ /* 0x004fe40000100a00 */
[----:B0-----:R-:W-:-:S02]  /*46b40*/  IMAD.MOV.U32 R10, RZ, RZ, R3 ;  /* 0x000000ffff0a7224 */ /* 0x001fc400078e0003 */
[----:B------:R-:W-:Y:S01]  /*46b50*/  IMAD.MOV.U32 R11, RZ, RZ, R0 ;  /* 0x000000ffff0b7224 */ /* 0x000fe200078e0000 */
[----:B------:R-:W2:Y:S01]  /*46b60*/  LDL.LU R3, [R1+0x2230] ;  /* 0x0022300001037983 */ /* 0x000ea20000300800 */
[----:B------:R-:W4:Y:S02]  /*46b70*/  LDL.LU R0, [R1+0x222c] ;  /* 0x00222c0001007983 */ /* 0x000f240000300800 */
[----:B------:R-:W4:Y:S02]  /*46b80*/  LDL.LU R12, [R1+0x170] ;  /* 0x00017000010c7983 */ /* 0x000f240000300800 */
[----:B------:R-:W4:Y:S01]  /*46b90*/  LDL.LU R13, [R1+0x174] ;  /* 0x00017400010d7983 */ /* 0x000f220000300800 */
[----:B------:R-:W4:Y:S01]  /*46ba0*/  LDL.LU R14, [R1+0x178] ;  /* 0x00017800010e7983 */ /* 0x000f220000300800 */
[----:B------:R-:W4:Y:S02]  /*46bb0*/  LDL.LU R15, [R1+0x17c] ;  /* 0x00017c00010f7983 */ /* 0x000f240000300800 */
[----:B------:R-:W-:Y:S02]  /*46bc0*/  STL [R1+0x1f04], R19 ;  /* 0x001f041301007387 */ /* 0x000fe40000100800 */
[----:B---3--:R0:W-:Y:S02]  /*46bd0*/  STL.64 [R1+0x2170], R16 ;  /* 0x0021701001007387 */ /* 0x0081e40000100a00 */
[----:B0-----:R-:W3:Y:S01]  /*46be0*/  LDL.LU R16, [R1+0xa0] ;  /* 0x0000a00001107983 */ /* 0x001ee20000300800 */
[----:B------:R-:W-:-:S02]  /*46bf0*/  IMAD.MOV.U32 R19, RZ, RZ, R2 ;  /* 0x000000ffff137224 */ /* 0x000fc400078e0002 */
[----:B------:R-:W-:Y:S02]  /*46c00*/  IMAD.MOV.U32 R9, RZ, RZ, R26 ;  /* 0x000000ffff097224 */ /* 0x000fe400078e001a */
[----:B--2---:R-:W-:Y:S02]  /*46c10*/  IMAD.MOV.U32 R18, RZ, RZ, R3 ;  /* 0x000000ffff127224 */ /* 0x004fe400078e0003 */
[----:B----4-:R-:W-:Y:S02]  /*46c20*/  IMAD.MOV.U32 R17, RZ, RZ, R0 ;  /* 0x000000ffff117224 */ /* 0x010fe400078e0000 */
[----:B------:R-:W2:Y:S01]  /*46c30*/  LDL.LU R0, [R1+0x2228] ;  /* 0x0022280001007983 */ /* 0x000ea20000300800 */
[----:B------:R-:W4:Y:S02]  /*46c40*/  LDL.LU R3, [R1+0x2224] ;  /* 0x0022240001037983 */ /* 0x000f240000300800 */
[----:B------:R-:W2:Y:S02]  /*46c50*/  LDL.LU R2, [R1+0x2220] ;  /* 0x0022200001027983 */ /* 0x000ea40000300800 */
[----:B------:R0:W-:Y:S02]  /*46c60*/  STL.64 [R1+0x2180], R18 ;  /* 0x0021801201007387 */ /* 0x0001e40000100a00 */
[----:B0-----:R-:W-:-:S02]  /*46c70*/  IMAD.MOV.U32 R18, RZ, RZ, R25 ;  /* 0x000000ffff127224 */ /* 0x001fc400078e0019 */
[----:B------:R-:W-:Y:S01]  /*46c80*/  IMAD.MOV.U32 R19, RZ, RZ, R24 ;  /* 0x000000ffff137224 */ /* 0x000fe200078e0018 */
[----:B---3--:R-:W-:Y:S04]  /*46c90*/  STL.64 [R1+0x2178], R16 ;  /* 0x0021781001007387 */ /* 0x008fe80000100a00 */
[----:B------:R0:W-:Y:S02]  /*46ca0*/  STL.64 [R1+0x2190], R18 ;  /* 0x0021901201007387 */ /* 0x0001e40000100a00 */
[----:B0-----:R-:W-:Y:S02]  /*46cb0*/  IMAD.MOV.U32 R18, RZ, RZ, R23 ;  /* 0x000000ffff127224 */ /* 0x001fe400078e0017 */
[----:B------:R-:W-:-:S05]  /*46cc0*/  IMAD.MOV.U32 R19, RZ, RZ, R22 ;  /* 0x000000ffff137224 */ /* 0x000fca00078e0016 */
[----:B------:R0:W-:Y:S01]  /*46cd0*/  STL.64 [R1+0x21a8], R18 ;  /* 0x0021a81201007387 */ /* 0x0001e20000100a00 */
[----:B------:R-:W3:Y:S02]  /*46ce0*/  LDL.LU.64 R26, [R1+0x8] ;  /* 0x00000800011a7983 */ /* 0x000ee40000300a00 */
[----:B0-----:R-:W-:Y:S02]  /*46cf0*/  IMAD.MOV.U32 R19, RZ, RZ, R20 ;  /* 0x000000ffff137224 */ /* 0x001fe400078e0014 */
[----:B------:R-:W-:Y:S01]  /*46d00*/  IMAD.MOV.U32 R18, RZ, RZ, R21 ;  /* 0x000000ffff127224 */ /* 0x000fe200078e0015 */
[----:B---3--:R0:W-:Y:S01]  /*46d10*/  STL.64 [R1+0x2200], R26 ;  /* 0x0022001a01007387 */ /* 0x0081e20000100a00 */
[----:B------:R-:W3:Y:S02]  /*46d20*/  LDL.LU R20, [R1+0xf0] ;  /* 0x0000f00001147983 */ /* 0x000ee40000300800 */
[----:B------:R-:W3:Y:S02]  /*46d30*/  LDL.LU R21, [R1+0xf4] ;  /* 0x0000f40001157983 */ /* 0x000ee40000300800 */
[----:B------:R-:W2:Y:S01]  /*46d40*/  LDL.LU R22, [R1+0xf8] ;  /* 0x0000f80001167983 */ /* 0x000ea20000300800 */
[----:B------:R-:W2:Y:S01]  /*46d50*/  LDL.LU R23, [R1+0xfc] ;  /* 0x0000fc0001177983 */ /* 0x000ea20000300800 */
[----:B------:R-:W-:Y:S01]  /*46d60*/  HMMA.16816.F32 R12, R4, R10, R12 ;  /* 0x0000000a040c723c */ /* 0x000fe2000000180c */
[----:B------:R-:W4:Y:S02]  /*46d70*/  LDL.LU R24, [R1+0x160] ;  /* 0x0001600001187983 */ /* 0x000f240000300800 */
[----:B------:R-:W4:Y:S01]  /*46d80*/  LDL.LU R25, [R1+0x164] ;  /* 0x0001640001197983 */ /* 0x000f220000300800 */
[----:B0-----:R-:W4:Y:S01]  /*46d90*/  LDL.LU R26, [R1+0x168] ;  /* 0x00016800011a7983 */ /* 0x001f220000300800 */
[----:B------:R-:W4:Y:S03]  /*46da0*/  LDL.LU R27, [R1+0x16c] ;  /* 0x00016c00011b7983 */ /* 0x000f260000300800 */
[----:B--2---:R-:W-:Y:S01]  /*46db0*/  STL.64 [R1+0x21f8], R22 ;  /* 0x0021f81601007387 */ /* 0x004fe20000100a00 */
[----:B---3--:R0:W-:Y:S03]  /*46dc0*/  STL.64 [R1+0x21f0], R20 ;  /* 0x0021f01401007387 */ /* 0x0081e60000100a00 */
[----:B0-----:R-:W2:Y:S01]  /*46dd0*/  LDL.LU R20, [R1+0x150] ;  /* 0x0001500001147983 */ /* 0x001ea20000300800 */
[----:B------:R-:W2:Y:S02]  /*46de0*/  LDL.LU R21, [R1+0x154] ;  /* 0x0001540001157983 */ /* 0x000ea40000300800 */
[----:B------:R-:W2:Y:S02]  /*46df0*/  LDL.LU R22, [R1+0x158] ;  /* 0x0001580001167983 */ /* 0x000ea40000300800 */
[----:B------:R-:W2:Y:S01]  /*46e00*/  LDL.LU R23, [R1+0x15c] ;  /* 0x00015c0001177983 */ /* 0x000ea20000300800 */
[----:B------:R0:W-:Y:S05]  /*46e10*/  STL.64 [R1+0x21c0], R18 ;  /* 0x0021c01201007387 */ /* 0x0001ea0000100a00 */
[----:B------:R-:W-:Y:S02]  /*46e20*/  STL.64 [R1+0x4a0], R12 ;  /* 0x0004a00c01007387 */ /* 0x000fe40000100a00 */
[----:B------:R1:W-:Y:S02]  /*46e30*/  STL.64 [R1+0x4a8], R14 ;  /* 0x0004a80e01007387 */ /* 0x0003e40000100a00 */
[----:B0-----:R-:W-:Y:S01]  /*46e40*/  IMAD.MOV.U32 R18, RZ, RZ, R9 ;  /* 0x000000ffff127224 */ /* 0x001fe200078e0009 */
[----:B-1----:R-:W3:Y:S01]  /*46e50*/  LDL.LU.64 R14, [R1+0x2218] ;  /* 0x00221800010e7983 */ /* 0x002ee20000300a00 */
[----:B------:R0:W-:Y:S02]  /*46e60*/  STL.64 [R1+0x2188], R10 ;  /* 0x0021880a01007387 */ /* 0x0001e40000100a00 */
[----:B------:R-:W2:Y:S02]  /*46e70*/  LDL.LU R8, [R1+0xb0] ;  /* 0x0000b00001087983 */ /* 0x000ea40000300800 */
[----:B------:R-:W2:Y:S01]  /*46e80*/  LDL.LU R9, [R1+0xb4] ;  /* 0x0000b40001097983 */ /* 0x000ea20000300800 */
[----:B0-----:R-:W2:Y:S01]  /*46e90*/  LDL.LU R10, [R1+0xb8] ;  /* 0x0000b800010a7983 */ /* 0x001ea20000300800 */
[----:B------:R-:W2:Y:S03]  /*46ea0*/  LDL.LU R11, [R1+0xbc] ;  /* 0x0000bc00010b7983 */ /* 0x000ea60000300800 */
[----:B--2---:R-:W-:Y:S01]  /*46eb0*/  STL.64 [R1+0x21a0], R10 ;  /* 0x0021a00a01007387 */ /* 0x004fe20000100a00 */
[----:B------:R0:W-:Y:S03]  /*46ec0*/  STL.64 [R1+0x2198], R8 ;  /* 0x0021980801007387 */ /* 0x0001e60000100a00 */
[----:B0-----:R-:W2:Y:S01]  /*46ed0*/  LDL.LU R8, [R1+0xc0] ;  /* 0x0000c00001087983 */ /* 0x001ea20000300800 */
[----:B----4-:R-:W-:-:S02]  /*46ee0*/  IMAD.MOV.U32 R10, RZ, RZ, R3 ;  /* 0x000000ffff0a7224 */ /* 0x010fc400078e0003 */
[----:B------:R-:W-:Y:S02]  /*46ef0*/  IMAD.MOV.U32 R11, RZ, RZ, R0 ;  /* 0x000000ffff0b7224 */ /* 0x000fe400078e0000 */
[----:B------:R-:W-:Y:S02]  /*46f00*/  IMAD.MOV.U32 R9, RZ, RZ, R2 ;  /* 0x000000ffff097224 */ /* 0x000fe400078e0002 */
[----:B------:R-:W4:Y:S01]  /*46f10*/  LDL.LU R2, [R1+0x2214] ;  /* 0x0022140001027983 */ /* 0x000f220000300800 */
[----:B------:R-:W4:Y:S02]  /*46f20*/  LDL.LU R3, [R1+0x2210] ;  /* 0x0022100001037983 */ /* 0x000f240000300800 */
[----:B------:R-:W4:Y:S02]  /*46f30*/  LDL.LU R0, [R1+0x220c] ;  /* 0x00220c0001007983 */ /* 0x000f240000300800 */
[----:B------:R-:W-:Y:S01]  /*46f40*/  STL.64 [R1+0x21b8], R10 ;  /* 0x0021b80a01007387 */ /* 0x000fe20000100a00 */
[----:B---3--:R-:W-:Y:S01]  /*46f50*/  HMMA.16816.F32 R24, R4, R14, R24 ;  /* 0x0000000e0418723c */ /* 0x008fe20000001818 */
[----:B--2---:R0:W-:Y:S04]  /*46f60*/  STL.64 [R1+0x21b0], R8 ;  /* 0x0021b00801007387 */ /* 0x0041e80000100a00 */
[----:B0-----:R-:W2:Y:S01]  /*46f70*/  LDL.LU R8, [R1+0xd0] ;  /* 0x0000d00001087983 */ /* 0x001ea20000300800 */
[----:B------:R-:W2:Y:S02]  /*46f80*/  LDL.LU R9, [R1+0xd4] ;  /* 0x0000d40001097983 */ /* 0x000ea40000300800 */
[----:B------:R-:W3:Y:S02]  /*46f90*/  LDL.LU R10, [R1+0xd8] ;  /* 0x0000d800010a7983 */ /* 0x000ee40000300800 */
[----:B------:R-:W3:Y:S02]  /*46fa0*/  LDL.LU R11, [R1+0xdc] ;  /* 0x0000dc00010b7983 */ /* 0x000ee40000300800 */
[----:B---3--:R-:W-:Y:S01]  /*46fb0*/  STL.64 [R1+0x21d0], R10 ;  /* 0x0021d00a01007387 */ /* 0x008fe20000100a00 */
[----:B--2---:R0:W-:Y:S03]  /*46fc0*/  STL.64 [R1+0x21c8], R8 ;  /* 0x0021c80801007387 */ /* 0x0041e60000100a00 */
[----:B0-----:R-:W2:Y:S01]  /*46fd0*/  LDL.LU R8, [R1+0xe0] ;  /* 0x0000e00001087983 */ /* 0x001ea20000300800 */
[----:B----4-:R-:W-:-:S02]  /*46fe0*/  IMAD.MOV.U32 R9, RZ, RZ, R0 ;  /* 0x000000ffff097224 */ /* 0x010fc400078e0000 */
[----:B------:R-:W3:Y:S04]  /*46ff0*/  LDL.LU R0, [R1+0x2208] ;  /* 0x0022080001007983 */ /* 0x000ee80000300800 */
[----:B------:R-:W-:Y:S01]  /*47000*/  STL.64 [R1+0x490], R24 ;  /* 0x0004901801007387 */ /* 0x000fe20000100a00 */
[----:B------:R0:W-:Y:S04]  /*47010*/  STL.64 [R1+0x498], R26 ;  /* 0x0004981a01007387 */ /* 0x0001e80000100a00 */
[----:B0-----:R-:W4:Y:S01]  /*47020*/  LDL.LU.64 R26, [R1+0x2200] ;  /* 0x00220000011a7983 */ /* 0x001f220000300a00 */
[----:B------:R-:W-:-:S02]  /*47030*/  IMAD.MOV.U32 R10, RZ, RZ, R3 ;  /* 0x000000ffff0a7224 */ /* 0x000fc400078e0003 */
[----:B------:R-:W-:Y:S01]  /*47040*/  IMAD.MOV.U32 R11, RZ, RZ, R2 ;  /* 0x000000ffff0b7224 */ /* 0x000fe200078e0002 */
        /* <DEDUP_REMOVED lines=9> */
[----:B------:R-:W-:Y:S01]  /*470e0*/  IMAD.MOV.U32 R19, RZ, RZ, R29 ;  /* 0x000000ffff137224 */ /* 0x000fe200078e001d */
        /* <DEDUP_REMOVED lines=11> */
[----:B------:R0:W-:Y:S02]  /*471a0*/  STL.64 [R1+0x618], R18 ;  /* 0x0006181201007387 */ /* 0x0001e40000100a00 */
[----:B------:R-:W-:Y:S02]  /*471b0*/  IMAD.MOV.U32 R24, RZ, RZ, R18 ;  /* 0x000000ffff187224 */ /* 0x000fe400078e0012 */
[----:B0-----:R-:W2:Y:S03]  /*471c0*/  LDL.LU.64 R18, [R1+0x21c0] ;  /* 0x0021c00001127983 */ /* 0x001ea60000300a00 */
[----:B------:R-:W-:Y:S01]  /*471d0*/  STL [R1+0x1f10], R24 ;  /* 0x001f101801007387 */ /* 0x000fe20000100800 */
[C---:B--2---:R-:W-:Y:S01]  /*471e0*/  HMMA.16816.F32 R16, R20.reuse, R18, R8 ;  /* 0x000000121410723c */ /* 0x044fe20000001808 */
[----:B------:R-:W2:Y:S01]  /*471f0*/  LDL.LU.64 R10, [R1+0x21b8] ;  /* 0x0021b800010a7983 */ /* 0x000ea20000300a00 */
[----:B------:R-:W2:Y:S11]  /*47200*/  LDL.LU.64 R8, [R1+0x21b0] ;  /* 0x0021b00001087983 */ /* 0x000eb60000300a00 */
[----:B------:R-:W-:Y:S10]  /*47210*/  @!UPT UIADD3 URZ, URZ, URZ, URZ ;  /* 0x0000003f3f3ff290 */ /* 0x000ff4000fffe03f */
        /* <DEDUP_REMOVED lines=26> */
[----:B----4-:R-:W-:Y:S01]  /*473c0*/  HMMA.16816.F32 R12, R20, R14, R8 ;  /* 0x0000000e140c723c */ /* 0x010fe20000001808 */
[----:B------:R-:W4:Y:S01]  /*473d0*/  LDL.LU.64 R10, [R1+0x2158] ;  /* 0x00215800010a7983 */ /* 0x000f220000300a00 */
[----:B------:R-:W4:Y:S11]  /*473e0*/  LDL.LU.64 R8, [R1+0x2150] ;  /* 0x0021500001087983 */ /* 0x000f360000300a00 */
[----:B------:R-:W-:Y:S10]  /*473f0*/  @!UPT UIADD3 URZ, URZ, URZ, URZ ;  /* 0x0000003f3f3ff290 */ /* 0x000ff4000fffe03f */
[----:B------:R-:W-:Y:S01]  /*47400*/  STL.64 [R1+0x330], R12 ;  /* 0x0003300c01007387 */ /* 0x000fe20000100a00 */
[----:B------:R0:W-:Y:S03]  /*47410*/  STL.64 [R1+0x338], R14 ;  /* 0x0003380e01007387 */ /* 0x0001e60000100a00 */
[----:B0-----:R-:W2:Y:S01]  /*47420*/  LDL.LU.64 R14, [R1+0x2148] ;  /* 0x00214800010e7983 */ /* 0x001ea20000300a00 */
[----:B------:R-:W-:Y:S02]  /*47430*/  IMAD.MOV.U32 R6, RZ, RZ, R3 ;  /* 0x000000ffff067224 */ /* 0x000fe400078e0003 */
[----:B------:R-:W-:Y:S02]  /*47440*/  IMAD.MOV.U32 R3, RZ, RZ, c[0x0][0x188] ;  /* 0x00006200ff037624 */ /* 0x000fe400078e00ff */
[----:B------:R-:W-:Y:S01]  /*47450*/  IMAD.MOV.U32 R7, RZ, RZ, R2 ;  /* 0x000000ffff077224 */ /* 0x000fe200078e0002 */
[----:B------:R-:W3:Y:S01]  /*47460*/  LDL.LU.64 R12, [R1+0x2140] ;  /* 0x00214000010c7983 */ /* 0x000ee20000300a00 */
[----:B------:R-:W-:-:S04]  /*47470*/  IMAD.SHL.U32 R24, R3, 0x80, RZ ;  /* 0x0000008003187824 */ /* 0x000fc800078e00ff */
[----:B------:R-:W-:Y:S01]  /*47480*/  IMAD.SHL.U32 R24, R24, 0x2, RZ ;  /* 0x0000000218187824 */ /* 0x000fe200078e00ff */
[----:B----4-:R-:W-:Y:S04]  /*47490*/  HMMA.16816.F32 R4, R20, R6, R8 ;  /* 0x000000061404723c */ /* 0x010fe80000001808 */
[----:B--2---:R-:W-:-:S05]  /*474a0*/  IADD3 R2, P0, R14, R24, RZ ;  /* 0x000000180e027210 */ /* 0x004fca0007f1e0ff */
[----:B------:R-:W-:Y:S01]  /*474b0*/  STL [R1+0x1f4c], R2 ;  /* 0x001f4c0201007387 */ /* 0x000fe20000100800 */
[----:B------:R-:W2:Y:S11]  /*474c0*/  LDL.LU.64 R8, [R1+0x2138] ;  /* 0x0021380001087983 */ /* 0x000eb60000300a00 */
[----:B------:R-:W-:Y:S02]  /*474d0*/  @!UPT UIADD3 URZ, URZ, URZ, URZ ;  /* 0x0000003f3f3ff290 */ /* 0x000fe4000fffe03f */
[----:B------:R0:W-:Y:S02]  /*474e0*/  STL.64 [R1+0x450], R4 ;  /* 0x0004500401007387 */ /* 0x0001e40000100a00 */
[----:B------:R1:W-:Y:S01]  /*474f0*/  STL.64 [R1+0x458], R6 ;  /* 0x0004580601007387 */ /* 0x0003e20000100a00 */
[-C--:B---3--:R-:W-:Y:S02]  /*47500*/  IADD3 R3, P2, R12, R24.reuse, RZ ;  /* 0x000000180c037210 */ /* 0x088fe40007f5e0ff */
[----:B0-----:R-:W-:Y:S01]  /*47510*/  IADD3 R5, P1, R16, R24, RZ ;  /* 0x0000001810057210 */ /* 0x001fe20007f3e0ff */
[----:B-1----:R-:W-:-:S04]  /*47520*/  IMAD.X R6, R15, 0x1, R0, P0 ;  /* 0x000000010f067824 */ /* 0x002fc800000e0600 */
[----:B------:R-:W-:Y:S01]  /*47530*/  STL [R1+0x1f50], R5 ;  /* 0x001f500501007387 */ /* 0x000fe20000100800 */
[----:B------:R-:W-:Y:S01]  /*47540*/  STL [R1+0x1f54], R6 ;  /* 0x001f540601007387 */ /* 0x000fe20000100800 */
[----:B--2---:R-:W-:-:S05]  /*47550*/  IADD3 R4, P0, R8, R24, RZ ;  /* 0x0000001808047210 */ /* 0x004fca0007f1e0ff */
[----:B------:R-:W-:Y:S01]  /*47560*/  STL [R1+0x1f18], R4 ;  /* 0x001f180401007387 */ /* 0x000fe20000100800 */
[----:B------:R0:W-:Y:S03]  /*47570*/  STL [R1+0x2120], R24 ;  /* 0x0021201801007387 */ /* 0x0001e60000100800 */
[----:B0-----:R-:W2:Y:S01]  /*47580*/  LDL.LU R24, [R1+0xbcc] ;  /* 0x000bcc0001187983 */ /* 0x001ea20000300800 */
[--C-:B------:R-:W-:Y:S02]  /*47590*/  IMAD.X R7, R17, 0x1, R0.reuse, P1 ;  /* 0x0000000111077824 */ /* 0x100fe400008e0600 */
[--C-:B------:R-:W-:Y:S02]  /*475a0*/  IMAD.X R8, R9, 0x1, R0.reuse, P0 ;  /* 0x0000000109087824 */ /* 0x100fe400000e0600 */
[----:B------:R-:W-:Y:S02]  /*475b0*/  STL [R1+0x1f1c], R3 ;  /* 0x001f1c0301007387 */ /* 0x000fe40000100800 */
[----:B------:R-:W-:Y:S01]  /*475c0*/  IMAD.X R9, R13, 0x1, R0, P2 ;  /* 0x000000010d097824 */ /* 0x000fe200010e0600 */
[----:B------:R-:W-:Y:S01]  /*475d0*/  STL [R1+0x1f58], R7 ;  /* 0x001f580701007387 */ /* 0x000fe20000100800 */
[----:B------:R-:W-:Y:S02]  /*475e0*/  STL [R1+0x1f20], R8 ;  /* 0x001f200801007387 */ /* 0x000fe40000100800 */
[----:B------:R0:W-:Y:S02]  /*475f0*/  STL [R1+0x2124], R0 ;  /* 0x0021240001007387 */ /* 0x0001e40000100800 */
[----:B0-----:R-:W3:Y:S01]  /*47600*/  LDL R0, [R1+0x1de0] ;  /* 0x001de00001007983 */ /* 0x001ee20000100800 */
[----:B--2---:R-:W-:-:S05]  /*47610*/  IADD3 R24, R24, 0x1, RZ ;  /* 0x0000000118187810 */ /* 0x004fca0007ffe0ff */
[----:B------:R-:W-:Y:S01]  /*47620*/  STL [R1+0xbcc], R24 ;  /* 0x000bcc1801007387 */ /* 0x000fe20000100800 */
[----:B------:R-:W2:Y:S02]  /*47630*/  LDL.LU R8, [R1+0x187c] ;  /* 0x00187c0001087983 */ /* 0x000ea40000300800 */
[----:B------:R-:W4:Y:S02]  /*47640*/  LDL.LU R7, [R1+0x18a0] ;  /* 0x0018a00001077983 */ /* 0x000f240000300800 */
[----:B------:R-:W2:Y:S01]  /*47650*/  LDL.LU R3, [R1+0x1874] ;  /* 0x0018740001037983 */ /* 0x000ea20000300800 */
[----:B------:R-:W2:Y:S01]  /*47660*/  LDL.LU R4, [R1+0x1898] ;  /* 0x0018980001047983 */ /* 0x000ea20000300800 */
[----:B------:R-:W4:Y:S02]  /*47670*/  LDL.LU R6, [R1+0x186c] ;  /* 0x00186c0001067983 */ /* 0x000f240000300800 */
[----:B------:R-:W2:Y:S01]  /*47680*/  LDL.LU R5, [R1+0x1890] ;  /* 0x0018900001057983 */ /* 0x000ea20000300800 */
[----:B----4-:R-:W-:Y:S01]  /*47690*/  STL.64 [R1+0x2130], R6 ;  /* 0x0021300601007387 */ /* 0x010fe20000100a00 */
[----:B--2---:R0:W-:Y:S03]  /*476a0*/  STL.64 [R1+0x2128], R4 ;  /* 0x0021280401007387 */ /* 0x0041e60000100a00 */
[----:B0-----:R-:W2:Y:S01]  /*476b0*/  LDL.LU R4, [R1+0x70] ;  /* 0x0000700001047983 */ /* 0x001ea20000300800 */
[----:B------:R-:W2:Y:S02]  /*476c0*/  LDL.LU R5, [R1+0x74] ;  /* 0x0000740001057983 */ /* 0x000ea40000300800 */
[----:B------:R-:W2:Y:S02]  /*476d0*/  LDL.LU R6, [R1+0x78] ;  /* 0x0000780001067983 */ /* 0x000ea40000300800 */
[----:B------:R-:W-:Y:S01]  /*476e0*/  IMAD.MOV.U32 R7, RZ, RZ, R28 ;  /* 0x000000ffff077224 */ /* 0x000fe200078e001c */
        /* <DEDUP_REMOVED lines=14> */
[----:B------:R0:W-:Y:S02]  /*477d0*/  STL [R1+0x1f24], R9 ;  /* 0x001f240901007387 */ /* 0x0001e40000100800 */
[----:B0-----:R-:W4:Y:S01]  /*477e0*/  LDL.LU R9, [R1+0x18a8] ;  /* 0x0018a80001097983 */ /* 0x001f220000300800 */
[----:B---3--:R-:W-:Y:S01]  /*477f0*/  ISETP.NE.U32.AND P0, PT, R24, R0, PT ;  /* 0x000000001800720c */ /* 0x008fe20003f05070 */
[----:B--2---:R-:W-:Y:S11]  /*47800*/  HMMA.16816.F32 R4, R20, R26, R4 ;  /* 0x0000001a1404723c */ /* 0x004ff60000001804 */
[----:B------:R-:W-:Y:S11]  /*47810*/  @!UPT UIADD3 URZ, URZ, URZ, URZ ;  /* 0x0000003f3f3ff290 */ /* 0x000ff6000fffe03f */
[----:B------:R-:W-:Y:S01]  /*47820*/  @!UPT UIADD3 URZ, URZ, URZ, URZ ;  /* 0x0000003f3f3ff290 */ /* 0x000fe2000fffe03f */
[----:B------:R-:W-:Y:S01]  /*47830*/  STL.64 [R1+0x460], R4 ;  /* 0x0004600401007387 */ /* 0x000fe20000100a00 */
[----:B------:R-:W-:Y:S02]  /*47840*/  IMAD.MOV.U32 R21, RZ, RZ, R6 ;  /* 0x000000ffff157224 */ /* 0x000fe400078e0006 */
[----:B------:R0:W-:Y:S02]  /*47850*/  STL.64 [R1+0x468], R6 ;  /* 0x0004680601007387 */ /* 0x0001e40000100a00 */
[----:B------:R-:W-:Y:S02]  /*47860*/  IMAD.MOV.U32 R20, RZ, RZ, R7 ;  /* 0x000000ffff147224 */ /* 0x000fe400078e0007 */
[----:B0-----:R-:W2:Y:S01]  /*47870*/  LDL.LU.64 R6, [R1+0x2130] ;  /* 0x0021300001067983 */ /* 0x001ea20000300a00 */
[----:B------:R-:W3:Y:S02]  /*47880*/  LDL.LU.64 R4, [R1+0x2128] ;  /* 0x0021280001047983 */ /* 0x000ee40000300a00 */
[----:B------:R-:W2:Y:S02]  /*47890*/  LDL.LU R22, [R1+0x189c] ;  /* 0x00189c0001167983 */ /* 0x000ea40000300800 */
[----:B------:R-:W2:Y:S01]  /*478a0*/  LDL.LU R23, [R1+0x1894] ;  /* 0x0018940001177983 */ /* 0x000ea20000300800 */
[----:B------:R-:W2:Y:S01]  /*478b0*/  LDL.LU R26, [R1+0x188c] ;  /* 0x00188c00011a7983 */ /* 0x000ea20000300800 */
[----:B------:R-:W2:Y:S02]  /*478c0*/  LDL.LU R27, [R1+0x1884] ;  /* 0x00188400011b7983 */ /* 0x000ea40000300800 */
[----:B------:R0:W-:Y:S02]  /*478d0*/  STL [R1+0x1f2c], R20 ;  /* 0x001f2c1401007387 */ /* 0x0001e40000100800 */
[----:B0-----:R-:W2:Y:S01]  /*478e0*/  LDL.LU R20, [R1+0x18a4] ;  /* 0x0018a40001147983 */ /* 0x001ea20000300800 */
[----:B------:R0:W-:Y:S03]  /*478f0*/  STL [R1+0x1f28], R21 ;  /* 0x001f281501007387 */ /* 0x0001e60000100800 */
[----:B0-----:R-:W2:Y:S01]  /*47900*/  LDL.LU R21, [R1+0x18ac] ;  /* 0x0018ac0001157983 */ /* 0x001ea20000300800 */
[----:B------:R-:W4:Y:S02]  /*47910*/  LDL.LU R0, [R1+0x2124] ;  /* 0x0021240001007983 */ /* 0x000f240000300800 */
[----:B------:R-:W2:Y:S02]  /*47920*/  LDL.LU R24, [R1+0x2120] ;  /* 0x0021200001187983 */ /* 0x000ea40000300800 */
[----:B--2---:R-:W-:-:S02]  /*47930*/  IADD3 R21, P6, R21, R24, RZ ;  /* 0x0000001815157210 */ /* 0x004fc40007fde0ff */
[-C--:B------:R-:W-:Y:S02]  /*47940*/  IADD3 R20, P1, R20, R24.reuse, RZ ;  /* 0x0000001814147210 */ /* 0x080fe40007f3e0ff */
[-C--:B------:R-:W-:Y:S02]  /*47950*/  IADD3 R22, P2, R22, R24.reuse, RZ ;  /* 0x0000001816167210 */ /* 0x080fe40007f5e0ff */
[-C--:B------:R-:W-:Y:S02]  /*47960*/  IADD3 R23, P3, R23, R24.reuse, RZ ;  /* 0x0000001817177210 */ /* 0x080fe40007f7e0ff */
[-C--:B------:R-:W-:Y:S01]  /*47970*/  IADD3 R26, P4, R26, R24.reuse, RZ ;  /* 0x000000181a1a7210 */ /* 0x080fe20007f9e0ff */
[----:B------:R-:W-:Y:S01]  /*47980*/  STL [R1+0x18ac], R21 ;  /* 0x0018ac1501007387 */ /* 0x000fe20000100800 */
[-C--:B------:R-:W-:Y:S01]  /*47990*/  IADD3 R27, P5, R27, R24.reuse, RZ ;  /* 0x000000181b1b7210 */ /* 0x080fe20007fbe0ff */
[----:B------:R-:W-:Y:S02]  /*479a0*/  STL [R1+0x18a4], R20 ;  /* 0x0018a41401007387 */ /* 0x000fe40000100800 */
[--C-:B----4-:R-:W-:Y:S01]  /*479b0*/  IMAD.X R9, R9, 0x1, R0.reuse, P6 ;  /* 0x0000000109097824 */ /* 0x110fe200030e0600 */
[----:B------:R-:W-:Y:S01]  /*479c0*/  STL [R1+0x189c], R22 ;  /* 0x00189c1601007387 */ /* 0x000fe20000100800 */
[-C--:B------:R-:W-:Y:S01]  /*479d0*/  IADD3 R8, P6, R8, R24.reuse, RZ ;  /* 0x0000001808087210 */ /* 0x080fe20007fde0ff */
[----:B------:R-:W-:Y:S02]  /*479e0*/  STL [R1+0x1894], R23 ;  /* 0x0018941701007387 */ /* 0x000fe40000100800 */
[--C-:B------:R-:W-:Y:S01]  /*479f0*/  IMAD.X R7, R7, 0x1, R0.reuse, P1 ;  /* 0x0000000107077824 */ /* 0x100fe200008e0600 */
[----:B------:R-:W-:Y:S01]  /*47a00*/  STL [R1+0x188c], R26 ;  /* 0x00188c1a01007387 */ /* 0x000fe20000100800 */
[-C--:B------:R-:W-:Y:S01]  /*47a10*/  IADD3 R3, P1, R3, R24.reuse, RZ ;  /* 0x0000001803037210 */ /* 0x080fe20007f3e0ff */
[----:B------:R-:W-:Y:S02]  /*47a20*/  STL [R1+0x1884], R27 ;  /* 0x0018841b01007387 */ /* 0x000fe40000100800 */
[--C-:B---3--:R-:W-:Y:S01]  /*47a30*/  IMAD.X R4, R4, 0x1, R0.reuse, P2 ;  /* 0x0000000104047824 */ /* 0x108fe200010e0600 */
[----:B------:R-:W-:Y:S01]  /*47a40*/  STL [R1+0x18a8], R9 ;  /* 0x0018a80901007387 */ /* 0x000fe20000100800 */
[-C--:B------:R-:W-:Y:S01]  /*47a50*/  IADD3 R6, P2, R6, R24.reuse, RZ ;  /* 0x0000001806067210 */ /* 0x080fe20007f5e0ff */
[----:B------:R-:W-:Y:S02]  /*47a60*/  STL [R1+0x187c], R8 ;  /* 0x00187c0801007387 */ /* 0x000fe40000100800 */
[--C-:B------:R-:W-:Y:S01]  /*47a70*/  IMAD.X R5, R5, 0x1, R0.reuse, P3 ;  /* 0x0000000105057824 */ /* 0x100fe200018e0600 */
        /* <DEDUP_REMOVED lines=23> */
[----:B------:R-:W-:Y:S02]  /*47bf0*/  STL [R1+0x1870], R17 ;  /* 0x0018701101007387 */ /* 0x000fe40000100800 */
[--C-:B------:R-:W-:Y:S01]  /*47c00*/  IMAD.X R12, R12, 0x1, R0.reuse, P3 ;  /* 0x000000010c0c7824 */ /* 0x100fe200018e0600 */
[----:B------:R-:W-:Y:S01]  /*47c10*/  STL [R1+0x1844], R13 ;  /* 0x0018440d01007387 */ /* 0x000fe20000100800 */
[----:B------:R-:W-:Y:S01]  /*47c20*/  IADD3 R29, P3, R29, R24, RZ ;  /* 0x000000181d1d7210 */ /* 0x000fe20007f7e0ff */
[----:B------:R-:W-:Y:S02]  /*47c30*/  STL [R1+0x1868], R16 ;  /* 0x0018681001007387 */ /* 0x000fe40000100800 */
[----:B------:R-:W-:Y:S01]  /*47c40*/  STL [R1+0x183c], R15 ;  /* 0x00183c0f01007387 */ /* 0x000fe20000100800 */
[----:B------:R0:W-:Y:S01]  /*47c50*/  STL [R1+0x211c], R0 ;  /* 0x00211c0001007387 */ /* 0x0001e20000100800 */
[----:B------:R-:W-:-:S02]  /*47c60*/  IMAD.X R28, R28, 0x1, R0, P4 ;  /* 0x000000011c1c7824 */ /* 0x000fc400020e0600 */
[----:B------:R-:W-:Y:S01]  /*47c70*/  STL [R1+0x1860], R12 ;  /* 0x0018600c01007387 */ /* 0x000fe20000100800 */
[----:B0-----:R-:W2:Y:S01]  /*47c80*/  LDL.LU R0, [R1+0x182c] ;  /* 0x00182c0001007983 */ /* 0x001ea20000300800 */
[----:B------:R-:W-:Y:S02]  /*47c90*/  STL [R1+0x1834], R29 ;  /* 0x0018341d01007387 */ /* 0x000fe40000100800 */
[----:B------:R-:W3:Y:S02]  /*47ca0*/  LDL.LU R21, [R1+0x181c] ;  /* 0x00181c0001157983 */ /* 0x000ee40000300800 */
[----:B------:R-:W-:Y:S01]  /*47cb0*/  STL [R1+0x1858], R28 ;  /* 0x0018581c01007387 */ /* 0x000fe20000100800 */
[----:B---3--:R0:W-:Y:S04]  /*47cc0*/  STL [R1+0x2110], R21 ;  /* 0x0021101501007387 */ /* 0x0081e80000100800 */
[----:B0-----:R-:W3:Y:S04]  /*47cd0*/  LDL.LU R21, [R1+0x1848] ;  /* 0x0018480001157983 */ /* 0x001ee80000300800 */
[----:B---3--:R0:W-:Y:S04]  /*47ce0*/  STL [R1+0x2114], R21 ;  /* 0x0021141501007387 */ /* 0x0081e80000100800 */
[----:B0-----:R-:W3:Y:S01]  /*47cf0*/  LDL.LU R21, [R1+0x1824] ;  /* 0x0018240001157983 */ /* 0x001ee20000300800 */
[----:B--2---:R-:W-:-:S03]  /*47d00*/  IADD3 R0, P4, R0, R24, RZ ;  /* 0x0000001800007210 */ /* 0x004fc60007f9e0ff */
[----:B---3--:R0:W-:Y:S04]  /*47d10*/  STL [R1+0x2118], R21 ;  /* 0x0021181501007387 */ /* 0x0081e80000100800 */
[----:B0-----:R-:W2:Y:S01]  /*47d20*/  LDL.LU R21, [R1+0x1850] ;  /* 0x0018500001157983 */ /* 0x001ea20000300800 */
[----:B------:R-:W3:Y:S02]  /*47d30*/  LDL.LU R20, [R1+0x1840] ;  /* 0x0018400001147983 */ /* 0x000ee40000300800 */
[----:B------:R-:W4:Y:S02]  /*47d40*/  LDL.LU R22, [R1+0x1814] ;  /* 0x0018140001167983 */ /* 0x000f240000300800 */
        /* <DEDUP_REMOVED lines=24> */
[----:B------:R0:W-:Y:S02]  /*47ed0*/  STL [R1+0x182c], R0 ;  /* 0x00182c0001007387 */ /* 0x0001e40000100800 */
[----:B0-----:R-:W2:Y:S02]  /*47ee0*/  LDL.LU R0, [R1+0x211c] ;  /* 0x00211c0001007983 */ /* 0x001ea40000300800 */
[----:B--2---:R-:W-:-:S05]  /*47ef0*/  IMAD.X R21, R21, 0x1, R0, P5 ;  /* 0x0000000115157824 */ /* 0x004fca00028e0600 */
[----:B------:R0:W-:Y:S04]  /*47f00*/  STL [R1+0x1850], R21 ;  /* 0x0018501501007387 */ /* 0x0001e80000100800 */
[----:B0-----:R-:W2:Y:S02]  /*47f10*/  LDL.LU R21, [R1+0x2118] ;  /* 0x0021180001157983 */ /* 0x001ea40000300800 */
[----:B--2---:R-:W-:-:S05]  /*47f20*/  IADD3 R21, P5, R21, R24, RZ ;  /* 0x0000001815157210 */ /* 0x004fca0007fbe0ff */
[----:B------:R0:W-:Y:S04]  /*47f30*/  STL [R1+0x1824], R21 ;  /* 0x0018241501007387 */ /* 0x0001e80000100800 */
[----:B0-----:R-:W2:Y:S02]  /*47f40*/  LDL.LU R21, [R1+0x2114] ;  /* 0x0021140001157983 */ /* 0x001ea40000300800 */
[----:B--2---:R-:W-:-:S05]  /*47f50*/  IMAD.X R21, R21, 0x1, R0, P6 ;  /* 0x0000000115157824 */ /* 0x004fca00030e0600 */
[----:B------:R0:W-:Y:S04]  /*47f60*/  STL [R1+0x1848], R21 ;  /* 0x0018481501007387 */ /* 0x0001e80000100800 */
[----:B0-----:R-:W2:Y:S01]  /*47f70*/  LDL.LU R21, [R1+0x2110] ;  /* 0x0021100001157983 */ /* 0x001ea20000300800 */
[--C-:B---3--:R-:W-:Y:S01]  /*47f80*/  IMAD.X R20, R20, 0x1, R0.reuse, P1 ;  /* 0x0000000114147824 */ /* 0x108fe200008e0600 */
[-C--:B----4-:R-:W-:Y:S01]  /*47f90*/  IADD3 R22, P1, R22, R24.reuse, RZ ;  /* 0x0000001816167210 */ /* 0x090fe20007f3e0ff */
[--C-:B------:R-:W-:Y:S01]  /*47fa0*/  IMAD.X R23, R23, 0x1, R0.reuse, P2 ;  /* 0x0000000117177824 */ /* 0x100fe200010e0600 */
[-C--:B------:R-:W-:Y:S01]  /*47fb0*/  IADD3 R26, P2, R26, R24.reuse, RZ ;  /* 0x000000181a1a7210 */ /* 0x080fe20007f5e0ff */
        /* <DEDUP_REMOVED lines=16> */
[----:B------:R-:W-:Y:S01]  /*480c0*/  IMAD.X R29, R29, 0x1, R0, P1 ;  /* 0x000000011d1d7824 */ /* 0x000fe200008e0600 */
[----:B------:R-:W-:-:S02]  /*480d0*/  IADD3 R28, P1, R28, R24, RZ ;  /* 0x000000181c1c7210 */ /* 0x000fc40007f3e0ff */
[----:B--2---:R-:W-:-:S05]  /*480e0*/  IADD3 R21, P6, R21, R24, RZ ;  /* 0x0000001815157210 */ /* 0x004fca0007fde0ff */
[----:B------:R-:W-:Y:S01]  /*480f0*/  STL [R1+0x181c], R21 ;  /* 0x00181c1501007387 */ /* 0x000fe20000100800 */
[----:B------:R-:W-:Y:S02]  /*48100*/  STL [R1+0x1840], R20 ;  /* 0x0018401401007387 */ /* 0x000fe40000100800 */
[----:B------:R-:W-:Y:S02]  /*48110*/  STL [R1+0x1814], R22 ;  /* 0x0018141601007387 */ /* 0x000fe40000100800 */
[----:B------:R-:W-:Y:S01]  /*48120*/  STL [R1+0x1838], R23 ;  /* 0x0018381701007387 */ /* 0x000fe20000100800 */
[----:B------:R-:W-:Y:S01]  /*48130*/  STL [R1+0x180c], R26 ;  /* 0x00180c1a01007387 */ /* 0x000fe20000100800 */
[----:B------:R-:W-:Y:S02]  /*48140*/  STL [R1+0x1830], R27 ;  /* 0x0018301b01007387 */ /* 0x000fe40000100800 */
[----:B------:R-:W-:Y:S02]  /*48150*/  STL [R1+0x1804], R9 ;  /* 0x0018040901007387 */ /* 0x000fe40000100800 */
[--C-:B------:R-:W-:Y:S01]  /*48160*/  IMAD.X R6, R6, 0x1, R0.reuse, P6 ;  /* 0x0000000106067824 */ /* 0x100fe200030e0600 */
[----:B------:R-:W-:Y:S01]  /*48170*/  STL [R1+0x1828], R8 ;  /* 0x0018280801007387 */ /* 0x000fe20000100800 */
[----:B------:R-:W-:Y:S01]  /*48180*/  IADD3 R5, P6, R5, R24, RZ ;  /* 0x0000001805057210 */ /* 0x000fe20007fde0ff */
[----:B------:R-:W-:Y:S02]  /*48190*/  STL [R1+0x17fc], R7 ;  /* 0x0017fc0701007387 */ /* 0x000fe40000100800 */
[----:B------:R-:W-:Y:S01]  /*481a0*/  STL [R1+0x1820], R3 ;  /* 0x0018200301007387 */ /* 0x000fe20000100800 */
[----:B------:R-:W-:Y:S01]  /*481b0*/  STL [R1+0x17f4], R4 ;  /* 0x0017f40401007387 */ /* 0x000fe20000100800 */
[----:B------:R-:W-:Y:S02]  /*481c0*/  STL [R1+0x1818], R6 ;  /* 0x0018180601007387 */ /* 0x000fe40000100800 */
[----:B------:R-:W-:Y:S02]  /*481d0*/  STL [R1+0x17ec], R5 ;  /* 0x0017ec0501007387 */ /* 0x000fe40000100800 */
[----:B------:R-:W-:Y:S01]  /*481e0*/  STL [R1+0x1810], R2 ;  /* 0x0018100201007387 */ /* 0x000fe20000100800 */
[----:B------:R-:W-:Y:S01]  /*481f0*/  STL [R1+0x17e4], R25 ;  /* 0x0017e41901007387 */ /* 0x000fe20000100800 */
[----:B------:R-:W-:Y:S02]  /*48200*/  STL [R1+0x1808], R19 ;  /* 0x0018081301007387 */ /* 0x000fe40000100800 */
[----:B------:R-:W-:Y:S02]  /*48210*/  STL [R1+0x17dc], R11 ;  /* 0x0017dc0b01007387 */ /* 0x000fe40000100800 */
[----:B------:R-:W-:Y:S01]  /*48220*/  STL [R1+0x1800], R10 ;  /* 0x0018000a01007387 */ /* 0x000fe20000100800 */
[----:B------:R-:W-:Y:S01]  /*48230*/  STL [R1+0x17d4], R18 ;  /* 0x0017d41201007387 */ /* 0x000fe20000100800 */
[----:B------:R-:W-:-:S02]  /*48240*/  IMAD.X R15, R15, 0x1, R0, P6 ;  /* 0x000000010f0f7824 */ /* 0x000fc400030e0600 */
[----:B------:R-:W-:Y:S02]  /*48250*/  STL [R1+0x17f8], R14 ;  /* 0x0017f80e01007387 */ /* 0x000fe40000100800 */
[----:B------:R-:W-:Y:S01]  /*48260*/  STL [R1+0x17cc], R17 ;  /* 0x0017cc1101007387 */ /* 0x000fe20000100800 */
[----:B------:R-:W-:Y:S01]  /*48270*/  IADD3 R12, P6, R12, R24, RZ ;  /* 0x000000180c0c7210 */ /* 0x000fe20007fde0ff */
[----:B------:R-:W-:Y:S01]  /*48280*/  STL [R1+0x17f0], R13 ;  /* 0x0017f00d01007387 */ /* 0x000fe20000100800 */
[----:B------:R-:W-:Y:S02]  /*48290*/  STL [R1+0x17c4], R16 ;  /* 0x0017c41001007387 */ /* 0x000fe40000100800 */
[----:B------:R-:W-:Y:S02]  /*482a0*/  STL [R1+0x17e8], R15 ;  /* 0x0017e80f01007387 */ /* 0x000fe40000100800 */
[----:B------:R0:W-:Y:S01]  /*482b0*/  STL [R1+0x210c], R24 ;  /* 0x00210c1801007387 */ /* 0x0001e20000100800 */
[----:B------:R-:W-:Y:S04]  /*482c0*/  STL [R1+0x17bc], R12 ;  /* 0x0017bc0c01007387 */ /* 0x000fe80000100800 */
        /* <DEDUP_REMOVED lines=8> */
[----:B--2---:R-:W-:-:S03]  /*48350*/  IMAD.X R24, R24, 0x1, R0, P2 ;  /* 0x0000000118187824 */ /* 0x004fc600010e0600 */
        /* <DEDUP_REMOVED lines=30> */
[----:B--2---:R-:W-:-:S05]  /*48540*/  IADD3 R21, P2, R21, R24, RZ ;  /* 0x0000001815157210 */ /* 0x004fca0007f5e0ff */
[----:B------:R0:W-:Y:S04]  /*48550*/  STL [R1+0x17ac], R21 ;  /* 0x0017ac1501007387 */ /* 0x0001e80000100800 */
[----:B0-----:R-:W2:Y:S02]  /*48560*/  LDL.LU R21, [R1+0x2108] ;  /* 0x0021080001157983 */ /* 0x001ea40000300800 */
[----:B--2---:R-:W-:-:S05]  /*48570*/  IMAD.X R21, R21, 0x1, R0, P3 ;  /* 0x0000000115157824 */ /* 0x004fca00018e0600 */
[----:B------:R0:W-:Y:S04]  /*48580*/  STL [R1+0x17d0], R21 ;  /* 0x0017d01501007387 */ /* 0x0001e80000100800 */
[----:B0-----:R-:W2:Y:S02]  /*48590*/  LDL.LU R21, [R1+0x2104] ;  /* 0x0021040001157983 */ /* 0x001ea40000300800 */
[----:B--2---:R-:W-:-:S05]  /*485a0*/  IADD3 R21, P3, R21, R24, RZ ;  /* 0x0000001815157210 */ /* 0x004fca0007f7e0ff */
[----:B------:R0:W-:Y:S04]  /*485b0*/  STL [R1+0x17a4], R21 ;  /* 0x0017a41501007387 */ /* 0x0001e80000100800 */
[----:B0-----:R-:W2:Y:S01]  /*485c0*/  LDL.LU R21, [R1+0x2100] ;  /* 0x0021000001157983 */ /* 0x001ea20000300800 */
[--C-:B----4-:R-:W-:Y:S01]  /*485d0*/  IMAD.X R22, R22, 0x1, R0.reuse, P5 ;  /* 0x0000000116167824 */ /* 0x110fe200028e0600 */
        /* <DEDUP_REMOVED lines=18> */
[----:B------:R-:W-:Y:S01]  /*48700*/  IADD3 R15, P3, R15, R24, RZ ;  /* 0x000000180f0f7210 */ /* 0x000fe20007f7e0ff */
[----:B------:R-:W-:-:S02]  /*48710*/  IMAD.X R28, R28, 0x1, R0, P5 ;  /* 0x000000011c1c7824 */ /* 0x000fc400028e0600 */
[----:B--2---:R-:W-:Y:S01]  /*48720*/  IMAD.X R21, R21, 0x1, R0, P4 ;  /* 0x0000000115157824 */ /* 0x004fe200020e0600 */
[----:B---3--:R-:W-:-:S04]  /*48730*/  IADD3 R20, P4, R20, R24, RZ ;  /* 0x0000001814147210 */ /* 0x008fc80007f9e0ff */
[----:B------:R-:W-:Y:S01]  /*48740*/  STL [R1+0x17c8], R21 ;  /* 0x0017c81501007387 */ /* 0x000fe20000100800 */
[----:B------:R-:W-:Y:S02]  /*48750*/  STL [R1+0x179c], R20 ;  /* 0x00179c1401007387 */ /* 0x000fe40000100800 */
[----:B------:R-:W-:Y:S02]  /*48760*/  STL [R1+0x17c0], R22 ;  /* 0x0017c01601007387 */ /* 0x000fe40000100800 */
[----:B------:R-:W-:Y:S01]  /*48770*/  STL [R1+0x1794], R23 ;  /* 0x0017941701007387 */ /* 0x000fe20000100800 */
[----:B------:R-:W-:Y:S01]  /*48780*/  STL [R1+0x17b8], R26 ;  /* 0x0017b81a01007387 */ /* 0x000fe20000100800 */
[----:B------:R-:W-:Y:S02]  /*48790*/  STL [R1+0x178c], R27 ;  /* 0x00178c1b01007387 */ /* 0x000fe40000100800 */
        /* <DEDUP_REMOVED lines=17> */
[----:B------:R-:W-:-:S02]  /*488b0*/  IMAD.X R12, R12, 0x1, R0, P4 ;  /* 0x000000010c0c7824 */ /* 0x000fc400020e0600 */
[----:B------:R-:W-:Y:S01]  /*488c0*/  STL [R1+0x174c], R13 ;  /* 0x00174c0d01007387 */ /* 0x000fe20000100800 */
[-C--:B------:R-:W-:Y:S01]  /*488d0*/  IADD3 R29, P4, R29, R24.reuse, RZ ;  /* 0x000000181d1d7210 */ /* 0x080fe20007f9e0ff */
[----:B------:R-:W-:Y:S01]  /*488e0*/  STL [R1+0x1770], R16 ;  /* 0x0017701001007387 */ /* 0x000fe20000100800 */
[----:B------:R-:W-:Y:S02]  /*488f0*/  STL [R1+0x1744], R15 ;  /* 0x0017440f01007387 */ /* 0x000fe40000100800 */
[----:B------:R0:W-:Y:S02]  /*48900*/  STL [R1+0x20fc], R0 ;  /* 0x0020fc0001007387 */ /* 0x0001e40000100800 */
        /* <DEDUP_REMOVED lines=2225> */
[----:B------:R0:W-:Y:S02]  /*51420*/  STL [R1+0xcb8], R28 ;  /* 0x000cb81c01007387 */ /* 0x0001e40000100800 */
[----:B0-----:R-:W3:Y:S01]  /*51430*/  LDL.LU R28, [R1+0xcb0] ;  /* 0x000cb000011c7983 */ /* 0x001ee20000300800 */
[----:B------:R-:W4:Y:S03]  /*51440*/  LDL.LU R21, [R1+0xc7c] ;  /* 0x000c7c0001157983 */ /* 0x000f260000300800 */
[----:B----4-:R0:W-:Y:S04]  /*51450*/  STL [R1+0x1f94], R21 ;  /* 0x001f941501007387 */ /* 0x0101e80000100800 */
[----:B0-----:R-:W4:Y:S01]  /*51460*/  LDL.LU R21, [R1+0xca8] ;  /* 0x000ca80001157983 */ /* 0x001f220000300800 */
[----:B--2---:R-:W-:-:S03]  /*51470*/  IADD3 R0, P4, R0, R24, RZ ;  /* 0x0000001800007210 */ /* 0x004fc60007f9e0ff */
[----:B----4-:R0:W-:Y:S04]  /*51480*/  STL [R1+0x1f98], R21 ;  /* 0x001f981501007387 */ /* 0x0101e80000100800 */
[----:B0-----:R-:W2:Y:S01]  /*51490*/  LDL.LU R21, [R1+0xc84] ;  /* 0x000c840001157983 */ /* 0x001ea20000300800 */
        /* <DEDUP_REMOVED lines=25> */
[----:B------:R0:W-:Y:S02]  /*51630*/  STL [R1+0xc8c], R0 ;  /* 0x000c8c0001007387 */ /* 0x0001e40000100800 */
[----:B0-----:R-:W3:Y:S02]  /*51640*/  LDL.LU R0, [R1+0x1f9c] ;  /* 0x001f9c0001007983 */ /* 0x001ee40000300800 */
[----:B---3--:R-:W-:Y:S01]  /*51650*/  IMAD.X R28, R28, 0x1, R0, P5 ;  /* 0x000000011c1c7824 */ /* 0x008fe200028e0600 */
[----:B--2---:R-:W-:-:S04]  /*51660*/  IADD3 R21, P5, R21, R24, RZ ;  /* 0x0000001815157210 */ /* 0x004fc80007fbe0ff */
[----:B------:R0:W-:Y:S04]  /*51670*/  STL [R1+0xcb0], R28 ;  /* 0x000cb01c01007387 */ /* 0x0001e80000100800 */
[----:B0-----:R-:W2:Y:S01]  /*51680*/  LDL.LU R28, [R1+0xc14] ;  /* 0x000c1400011c7983 */ /* 0x001ea20000300800 */
[----:B------:R0:W-:Y:S03]  /*51690*/  STL [R1+0xc84], R21 ;  /* 0x000c841501007387 */ /* 0x0001e60000100800 */
[----:B0-----:R-:W3:Y:S02]  /*516a0*/  LDL.LU R21, [R1+0x1f98] ;  /* 0x001f980001157983 */ /* 0x001ee40000300800 */
[----:B---3--:R-:W-:-:S05]  /*516b0*/  IMAD.X R21, R21, 0x1, R0, P6 ;  /* 0x0000000115157824 */ /* 0x008fca00030e0600 */
[----:B------:R0:W-:Y:S04]  /*516c0*/  STL [R1+0xca8], R21 ;  /* 0x000ca81501007387 */ /* 0x0001e80000100800 */
[----:B0-----:R-:W3:Y:S01]  /*516d0*/  LDL.LU R21, [R1+0x1f94] ;  /* 0x001f940001157983 */ /* 0x001ee20000300800 */
        /* <DEDUP_REMOVED lines=21> */
[----:B---3--:R-:W-:-:S05]  /*51830*/  IADD3 R21, P6, R21, R24, RZ ;  /* 0x0000001815157210 */ /* 0x008fca0007fde0ff */
        /* <DEDUP_REMOVED lines=24> */
[-C--:B------:R-:W-:Y:S01]  /*519c0*/  IADD3 R12, P6, R12, R24.reuse, RZ ;  /* 0x000000180c0c7210 */ /* 0x080fe20007fde0ff */
[----:B------:R-:W-:Y:S01]  /*519d0*/  STL [R1+0xc50], R13 ;  /* 0x000c500d01007387 */ /* 0x000fe20000100800 */
[----:B------:R-:W-:Y:S02]  /*519e0*/  STL [R1+0xc24], R16 ;  /* 0x000c241001007387 */ /* 0x000fe40000100800 */
[----:B------:R0:W-:Y:S02]  /*519f0*/  STL [R1+0xc48], R15 ;  /* 0x000c480f01007387 */ /* 0x0001e40000100800 */
[----:B0-----:R-:W3:Y:S01]  /*51a00*/  LDL.LU R15, [R1+0xc38] ;  /* 0x000c3800010f7983 */ /* 0x001ee20000300800 */
[----:B------:R0:W-:Y:S03]  /*51a10*/  STL [R1+0xc1c], R12 ;  /* 0x000c1c0c01007387 */ /* 0x0001e60000100800 */
[----:B0-----:R-:W4:Y:S01]  /*51a20*/  LDL.LU R12, [R1+0xc0c] ;  /* 0x000c0c00010c7983 */ /* 0x001f220000300800 */
[----:B------:R-:W-:Y:S02]  /*51a30*/  STL [R1+0xc40], R29 ;  /* 0x000c401d01007387 */ /* 0x000fe40000100800 */
[----:B------:R-:W3:Y:S01]  /*51a40*/  LDL.LU R21, [R1+0xc28] ;  /* 0x000c280001157983 */ /* 0x000ee20000300800 */
[-C--:B--2---:R-:W-:Y:S01]  /*51a50*/  IADD3 R28, P1, R28, R24.reuse, RZ ;  /* 0x000000181c1c7210 */ /* 0x084fe20007f3e0ff */
[----:B---3--:R0:W-:Y:S04]  /*51a60*/  STL [R1+0x1f8c], R21 ;  /* 0x001f8c1501007387 */ /* 0x0081e80000100800 */
[----:B0-----:R-:W2:Y:S01]  /*51a70*/  LDL.LU R21, [R1+0xc04] ;  /* 0x000c040001157983 */ /* 0x001ea20000300800 */
[----:B------:R-:W-:Y:S02]  /*51a80*/  STL [R1+0xc14], R28 ;  /* 0x000c141c01007387 */ /* 0x000fe40000100800 */
[--C-:B------:R-:W-:Y:S01]  /*51a90*/  IMAD.X R15, R15, 0x1, R0.reuse, P2 ;  /* 0x000000010f0f7824 */ /* 0x100fe200010e0600 */
[----:B--2---:R0:W-:Y:S04]  /*51aa0*/  STL [R1+0x1f90], R21 ;  /* 0x001f901501007387 */ /* 0x0041e80000100800 */
[----:B0-----:R-:W2:Y:S01]  /*51ab0*/  LDL.LU R21, [R1+0xc30] ;  /* 0x000c300001157983 */ /* 0x001ea20000300800 */
        /* <DEDUP_REMOVED lines=21> */
[----:B------:R-:W3:Y:S01]  /*51c10*/  LDL.LU R29, [R1+0x18bc] ;  /* 0x0018bc00011d7983 */ /* 0x000ee20000300800 */
[----:B----4-:R-:W-:Y:S01]  /*51c20*/  IADD3 R12, P2, R12, R24, RZ ;  /* 0x000000180c0c7210 */ /* 0x010fe20007f5e0ff */
[----:B------:R-:W4:Y:S01]  /*51c30*/  LDL.LU R28, [R1+0x18f4] ;  /* 0x0018f400011c7983 */ /* 0x000f220000300800 */
[----:B------:R-:W3:Y:S02]  /*51c40*/  LDL.LU R16, [R1+0x18c4] ;  /* 0x0018c40001107983 */ /* 0x000ee40000300800 */
[----:B------:R0:W-:Y:S02]  /*51c50*/  STL [R1+0xc38], R15 ;  /* 0x000c380f01007387 */ /* 0x0001e40000100800 */
[----:B0-----:R-:W3:Y:S01]  /*51c60*/  LDL.LU R15, [R1+0x1900] ;  /* 0x00190000010f7983 */ /* 0x001ee20000300800 */
[----:B------:R0:W-:Y:S03]  /*51c70*/  STL [R1+0xc0c], R12 ;  /* 0x000c0c0c01007387 */ /* 0x0001e60000100800 */
[----:B0-----:R-:W3:Y:S01]  /*51c80*/  LDL.LU R12, [R1+0x18b8] ;  /* 0x0018b800010c7983 */ /* 0x001ee20000300800 */
[----:B--2---:R-:W-:-:S05]  /*51c90*/  IMAD.X R21, R21, 0x1, R0, P3 ;  /* 0x0000000115157824 */ /* 0x004fca00018e0600 */
[----:B------:R0:W-:Y:S04]  /*51ca0*/  STL [R1+0xc30], R21 ;  /* 0x000c301501007387 */ /* 0x0001e80000100800 */
[----:B0-----:R-:W2:Y:S02]  /*51cb0*/  LDL.LU R21, [R1+0x1f90] ;  /* 0x001f900001157983 */ /* 0x001ea40000300800 */
[----:B--2---:R-:W-:-:S05]  /*51cc0*/  IADD3 R21, P3, R21, R24, RZ ;  /* 0x0000001815157210 */ /* 0x004fca0007f7e0ff */
[----:B------:R0:W-:Y:S04]  /*51cd0*/  STL [R1+0xc04], R21 ;  /* 0x000c041501007387 */ /* 0x0001e80000100800 */
[----:B0-----:R-:W2:Y:S01]  /*51ce0*/  LDL.LU R21, [R1+0x1f8c] ;  /* 0x001f8c0001157983 */ /* 0x001ea20000300800 */
[--C-:B---3--:R-:W-:Y:S01]  /*51cf0*/  IMAD.X R22, R22, 0x1, R0.reuse, P5 ;  /* 0x0000000116167824 */ /* 0x108fe200028e0600 */
        /* <DEDUP_REMOVED lines=16> */
[--C-:B------:R-:W-:Y:S01]  /*51e00*/  IMAD.X R29, R29, 0x1, R0.reuse, P3 ;  /* 0x000000011d1d7824 */ /* 0x100fe200018e0600 */
[-C--:B------:R-:W-:Y:S02]  /*51e10*/  IADD3 R13, P2, R13, R24.reuse, RZ ;  /* 0x000000180d0d7210 */ /* 0x080fe40007f5e0ff */
[-C--:B----4-:R-:W-:Y:S01]  /*51e20*/  IADD3 R28, P3, R28, R24.reuse, RZ ;  /* 0x000000181c1c7210 */ /* 0x090fe20007f7e0ff */
[----:B--2---:R-:W-:Y:S01]  /*51e30*/  IMAD.X R21, R21, 0x1, R0, P4 ;  /* 0x0000000115157824 */ /* 0x004fe200020e0600 */
[----:B------:R-:W-:-:S04]  /*51e40*/  IADD3 R20, P4, R20, R24, RZ ;  /* 0x0000001814147210 */ /* 0x000fc80007f9e0ff */
        /* <DEDUP_REMOVED lines=10> */
[-C--:B------:R-:W-:Y:S01]  /*51ef0*/  IADD3 R2, P4, R2, R24.reuse, RZ ;  /* 0x0000001802027210 */ /* 0x080fe20007f9e0ff */
        /* <DEDUP_REMOVED lines=12> */
[----:B------:R0:W-:Y:S02]  /*51fc0*/  STL [R1+0x18bc], R29 ;  /* 0x0018bc1d01007387 */ /* 0x0001e40000100800 */
[----:B------:R-:W-:Y:S01]  /*51fd0*/  STL [R1+0x18ec], R13 ;  /* 0x0018ec0d01007387 */ /* 0x000fe20000100800 */
[----:B0-----:R-:W2:Y:S01]  /*51fe0*/  LDL.LU R29, [R1+0x1908] ;  /* 0x00190800011d7983 */ /* 0x001ea20000300800 */
[----:B------:R0:W-:Y:S03]  /*51ff0*/  STL [R1+0x18f4], R28 ;  /* 0x0018f41c01007387 */ /* 0x0001e60000100800 */
[----:B0-----:R-:W3:Y:S01]  /*52000*/  LDL.LU R28, [R1+0x18d0] ;  /* 0x0018d000011c7983 */ /* 0x001ee20000300800 */
[----:B------:R-:W4:Y:S02]  /*52010*/  LDL.LU R21, [R1+0x1914] ;  /* 0x0019140001157983 */ /* 0x000f240000300800 */
[----:B------:R-:W-:Y:S01]  /*52020*/  IMAD.X R16, R16, 0x1, R0, P4 ;  /* 0x0000000110107824 */ /* 0x000fe200020e0600 */
[----:B------:R-:W-:-:S04]  /*52030*/  IADD3 R15, P4, R15, R24, RZ ;  /* 0x000000180f0f7210 */ /* 0x000fc80007f9e0ff */
[----:B------:R-:W-:Y:S04]  /*52040*/  STL [R1+0x18c4], R16 ;  /* 0x0018c41001007387 */ /* 0x000fe80000100800 */
[----:B----4-:R0:W-:Y:S01]  /*52050*/  STL [R1+0x1f84], R21 ;  /* 0x001f841501007387 */ /* 0x0101e20000100800 */
[----:B------:R-:W-:Y:S03]  /*52060*/  STL [R1+0x1900], R15 ;  /* 0x0019000f01007387 */ /* 0x000fe60000100800 */
[----:B0-----:R-:W4:Y:S01]  /*52070*/  LDL.LU R21, [R1+0x18dc] ;  /* 0x0018dc0001157983 */ /* 0x001f220000300800 */
[----:B------:R-:W-:-:S05]  /*52080*/  IMAD.X R12, R12, 0x1, R0, P5 ;  /* 0x000000010c0c7824 */ /* 0x000fca00028e0600 */
[----:B------:R-:W-:Y:S04]  /*52090*/  STL [R1+0x18b8], R12 ;  /* 0x0018b80c01007387 */ /* 0x000fe80000100800 */
[----:B----4-:R0:W-:Y:S04]  /*520a0*/  STL [R1+0x1f88], R21 ;  /* 0x001f881501007387 */ /* 0x0101e80000100800 */
        /* <DEDUP_REMOVED lines=20> */
[----:B--2---:R-:W-:Y:S01]  /*521f0*/  IADD3 R29, P5, R29, R24, RZ ;  /* 0x000000181d1d7210 */ /* 0x004fe20007fbe0ff */
[----:B------:R-:W2:Y:S01]  /*52200*/  LDL.LU R15, [R1+0x1968] ;  /* 0x00196800010f7983 */ /* 0x000ea20000300800 */
[----:B------:R-:W2:Y:S02]  /*52210*/  LDL.LU R12, [R1+0x1930] ;  /* 0x00193000010c7983 */ /* 0x000ea40000300800 */
[----:B---3--:R-:W-:-:S02]  /*52220*/  IMAD.X R28, R28, 0x1, R0, P6 ;  /* 0x000000011c1c7824 */ /* 0x008fc400030e0600 */
[----:B------:R-:W3:Y:S01]  /*52230*/  LDL.LU R17, [R1+0x196c] ;  /* 0x00196c0001117983 */ /* 0x000ee20000300800 */
[----:B------:R-:W2:Y:S01]  /*52240*/  LDL.LU R13, [R1+0x193c] ;  /* 0x00193c00010d7983 */ /* 0x000ea20000300800 */
[----:B------:R0:W-:Y:S02]  /*52250*/  STL [R1+0x1908], R29 ;  /* 0x0019081d01007387 */ /* 0x0001e40000100800 */
[----:B------:R-:W2:Y:S02]  /*52260*/  LDL.LU R16, [R1+0x1974] ;  /* 0x0019740001107983 */ /* 0x000ea40000300800 */
[----:B------:R1:W-:Y:S01]  /*52270*/  STL [R1+0x18d0], R28 ;  /* 0x0018d01c01007387 */ /* 0x0003e20000100800 */
[----:B0-----:R-:W2:Y:S01]  /*52280*/  LDL.LU R29, [R1+0x1944] ;  /* 0x00194400011d7983 */ /* 0x001ea20000300800 */
[----:B-1----:R-:W2:Y:S01]  /*52290*/  LDL.LU R28, [R1+0x1980] ;  /* 0x00198000011c7983 */ /* 0x002ea20000300800 */
[----:B----4-:R-:W-:-:S05]  /*522a0*/  IADD3 R21, P6, R21, R24, RZ ;  /* 0x0000001815157210 */ /* 0x010fca0007fde0ff */
[----:B------:R0:W-:Y:S04]  /*522b0*/  STL [R1+0x190c], R21 ;  /* 0x00190c1501007387 */ /* 0x0001e80000100800 */
[----:B0-----:R-:W4:Y:S02]  /*522c0*/  LDL.LU R21, [R1+0x1f88] ;  /* 0x001f880001157983 */ /* 0x001f240000300800 */
[----:B----4-:R-:W-:-:S05]  /*522d0*/  IMAD.X R21, R21, 0x1, R0, P1 ;  /* 0x0000000115157824 */ /* 0x010fca00008e0600 */
[----:B------:R0:W-:Y:S04]  /*522e0*/  STL [R1+0x18dc], R21 ;  /* 0x0018dc1501007387 */ /* 0x0001e80000100800 */
[----:B0-----:R-:W4:Y:S01]  /*522f0*/  LDL.LU R21, [R1+0x1f84] ;  /* 0x001f840001157983 */ /* 0x001f220000300800 */
        /* <DEDUP_REMOVED lines=17> */
[-C--:B--2---:R-:W-:Y:S01]  /*52410*/  IADD3 R15, P5, R15, R24.reuse, RZ ;  /* 0x000000180f0f7210 */ /* 0x084fe20007fbe0ff */
[----:B------:R-:W-:Y:S01]  /*52420*/  IMAD.X R12, R12, 0x1, R0, P6 ;  /* 0x000000010c0c7824 */ /* 0x000fe200030e0600 */
[----:B---3--:R-:W-:-:S02]  /*52430*/  IADD3 R17, P6, R17, R24, RZ ;  /* 0x0000001811117210 */ /* 0x008fc40007fde0ff */
[----:B----4-:R-:W-:-:S05]  /*52440*/  IADD3 R21, P1, R21, R24, RZ ;  /* 0x0000001815157210 */ /* 0x010fca0007f3e0ff */
        /* <DEDUP_REMOVED lines=21> */
[----:B------:R0:W-:Y:S02]  /*525a0*/  STL [R1+0x1968], R15 ;  /* 0x0019680f01007387 */ /* 0x0001e40000100800 */
[----:B------:R-:W-:Y:S02]  /*525b0*/  STL [R1+0x1918], R14 ;  /* 0x0019180e01007387 */ /* 0x000fe40000100800 */
[--C-:B------:R-:W-:Y:S01]  /*525c0*/  IMAD.X R13, R13, 0x1, R0.reuse, P1 ;  /* 0x000000010d0d7824 */ /* 0x100fe200008e0600 */
[----:B0-----:R-:W2:Y:S01]  /*525d0*/  LDL.LU R15, [R1+0x1938] ;  /* 0x00193800010f7983 */ /* 0x001ea20000300800 */
[----:B------:R0:W-:Y:S03]  /*525e0*/  STL [R1+0x1930], R12 ;  /* 0x0019300c01007387 */ /* 0x0001e60000100800 */
[----:B0-----:R-:W3:Y:S01]  /*525f0*/  LDL.LU R12, [R1+0x1988] ;  /* 0x00198800010c7983 */ /* 0x001ee20000300800 */
[----:B------:R-:W-:Y:S02]  /*52600*/  STL [R1+0x196c], R17 ;  /* 0x00196c1101007387 */ /* 0x000fe40000100800 */
[----:B------:R-:W-:Y:S02]  /*52610*/  STL [R1+0x193c], R13 ;  /* 0x00193c0d01007387 */ /* 0x000fe40000100800 */
[----:B------:R-:W4:Y:S01]  /*52620*/  LDL.LU R21, [R1+0x195c] ;  /* 0x00195c0001157983 */ /* 0x000f220000300800 */
[----:B------:R-:W-:Y:S01]  /*52630*/  IADD3 R16, P1, R16, R24, RZ ;  /* 0x0000001810107210 */ /* 0x000fe20007f3e0ff */
[----:B------:R-:W-:-:S04]  /*52640*/  IMAD.X R29, R29, 0x1, R0, P2 ;  /* 0x000000011d1d7824 */ /* 0x000fc800010e0600 */
[----:B------:R-:W-:Y:S04]  /*52650*/  STL [R1+0x1974], R16 ;  /* 0x0019741001007387 */ /* 0x000fe80000100800 */
[----:B----4-:R0:W-:Y:S01]  /*52660*/  STL [R1+0x1f7c], R21 ;  /* 0x001f7c1501007387 */ /* 0x0101e20000100800 */
[----:B------:R-:W-:Y:S03]  /*52670*/  STL [R1+0x1944], R29 ;  /* 0x0019441d01007387 */ /* 0x000fe60000100800 */
[----:B0-----:R-:W4:Y:S01]  /*52680*/  LDL.LU R21, [R1+0x198c] ;  /* 0x00198c0001157983 */ /* 0x001f220000300800 */
[----:B------:R-:W-:-:S05]  /*52690*/  IADD3 R28, P2, R28, R24, RZ ;  /* 0x000000181c1c7210 */ /* 0x000fca0007f5e0ff */
        /* <DEDUP_REMOVED lines=20> */
[----:B--2---:R-:W-:-:S02]  /*527e0*/  IMAD.X R15, R15, 0x1, R0, P3 ;  /* 0x000000010f0f7824 */ /* 0x004fc400018e0600 */
[----:B------:R-:W2:Y:S01]  /*527f0*/  LDL.LU R29, [R1+0x19a4] ;  /* 0x0019a400011d7983 */ /* 0x000ea20000300800 */
[----:B------:R-:W2:Y:S01]  /*52800*/  LDL.LU R28, [R1+0x19e0] ;  /* 0x0019e000011c7983 */ /* 0x000ea20000300800 */
[----:B---3--:R-:W-:Y:S01]  /*52810*/  IADD3 R12, P3, R12, R24, RZ ;  /* 0x000000180c0c7210 */ /* 0x008fe20007f7e0ff */
[----:B------:R-:W3:Y:S02]  /*52820*/  LDL.LU R18, [R1+0x1998] ;  /* 0x0019980001127983 */ /* 0x000ee40000300800 */
[----:B------:R-:W2:Y:S01]  /*52830*/  LDL.LU R14, [R1+0x19e8] ;  /* 0x0019e800010e7983 */ /* 0x000ea20000300800 */
[----:B------:R0:W-:Y:S01]  /*52840*/  STL [R1+0x1938], R15 ;  /* 0x0019380f01007387 */ /* 0x0001e20000100800 */
[----:B------:R-:W2:Y:S02]  /*52850*/  LDL.LU R17, [R1+0x19b0] ;  /* 0x0019b00001117983 */ /* 0x000ea40000300800 */
[----:B------:R1:W-:Y:S02]  /*52860*/  STL [R1+0x1988], R12 ;  /* 0x0019880c01007387 */ /* 0x0003e40000100800 */
[----:B------:R-:W2:Y:S01]  /*52870*/  LDL.LU R13, [R1+0x19ec] ;  /* 0x0019ec00010d7983 */ /* 0x000ea20000300800 */
[----:B------:R-:W2:Y:S04]  /*52880*/  LDL.LU R16, [R1+0x19bc] ;  /* 0x0019bc0001107983 */ /* 0x000ea80000300800 */
[----:B0-----:R-:W2:Y:S01]  /*52890*/  LDL.LU R15, [R1+0x19f4] ;  /* 0x0019f400010f7983 */ /* 0x001ea20000300800 */
[----:B-1----:R-:W2:Y:S02]  /*528a0*/  LDL.LU R12, [R1+0x19c4] ;  /* 0x0019c400010c7983 */ /* 0x002ea40000300800 */
[----:B----4-:R-:W-:-:S05]  /*528b0*/  IMAD.X R21, R21, 0x1, R0, P4 ;  /* 0x0000000115157824 */ /* 0x010fca00020e0600 */
[----:B------:R0:W-:Y:S04]  /*528c0*/  STL [R1+0x1950], R21 ;  /* 0x0019501501007387 */ /* 0x0001e80000100800 */
[----:B0-----:R-:W4:Y:S02]  /*528d0*/  LDL.LU R21, [R1+0x1f80] ;  /* 0x001f800001157983 */ /* 0x001f240000300800 */
[----:B----4-:R-:W-:-:S05]  /*528e0*/  IADD3 R21, P4, R21, R24, RZ ;  /* 0x0000001815157210 */ /* 0x010fca0007f9e0ff */
        /* <DEDUP_REMOVED lines=15> */
[--C-:B--2---:R-:W-:Y:S01]  /*529e0*/  IMAD.X R29, R29, 0x1, R0.reuse, P2 ;  /* 0x000000011d1d7824 */ /* 0x104fe200010e0600 */
[-C--:B------:R-:W-:Y:S02]  /*529f0*/  IADD3 R10, P1, R10, R24.reuse, RZ ;  /* 0x000000180a0a7210 */ /* 0x080fe40007f3e0ff */
[-C--:B------:R-:W-:Y:S01]  /*52a00*/  IADD3 R28, P2, R28, R24.reuse, RZ ;  /* 0x000000181c1c7210 */ /* 0x080fe20007f5e0ff */
[--C-:B---3--:R-:W-:Y:S01]  /*52a10*/  IMAD.X R18, R18, 0x1, R0.reuse, P3 ;  /* 0x0000000112127824 */ /* 0x108fe200018e0600 */
[-C--:B------:R-:W-:Y:S01]  /*52a20*/  IADD3 R14, P3, R14, R24.reuse, RZ ;  /* 0x000000180e0e7210 */ /* 0x080fe20007f7e0ff */
[--C-:B------:R-:W-:Y:S01]  /*52a30*/  IMAD.X R17, R17, 0x1, R0.reuse, P4 ;  /* 0x0000000111117824 */ /* 0x100fe200020e0600 */
[-C--:B------:R-:W-:Y:S01]  /*52a40*/  IADD3 R13, P4, R13, R24.reuse, RZ ;  /* 0x000000180d0d7210 */ /* 0x080fe20007f9e0ff */
[----:B----4-:R-:W-:Y:S01]  /*52a50*/  IMAD.X R21, R21, 0x1, R0, P5 ;  /* 0x0000000115157824 */ /* 0x010fe200028e0600 */
        /* <DEDUP_REMOVED lines=25> */
[----:B------:R-:W-:Y:S02]  /*52bf0*/  STL [R1+0x1998], R18 ;  /* 0x0019981201007387 */ /* 0x000fe40000100800 */
[----:B------:R-:W-:Y:S02]  /*52c00*/  STL [R1+0x19e8], R14 ;  /* 0x0019e80e01007387 */ /* 0x000fe40000100800 */
[----:B------:R-:W-:Y:S01]  /*52c10*/  STL [R1+0x19b0], R17 ;  /* 0x0019b01101007387 */ /* 0x000fe20000100800 */
[----:B------:R-:W-:Y:S01]  /*52c20*/  STL [R1+0x19ec], R13 ;  /* 0x0019ec0d01007387 */ /* 0x000fe20000100800 */
        /* <DEDUP_REMOVED lines=8> */
[----:B------:R-:W-:Y:S01]  /*52cb0*/  STL [R1+0x19c4], R12 ;  /* 0x0019c40c01007387 */ /* 0x000fe20000100800 */
[----:B--2---:R-:W-:-:S03]  /*52cc0*/  IADD3 R29, P6, R29, R24, RZ ;  /* 0x000000181d1d7210 */ /* 0x004fc60007fde0ff */
[----:B----4-:R0:W-:Y:S04]  /*52cd0*/  STL [R1+0x1f78], R21 ;  /* 0x001f781501007387 */ /* 0x0101e80000100800 */
[----:B0-----:R-:W2:Y:S01]  /*52ce0*/  LDL.LU R21, [R1+0x1a08] ;  /* 0x001a080001157983 */ /* 0x001ea20000300800 */
        /* <DEDUP_REMOVED lines=17> */
[----:B---3--:R-:W-:-:S02]  /*52e00*/  IMAD.X R28, R28, 0x1, R0, P1 ;  /* 0x000000011c1c7824 */ /* 0x008fc400008e0600 */
[----:B------:R-:W3:Y:S01]  /*52e10*/  LDL.LU R11, [R1+0x1a54] ;  /* 0x001a5400010b7983 */ /* 0x000ee20000300800 */
[----:B------:R-:W3:Y:S01]  /*52e20*/  LDL.LU R10, [R1+0x1a24] ;  /* 0x001a2400010a7983 */ /* 0x000ee20000300800 */
[----:B------:R0:W-:Y:S02]  /*52e30*/  STL [R1+0x1a00], R29 ;  /* 0x001a001d01007387 */ /* 0x0001e40000100800 */
[----:B------:R-:W3:Y:S02]  /*52e40*/  LDL.LU R18, [R1+0x1a60] ;  /* 0x001a600001127983 */ /* 0x000ee40000300800 */
[----:B------:R1:W-:Y:S01]  /*52e50*/  STL [R1+0x19b8], R28 ;  /* 0x0019b81c01007387 */ /* 0x0003e20000100800 */
[----:B------:R-:W3:Y:S01]  /*52e60*/  LDL.LU R14, [R1+0x1a18] ;  /* 0x001a1800010e7983 */ /* 0x000ee20000300800 */
[----:B------:R-:W3:Y:S02]  /*52e70*/  LDL.LU R17, [R1+0x1a68] ;  /* 0x001a680001117983 */ /* 0x000ee40000300800 */
[----:B------:R-:W3:Y:S02]  /*52e80*/  LDL.LU R13, [R1+0x1a30] ;  /* 0x001a3000010d7983 */ /* 0x000ee40000300800 */
[----:B------:R-:W3:Y:S01]  /*52e90*/  LDL.LU R16, [R1+0x1a6c] ;  /* 0x001a6c0001107983 */ /* 0x000ee20000300800 */
[----:B0-----:R-:W3:Y:S01]  /*52ea0*/  LDL.LU R29, [R1+0x1a3c] ;  /* 0x001a3c00011d7983 */ /* 0x001ee20000300800 */
[----:B-1----:R-:W3:Y:S01]  /*52eb0*/  LDL.LU R28, [R1+0x1a74] ;  /* 0x001a7400011c7983 */ /* 0x002ee20000300800 */
[----:B--2---:R-:W-:-:S05]  /*52ec0*/  IADD3 R21, P1, R21, R24, RZ ;  /* 0x0000001815157210 */ /* 0x004fca0007f3e0ff */
[----:B------:R0:W-:Y:S04]  /*52ed0*/  STL [R1+0x1a08], R21 ;  /* 0x001a081501007387 */ /* 0x0001e80000100800 */
[----:B0-----:R-:W2:Y:S02]  /*52ee0*/  LDL.LU R21, [R1+0x1f78] ;  /* 0x001f780001157983 */ /* 0x001ea40000300800 */
[----:B--2---:R-:W-:-:S05]  /*52ef0*/  IMAD.X R21, R21, 0x1, R0, P2 ;  /* 0x0000000115157824 */ /* 0x004fca00010e0600 */
        /* <DEDUP_REMOVED lines=17> */
[-C--:B---3--:R-:W-:Y:S01]  /*53010*/  IADD3 R11, P5, R11, R24.reuse, RZ ;  /* 0x000000180b0b7210 */ /* 0x088fe20007fbe0ff */
        /* <DEDUP_REMOVED lines=30> */
[----:B------:R-:W-:Y:S01]  /*53200*/  STL [R1+0x1a60], R18 ;  /* 0x001a601201007387 */ /* 0x000fe20000100800 */
[----:B------:R-:W-:Y:S01]  /*53210*/  STL [R1+0x1a18], R14 ;  /* 0x001a180e01007387 */ /* 0x000fe20000100800 */
        /* <DEDUP_REMOVED lines=10> */
[----:B------:R-:W-:Y:S01]  /*532c0*/  STL [R1+0x1a74], R28 ;  /* 0x001a741c01007387 */ /* 0x000fe20000100800 */
[--C-:B--2---:R-:W-:Y:S01]  /*532d0*/  IMAD.X R15, R15, 0x1, R0.reuse, P4 ;  /* 0x000000010f0f7824 */ /* 0x104fe200020e0600 */
[----:B---3--:R-:W-:Y:S02]  /*532e0*/  IADD3 R12, P4, R12, R24, RZ ;  /* 0x000000180c0c7210 */ /* 0x008fe40007f9e0ff */
[----:B----4-:R0:W-:Y:S04]  /*532f0*/  STL [R1+0x1f70], R21 ;  /* 0x001f701501007387 */ /* 0x0101e80000100800 */
        /* <DEDUP_REMOVED lines=18> */
[----:B------:R0:W-:Y:S02]  /*53420*/  STL [R1+0x1a44], R15 ;  /* 0x001a440f01007387 */ /* 0x0001e40000100800 */
[----:B------:R-:W3:Y:S01]  /*53430*/  LDL.LU R11, [R1+0x1a9c] ;  /* 0x001a9c00010b7983 */ /* 0x000ee20000300800 */
[----:B------:R1:W-:Y:S01]  /*53440*/  STL [R1+0x1a80], R12 ;  /* 0x001a800c01007387 */ /* 0x0003e20000100800 */
[----:B------:R-:W3:Y:S02]  /*53450*/  LDL.LU R10, [R1+0x1ad4] ;  /* 0x001ad400010a7983 */ /* 0x000ee40000300800 */
[----:B------:R-:W3:Y:S02]  /*53460*/  LDL.LU R18, [R1+0x1aa4] ;  /* 0x001aa40001127983 */ /* 0x000ee40000300800 */
[----:B------:R-:W3:Y:S01]  /*53470*/  LDL.LU R14, [R1+0x1ae0] ;  /* 0x001ae000010e7983 */ /* 0x000ee20000300800 */
[----:B------:R-:W3:Y:S01]  /*53480*/  LDL.LU R17, [R1+0x1a98] ;  /* 0x001a980001117983 */ /* 0x000ee20000300800 */
[----:B------:R-:W3:Y:S02]  /*53490*/  LDL.LU R13, [R1+0x1ae8] ;  /* 0x001ae800010d7983 */ /* 0x000ee40000300800 */
[----:B------:R-:W3:Y:S01]  /*534a0*/  LDL.LU R16, [R1+0x1ab0] ;  /* 0x001ab00001107983 */ /* 0x000ee20000300800 */
[----:B0-----:R-:W3:Y:S01]  /*534b0*/  LDL.LU R15, [R1+0x1aec] ;  /* 0x001aec00010f7983 */ /* 0x001ee20000300800 */
[----:B-1----:R-:W3:Y:S02]  /*534c0*/  LDL.LU R12, [R1+0x1abc] ;  /* 0x001abc00010c7983 */ /* 0x002ee40000300800 */
[----:B--2---:R-:W-:-:S05]  /*534d0*/  IMAD.X R21, R21, 0x1, R0, P5 ;  /* 0x0000000115157824 */ /* 0x004fca00028e0600 */
[----:B------:R0:W-:Y:S04]  /*534e0*/  STL [R1+0x1a38], R21 ;  /* 0x001a381501007387 */ /* 0x0001e80000100800 */
[----:B0-----:R-:W2:Y:S02]  /*534f0*/  LDL.LU R21, [R1+0x1f70] ;  /* 0x001f700001157983 */ /* 0x001ea40000300800 */
[----:B--2---:R-:W-:-:S05]  /*53500*/  IADD3 R21, P5, R21, R24, RZ ;  /* 0x0000001815157210 */ /* 0x004fca0007fbe0ff */
[----:B------:R0:W-:Y:S04]  /*53510*/  STL [R1+0x1a88], R21 ;  /* 0x001a881501007387 */ /* 0x0001e80000100800 */
[----:B0-----:R-:W2:Y:S01]  /*53520*/  LDL.LU R21, [R1+0x1f6c] ;  /* 0x001f6c0001157983 */ /* 0x001ea20000300800 */
[--C-:B----4-:R-:W-:Y:S01]  /*53530*/  IMAD.X R22, R22, 0x1, R0.reuse, P1 ;  /* 0x0000000116167824 */ /* 0x110fe200008e0600 */
[-C--:B---3--:R-:W-:Y:S01]  /*53540*/  IADD3 R23, P1, R23, R24.reuse, RZ ;  /* 0x0000001817177210 */ /* 0x088fe20007f3e0ff */
        /* <DEDUP_REMOVED lines=30> */
[----:B------:R-:W-:Y:S01]  /*53730*/  STL [R1+0x1aac], R3 ;  /* 0x001aac0301007387 */ /* 0x000fe20000100800 */
[-C--:B------:R-:W-:Y:S01]  /*53740*/  IADD3 R2, P6, R2, R24.reuse, RZ ;  /* 0x0000001802027210 */ /* 0x080fe20007fde0ff */
        /* <DEDUP_REMOVED lines=25> */
[-C--:B--2---:R-:W-:Y:S01]  /*538e0*/  IADD3 R29, P1, R29, R24.reuse, RZ ;  /* 0x000000181d1d7210 */ /* 0x084fe20007f3e0ff */
[----:B---3--:R-:W-:Y:S02]  /*538f0*/  IMAD.X R28, R28, 0x1, R0, P2 ;  /* 0x000000011c1c7824 */ /* 0x008fe400010e0600 */
        /* <DEDUP_REMOVED lines=17> */
[----:B------:R0:W-:Y:S01]  /*53a10*/  STL [R1+0x1af4], R29 ;  /* 0x001af41d01007387 */ /* 0x0001e20000100800 */
[----:B------:R-:W3:Y:S02]  /*53a20*/  LDL.LU R25, [R1+0x1b48] ;  /* 0x001b480001197983 */ /* 0x000ee40000300800 */
[----:B------:R1:W-:Y:S02]  /*53a30*/  STL [R1+0x1ac4], R28 ;  /* 0x001ac41c01007387 */ /* 0x0003e40000100800 */
        /* <DEDUP_REMOVED lines=43> */
[--C-:B------:R-:W-:Y:S02]  /*53cf0*/  IMAD.X R6, R6, 0x1, R0.reuse, P3 ;  /* 0x0000000106067824 */ /* 0x100fe400018e0600 */
[----:B------:R-:W-:Y:S01]  /*53d00*/  STL [R1+0x1b20], R9 ;  /* 0x001b200901007387 */ /* 0x000fe20000100800 */
[-C--:B------:R-:W-:Y:S01]  /*53d10*/  IADD3 R15, P3, R15, R24.reuse, RZ ;  /* 0x000000180f0f7210 */ /* 0x080fe20007f7e0ff */
[----:B------:R-:W-:Y:S01]  /*53d20*/  STL [R1+0x1ad8], R8 ;  /* 0x001ad80801007387 */ /* 0x000fe20000100800 */
[----:B------:R-:W-:Y:S02]  /*53d30*/  STL [R1+0x1b28], R7 ;  /* 0x001b280701007387 */ /* 0x000fe40000100800 */
[----:B------:R-:W-:Y:S02]  /*53d40*/  STL [R1+0x1af0], R3 ;  /* 0x001af00301007387 */ /* 0x000fe40000100800 */
[----:B------:R-:W-:Y:S01]  /*53d50*/  STL [R1+0x1b2c], R4 ;  /* 0x001b2c0401007387 */ /* 0x000fe20000100800 */
[----:B------:R0:W-:Y:S01]  /*53d60*/  STL [R1+0x1b34], R15 ;  /* 0x001b340f01007387 */ /* 0x0001e20000100800 */
        /* <DEDUP_REMOVED lines=67> */
[----:B------:R-:W-:Y:S01]  /*541a0*/  IADD3 R9, P4, R9, R24, RZ ;  /* 0x0000001809097210 */ /* 0x000fe20007f9e0ff */
[----:B------:R-:W-:-:S02]  /*541b0*/  IMAD.X R8, R8, 0x1, R0, P5 ;  /* 0x0000000108087824 */ /* 0x000fc400028e0600 */
[--C-:B------:R-:W-:Y:S01]  /*541c0*/  IMAD.X R29, R29, 0x1, R0.reuse, P6 ;  /* 0x000000011d1d7824 */ /* 0x100fe200030e0600 */
[-C--:B------:R-:W-:Y:S02]  /*541d0*/  IADD3 R3, P5, R3, R24.reuse, RZ ;  /* 0x0000001803037210 */ /* 0x080fe40007fbe0ff */
[-C--:B------:R-:W-:Y:S01]  /*541e0*/  IADD3 R28, P6, R28, R24.reuse, RZ ;  /* 0x000000181c1c7210 */ /* 0x080fe20007fde0ff */
[--C-:B------:R-:W-:Y:S01]  /*541f0*/  IMAD.X R5, R5, 0x1, R0.reuse, P2 ;  /* 0x0000000105057824 */ /* 0x100fe200010e0600 */
[-C--:B------:R-:W-:Y:S01]  /*54200*/  IADD3 R2, P2, R2, R24.reuse, RZ ;  /* 0x0000001802027210 */ /* 0x080fe20007f5e0ff */
[--C-:B------:R-:W-:Y:S01]  /*54210*/  IMAD.X R25, R25, 0x1, R0.reuse, P3 ;  /* 0x0000000119197824 */ /* 0x100fe200018e0600 */
[-C--:B------:R-:W-:Y:S01]  /*54220*/  IADD3 R19, P3, R19, R24.reuse, RZ ;  /* 0x0000001813137210 */ /* 0x080fe20007f7e0ff */
[--C-:B------:R-:W-:Y:S01]  /*54230*/  IMAD.X R11, R11, 0x1, R0.reuse, P4 ;  /* 0x000000010b0b7824 */ /* 0x100fe200020e0600 */
[----:B------:R-:W-:Y:S01]  /*54240*/  IADD3 R10, P4, R10, UR8, RZ ;  /* 0x000000080a0a7c10 */ /* 0x000fe2000ff9e0ff */
[--C-:B------:R-:W-:Y:S01]  /*54250*/  IMAD.X R18, R18, 0x1, R0.reuse, P5 ;  /* 0x0000000112127824 */ /* 0x100fe200028e0600 */
[----:B------:R-:W-:Y:S01]  /*54260*/  IADD3 R14, P5, R14, UR8, RZ ;  /* 0x000000080e0e7c10 */ /* 0x000fe2000ffbe0ff */
[--C-:B------:R-:W-:Y:S01]  /*54270*/  IMAD.X R17, R17, 0x1, R0.reuse, P6 ;  /* 0x0000000111117824 */ /* 0x100fe200030e0600 */
[----:B------:R-:W-:Y:S01]  /*54280*/  IADD3 R13, P6, R13, UR8, RZ ;  /* 0x000000080d0d7c10 */ /* 0x000fe2000ffde0ff */
[----:B--2---:R-:W-:Y:S01]  /*54290*/  IMAD.X R7, R7, 0x1, R0, P1 ;  /* 0x0000000107077824 */ /* 0x004fe200008e0600 */
[----:B------:R-:W-:-:S04]  /*542a0*/  IADD3 R21, P1, R21, R24, RZ ;  /* 0x0000001815157210 */ /* 0x000fc80007f3e0ff */
[----:B------:R0:W-:Y:S04]  /*542b0*/  STL [R1+0x1b38], R7 ;  /* 0x001b380701007387 */ /* 0x0001e80000100800 */
        /* <DEDUP_REMOVED lines=12> */
[----:B------:R-:W-:Y:S01]  /*54380*/  IADD3 R6, P1, R6, R24, RZ ;  /* 0x0000001806067210 */ /* 0x000fe20007f3e0ff */
[----:B0-----:R-:W3:Y:S01]  /*54390*/  LDL.LU R29, [R1+0x1c20] ;  /* 0x001c2000011d7983 */ /* 0x001ee20000300800 */
[----:B------:R0:W-:Y:S03]  /*543a0*/  STL [R1+0x1bac], R28 ;  /* 0x001bac1c01007387 */ /* 0x0001e60000100800 */
[----:B0-----:R-:W4:Y:S01]  /*543b0*/  LDL.LU R28, [R1+0x1bbc] ;  /* 0x001bbc00011c7983 */ /* 0x001f220000300800 */
[----:B------:R-:W-:Y:S02]  /*543c0*/  STL [R1+0x1b7c], R4 ;  /* 0x001b7c0401007387 */ /* 0x000fe40000100800 */
[----:B------:R0:W-:Y:S02]  /*543d0*/  STL [R1+0x1bb4], R6 ;  /* 0x001bb40601007387 */ /* 0x0001e40000100800 */
[----:B------:R1:W-:Y:S01]  /*543e0*/  STL [R1+0x1b84], R5 ;  /* 0x001b840501007387 */ /* 0x0003e20000100800 */
[----:B------:R0:W-:Y:S01]  /*543f0*/  STL [R1+0x1bc0], R2 ;  /* 0x001bc00201007387 */ /* 0x0001e20000100800 */
[----:B------:R0:W-:Y:S02]  /*54400*/  STL [R1+0x1b78], R25 ;  /* 0x001b781901007387 */ /* 0x0001e40000100800 */
[----:B------:R1:W-:Y:S02]  /*54410*/  STL [R1+0x1bc4], R19 ;  /* 0x001bc41301007387 */ /* 0x0003e40000100800 */
[----:B------:R1:W-:Y:S01]  /*54420*/  STL [R1+0x1b90], R11 ;  /* 0x001b900b01007387 */ /* 0x0003e20000100800 */
[----:B------:R3:W-:Y:S01]  /*54430*/  STL [R1+0x1bdc], R10 ;  /* 0x001bdc0a01007387 */ /* 0x0007e20000100800 */
[----:B------:R3:W-:Y:S02]  /*54440*/  STL [R1+0x1b9c], R18 ;  /* 0x001b9c1201007387 */ /* 0x0007e40000100800 */
[----:B------:R-:W-:-:S02]  /*54450*/  IMAD.X R16, R16, 0x1, R0, P1 ;  /* 0x0000000110107824 */ /* 0x000fc400008e0600 */
[----:B------:R3:W-:Y:S01]  /*54460*/  STL [R1+0x1c2c], R14 ;  /* 0x001c2c0e01007387 */ /* 0x0007e20000100800 */
[----:B------:R-:W-:Y:S01]  /*54470*/  IADD3 R15, P1, R15, UR8, RZ ;  /* 0x000000080f0f7c10 */ /* 0x000fe2000ff3e0ff */
[----:B------:R3:W-:Y:S01]  /*54480*/  STL [R1+0x1ba4], R17 ;  /* 0x001ba41101007387 */ /* 0x0007e20000100800 */
[----:B------:R3:W-:Y:S02]  /*54490*/  STL [R1+0x1c28], R13 ;  /* 0x001c280d01007387 */ /* 0x0007e40000100800 */
[----:B0-----:R-:W3:Y:S02]  /*544a0*/  LDL.LU R6, [R1+0x1c1c] ;  /* 0x001c1c0001067983 */ /* 0x001ee40000300800 */
[----:B------:R0:W-:Y:S01]  /*544b0*/  STL [R1+0x1b98], R16 ;  /* 0x001b981001007387 */ /* 0x0001e20000100800 */
[----:B-1----:R-:W3:Y:S01]  /*544c0*/  LDL.LU R5, [R1+0x1bb8] ;  /* 0x001bb80001057983 */ /* 0x002ee20000300800 */
[----:B------:R1:W-:Y:S02]  /*544d0*/  STL [R1+0x1c24], R15 ;  /* 0x001c240f01007387 */ /* 0x0003e40000100800 */
[----:B------:R-:W3:Y:S02]  /*544e0*/  LDL.LU R2, [R1+0x1c18] ;  /* 0x001c180001027983 */ /* 0x000ee40000300800 */
[----:B------:R-:W-:-:S05]  /*544f0*/  IMAD.X R12, R12, 0x1, R0, P2 ;  /* 0x000000010c0c7824 */ /* 0x000fca00010e0600 */
        /* <DEDUP_REMOVED lines=14> */
[----:B---3--:R-:W-:-:S05]  /*545e0*/  IADD3 R29, P2, R29, UR8, RZ ;  /* 0x000000081d1d7c10 */ /* 0x008fca000ff5e0ff */
[----:B------:R3:W-:Y:S01]  /*545f0*/  STL [R1+0x1c20], R29 ;  /* 0x001c201d01007387 */ /* 0x0007e20000100800 */
[----:B------:R-:W2:Y:S02]  /*54600*/  LDL.LU R11, [R1+0x1c04] ;  /* 0x001c0400010b7983 */ /* 0x000ea40000300800 */
[----:B----4-:R-:W-:-:S05]  /*54610*/  IMAD.X R28, R28, 0x1, R0, P3 ;  /* 0x000000011c1c7824 */ /* 0x010fca00018e0600 */
[----:B------:R4:W-:Y:S01]  /*54620*/  STL [R1+0x1bbc], R28 ;  /* 0x001bbc1c01007387 */ /* 0x0009e20000100800 */
[----:B---3--:R-:W3:Y:S03]  /*54630*/  LDL.LU R10, [R1+0x1c54] ;  /* 0x001c5400010a7983 */ /* 0x008ee60000300800 */
[----:B------:R-:W3:Y:S01]  /*54640*/  LDL.LU R18, [R1+0x1bfc] ;  /* 0x001bfc0001127983 */ /* 0x000ee20000300800 */
[----:B------:R-:W3:Y:S03]  /*54650*/  LDL.LU R14, [R1+0x1c5c] ;  /* 0x001c5c00010e7983 */ /* 0x000ee60000300800 */
[----:B------:R-:W3:Y:S01]  /*54660*/  LDL.LU R17, [R1+0x1bf8] ;  /* 0x001bf80001117983 */ /* 0x000ee20000300800 */
[----:B------:R-:W3:Y:S02]  /*54670*/  LDL.LU R13, [R1+0x1c64] ;  /* 0x001c6400010d7983 */ /* 0x000ee40000300800 */
[----:B0-----:R-:W3:Y:S02]  /*54680*/  LDL.LU R16, [R1+0x1bf4] ;  /* 0x001bf40001107983 */ /* 0x001ee40000300800 */
[----:B-1----:R-:W3:Y:S01]  /*54690*/  LDL.LU R15, [R1+0x1c6c] ;  /* 0x001c6c00010f7983 */ /* 0x002ee20000300800 */
[----:B------:R-:W3:Y:S01]  /*546a0*/  LDL.LU R12, [R1+0x1bf0] ;  /* 0x001bf000010c7983 */ /* 0x000ee20000300800 */
[----:B------:R-:W3:Y:S02]  /*546b0*/  LDL.LU R29, [R1+0x1c74] ;  /* 0x001c7400011d7983 */ /* 0x000ee40000300800 */
[----:B----4-:R-:W4:Y:S02]  /*546c0*/  LDL.LU R28, [R1+0x1bec] ;  /* 0x001bec00011c7983 */ /* 0x010f240000300800 */
[----:B------:R0:W-:Y:S01]  /*546d0*/  STL [R1+0x1f30], R0 ;  /* 0x001f300001007387 */ /* 0x0001e20000100800 */
[----:B------:R-:W-:-:S02]  /*546e0*/  IADD3 R6, P3, R6, UR8, RZ ;  /* 0x0000000806067c10 */ /* 0x000fc4000ff7e0ff */
[----:B------:R-:W-:Y:S01]  /*546f0*/  IADD3.X R5, R5, UR5, RZ, P4, !PT ;  /* 0x0000000505057c10 */ /* 0x000fe2000a7fe4ff */
[----:B0-----:R-:W4:Y:S01]  /*54700*/  LDL.LU R0, [R1+0x1bd8] ;  /* 0x001bd80001007983 */ /* 0x001f220000300800 */
[----:B------:R-:W-:Y:S01]  /*54710*/  IADD3 R2, P4, R2, UR8, RZ ;  /* 0x0000000802027c10 */ /* 0x000fe2000ff9e0ff */
[----:B------:R0:W-:Y:S02]  /*54720*/  STL [R1+0x1c1c], R6 ;  /* 0x001c1c0601007387 */ /* 0x0001e40000100800 */
[----:B0-----:R-:W4:Y:S01]  /*54730*/  LDL.LU R6, [R1+0x1f54] ;  /* 0x001f540001067983 */ /* 0x001f220000300800 */
[----:B------:R0:W-:Y:S03]  /*54740*/  STL [R1+0x1bb8], R5 ;  /* 0x001bb80501007387 */ /* 0x0001e60000100800 */
[----:B0-----:R-:W4:Y:S01]  /*54750*/  LDL.LU R5, [R1+0x1f50] ;  /* 0x001f500001057983 */ /* 0x001f220000300800 */
[----:B------:R0:W-:Y:S03]  /*54760*/  STL [R1+0x1c18], R2 ;  /* 0x001c180201007387 */ /* 0x0001e60000100800 */
[----:B0-----:R-:W4:Y:S01]  /*54770*/  LDL.LU R2, [R1+0x1f4c] ;  /* 0x001f4c0001027983 */ /* 0x001f220000300800 */
[----:B------:R-:W-:Y:S01]  /*54780*/  IADD3.X R20, R20, UR5, RZ, P6, !PT ;  /* 0x0000000514147c10 */ /* 0x000fe2000b7fe4ff */
[----:B------:R-:W-:Y:S01]  /*54790*/  IADD3 R22, P6, R22, UR8, RZ ;  /* 0x0000000816167c10 */ /* 0x000fe2000ffde0ff */
        /* <DEDUP_REMOVED lines=8> */
[----:B--2---:R-:W-:-:S02]  /*54820*/  IADD3.X R11, R11, UR5, RZ, P6, !PT ;  /* 0x000000050b0b7c10 */ /* 0x004fc4000b7fe4ff */
[----:B---3--:R-:W-:Y:S02]  /*54830*/  IADD3 R10, P6, R10, UR8, RZ ;  /* 0x000000080a0a7c10 */ /* 0x008fe4000ffde0ff */
[----:B----4-:R-:W-:Y:S01]  /*54840*/  IADD3.X R0, R0, UR5, RZ, P5, !PT ;  /* 0x0000000500007c10 */ /* 0x010fe2000affe4ff */
[----:B------:R-:W-:-:S04]  /*54850*/  IADD3 R21, P5, R21, UR8, RZ ;  /* 0x0000000815157c10 */ /* 0x000fc8000ffbe0ff */
[----:B------:R-:W-:Y:S01]  /*54860*/  STL [R1+0x1bd8], R0 ;  /* 0x001bd80001007387 */ /* 0x000fe20000100800 */
[----:B------:R-:W-:Y:S02]  /*54870*/  STL [R1+0x1c10], R21 ;  /* 0x001c101501007387 */ /* 0x000fe40000100800 */
[----:B------:R-:W-:Y:S02]  /*54880*/  STL [R1+0x1bd4], R20 ;  /* 0x001bd41401007387 */ /* 0x000fe40000100800 */
[----:B------:R-:W-:Y:S01]  /*54890*/  STL [R1+0x1c08], R22 ;  /* 0x001c081601007387 */ /* 0x000fe20000100800 */
[----:B------:R-:W-:Y:S01]  /*548a0*/  STL [R1+0x1bd0], R23 ;  /* 0x001bd01701007387 */ /* 0x000fe20000100800 */
[----:B------:R-:W-:Y:S02]  /*548b0*/  STL [R1+0x1c00], R26 ;  /* 0x001c001a01007387 */ /* 0x000fe40000100800 */
[----:B------:R-:W-:Y:S02]  /*548c0*/  STL [R1+0x1bcc], R27 ;  /* 0x001bcc1b01007387 */ /* 0x000fe40000100800 */
[----:B------:R0:W-:Y:S01]  /*548d0*/  STL [R1+0x1c34], R9 ;  /* 0x001c340901007387 */ /* 0x0001e20000100800 */
[----:B------:R-:W-:Y:S01]  /*548e0*/  STL [R1+0x1bc8], R8 ;  /* 0x001bc80801007387 */ /* 0x000fe20000100800 */
[----:B------:R1:W-:Y:S01]  /*548f0*/  STL [R1+0x1c3c], R3 ;  /* 0x001c3c0301007387 */ /* 0x0003e20000100800 */
[----:B------:R-:W-:Y:S01]  /*54900*/  IADD3.X R24, R24, UR5, RZ, P5, !PT ;  /* 0x0000000518187c10 */ /* 0x000fe2000affe4ff */
[----:B------:R-:W-:Y:S01]  /*54910*/  STL [R1+0x1c14], R4 ;  /* 0x001c140401007387 */ /* 0x000fe20000100800 */
[----:B------:R-:W-:Y:S01]  /*54920*/  IADD3 R19, P5, R19, UR8, RZ ;  /* 0x0000000813137c10 */ /* 0x000fe2000ffbe0ff */
[----:B------:R-:W-:Y:S01]  /*54930*/  STL [R1+0x1c44], R25 ;  /* 0x001c441901007387 */ /* 0x000fe20000100800 */
[----:B0-----:R-:W-:-:S02]  /*54940*/  IMAD.MOV.U32 R9, RZ, RZ, R6 ;  /* 0x000000ffff097224 */ /* 0x001fc400078e0006 */
[----:B-1----:R-:W-:Y:S01]  /*54950*/  IMAD.MOV.U32 R3, RZ, RZ, R7 ;  /* 0x000000ffff037224 */ /* 0x002fe200078e0007 */
[----:B------:R-:W-:Y:S01]  /*54960*/  IADD3.X R18, R18, UR5, RZ, P1, !PT ;  /* 0x0000000512127c10 */ /* 0x000fe20008ffe4ff */
[----:B------:R-:W-:Y:S02]  /*54970*/  IADD3 R14, P1, R14, UR8, RZ ;  /* 0x000000080e0e7c10 */ /* 0x000fe4000ff3e0ff */
[----:B------:R-:W-:Y:S02]  /*54980*/  IMAD.MOV.U32 R8, RZ, RZ, R2 ;  /* 0x000000ffff087224 */ /* 0x000fe400078e0002 */
[----:B------:R-:W-:Y:S01]  /*54990*/  IMAD.MOV.U32 R2, RZ, RZ, R5 ;  /* 0x000000ffff027224 */ /* 0x000fe200078e0005 */
[----:B------:R-:W-:Y:S02]  /*549a0*/  IADD3.X R17, R17, UR5, RZ, P2, !PT ;  /* 0x0000000511117c10 */ /* 0x000fe400097fe4ff */
[----:B------:R-:W-:Y:S02]  /*549b0*/  STL.64 [R1+0x5e0], R8 ;  /* 0x0005e00801007387 */ /* 0x000fe40000100a00 */
[----:B------:R-:W-:Y:S02]  /*549c0*/  STL.64 [R1+0x5d8], R2 ;  /* 0x0005d80201007387 */ /* 0x000fe40000100a00 */
[----:B------:R-:W-:Y:S02]  /*549d0*/  STL [R1+0x1c0c], R24 ;  /* 0x001c0c1801007387 */ /* 0x000fe40000100800 */
[----:B------:R-:W-:Y:S01]  /*549e0*/  STL [R1+0x1c4c], R19 ;  /* 0x001c4c1301007387 */ /* 0x000fe20000100800 */
[----:B------:R-:W-:Y:S01]  /*549f0*/  STL [R1+0x1c04], R11 ;  /* 0x001c040b01007387 */ /* 0x000fe20000100800 */
[----:B------:R-:W-:Y:S01]  /*54a00*/  IADD3 R13, P2, R13, UR8, RZ ;  /* 0x000000080d0d7c10 */ /* 0x000fe2000ff5e0ff */
[----:B------:R-:W-:Y:S01]  /*54a10*/  STL [R1+0x1c54], R10 ;  /* 0x001c540a01007387 */ /* 0x000fe20000100800 */
[----:B------:R-:W-:Y:S01]  /*54a20*/  IADD3.X R16, R16, UR5, RZ, P3, !PT ;  /* 0x0000000510107c10 */ /* 0x000fe20009ffe4ff */
[----:B------:R-:W-:Y:S01]  /*54a30*/  STL [R1+0x1bfc], R18 ;  /* 0x001bfc1201007387 */ /* 0x000fe20000100800 */
[----:B------:R-:W-:Y:S01]  /*54a40*/  IADD3 R15, P3, R15, UR8, RZ ;  /* 0x000000080f0f7c10 */ /* 0x000fe2000ff7e0ff */
[----:B------:R-:W-:Y:S02]  /*54a50*/  STL [R1+0x1c5c], R14 ;  /* 0x001c5c0e01007387 */ /* 0x000fe40000100800 */
[----:B------:R-:W-:Y:S01]  /*54a60*/  STL [R1+0x1bf8], R17 ;  /* 0x001bf81101007387 */ /* 0x000fe20000100800 */
[----:B------:R-:W-:Y:S01]  /*54a70*/  STL [R1+0x1c64], R13 ;  /* 0x001c640d01007387 */ /* 0x000fe20000100800 */
[----:B------:R-:W-:Y:S02]  /*54a80*/  STL [R1+0x1bf4], R16 ;  /* 0x001bf41001007387 */ /* 0x000fe40000100800 */
[----:B------:R-:W-:Y:S02]  /*54a90*/  STL [R1+0x1c6c], R15 ;  /* 0x001c6c0f01007387 */ /* 0x000fe40000100800 */
[----:B------:R-:W2:Y:S01]  /*54aa0*/  LDL.LU R5, [R1+0x1c84] ;  /* 0x001c840001057983 */ /* 0x000ea20000300800 */
[----:B------:R-:W-:Y:S01]  /*54ab0*/  IADD3.X R12, R12, UR5, RZ, P4, !PT ;  /* 0x000000050c0c7c10 */ /* 0x000fe2000a7fe4ff */
[----:B------:R-:W-:-:S04]  /*54ac0*/  IADD3 R29, P4, R29, UR8, RZ ;  /* 0x000000081d1d7c10 */ /* 0x000fc8000ff9e0ff */
[----:B------:R-:W-:Y:S04]  /*54ad0*/  STL [R1+0x1bf0], R12 ;  /* 0x001bf00c01007387 */ /* 0x000fe80000100800 */
[----:B--2---:R0:W-:Y:S01]  /*54ae0*/  STL [R1+0x1f44], R5 ;  /* 0x001f440501007387 */ /* 0x0041e20000100800 */
[----:B------:R-:W-:Y:S03]  /*54af0*/  STL [R1+0x1c74], R29 ;  /* 0x001c741d01007387 */ /* 0x000fe60000100800 */
[----:B0-----:R-:W2:Y:S01]  /*54b00*/  LDL.LU R5, [R1+0x1be8] ;  /* 0x001be80001057983 */ /* 0x001ea20000300800 */
[----:B------:R-:W-:-:S05]  /*54b10*/  IADD3.X R28, R28, UR5, RZ, P5, !PT ;  /* 0x000000051c1c7c10 */ /* 0x000fca000affe4ff */
[----:B------:R-:W-:Y:S04]  /*54b20*/  STL [R1+0x1bec], R28 ;  /* 0x001bec1c01007387 */ /* 0x000fe80000100800 */
        /* <DEDUP_REMOVED lines=30> */
[----:B--2---:R-:W-:-:S05]  /*54d10*/  IADD3 R5, P5, R5, UR8, RZ ;  /* 0x0000000805057c10 */ /* 0x004fca000ffbe0ff */
[----:B------:R0:W-:Y:S04]  /*54d20*/  STL [R1+0x1c7c], R5 ;  /* 0x001c7c0501007387 */ /* 0x0001e80000100800 */
[----:B0-----:R-:W2:Y:S02]  /*54d30*/  LDL.LU R5, [R1+0x1f48] ;  /* 0x001f480001057983 */ /* 0x001ea40000300800 */
[----:B--2---:R-:W-:-:S05]  /*54d40*/  IADD3.X R5, R5, UR5, RZ, P6, !PT ;  /* 0x0000000505057c10 */ /* 0x004fca000b7fe4ff */
[----:B------:R0:W-:Y:S04]  /*54d50*/  STL [R1+0x1be8], R5 ;  /* 0x001be80501007387 */ /* 0x0001e80000100800 */
[----:B0-----:R-:W2:Y:S01]  /*54d60*/  LDL.LU R5, [R1+0x1f44] ;  /* 0x001f440001057983 */ /* 0x001ea20000300800 */
[----:B---3--:R-:W-:Y:S01]  /*54d70*/  IADD3.X R7, R7, UR5, RZ, P1, !PT ;  /* 0x0000000507077c10 */ /* 0x008fe20008ffe4ff */
[----:B----4-:R-:W-:Y:S01]  /*54d80*/  IADD3 R2, P1, R2, UR8, RZ ;  /* 0x0000000802027c10 */ /* 0x010fe2000ff3e0ff */
        /* <DEDUP_REMOVED lines=18> */
[----:B------:R-:W-:-:S02]  /*54eb0*/  IADD3.X R15, R15, UR5, RZ, P1, !PT ;  /* 0x000000050f0f7c10 */ /* 0x000fc40008ffe4ff */
[----:B--2---:R-:W-:-:S05]  /*54ec0*/  IADD3 R5, P6, R5, UR8, RZ ;  /* 0x0000000805057c10 */ /* 0x004fca000ffde0ff */
[----:B------:R0:W-:Y:S01]  /*54ed0*/  STL [R1+0x1c84], R5 ;  /* 0x001c840501007387 */ /* 0x0001e20000100800 */
[----:B------:R-:W-:Y:S02]  /*54ee0*/  STL [R1+0x1be4], R7 ;  /* 0x001be40701007387 */ /* 0x000fe40000100800 */
[----:B------:R-:W-:Y:S02]  /*54ef0*/  STL [R1+0x1c8c], R2 ;  /* 0x001c8c0201007387 */ /* 0x000fe40000100800 */
[----:B------:R-:W-:Y:S01]  /*54f00*/  STL [R1+0x1be0], R6 ;  /* 0x001be00601007387 */ /* 0x000fe20000100800 */
[----:B------:R-:W-:Y:S01]  /*54f10*/  STL [R1+0x1c94], R0 ;  /* 0x001c940001007387 */ /* 0x000fe20000100800 */
[----:B------:R-:W-:Y:S02]  /*54f20*/  STL [R1+0x1c30], R21 ;  /* 0x001c301501007387 */ /* 0x000fe40000100800 */
        /* <DEDUP_REMOVED lines=15> */
[----:B------:R-:W-:Y:S01]  /*55020*/  IADD3.X R13, R13, UR5, RZ, P6, !PT ;  /* 0x000000050d0d7c10 */ /* 0x000fe2000b7fe4ff */
[----:B------:R-:W-:Y:S01]  /*55030*/  STL [R1+0x1c68], R10 ;  /* 0x001c680a01007387 */ /* 0x000fe20000100800 */
[----:B------:R-:W-:Y:S01]  /*55040*/  IADD3 R16, P6, R16, UR8, RZ ;  /* 0x0000000810107c10 */ /* 0x000fe2000ffde0ff */
[----:B------:R-:W-:Y:S01]  /*55050*/  STL [R1+0x1cd4], R18 ;  /* 0x001cd41201007387 */ /* 0x000fe20000100800 */
[----:B------:R-:W-:Y:S02]  /*55060*/  STL [R1+0x1c70], R14 ;  /* 0x001c700e01007387 */ /* 0x000fe40000100800 */
[----:B------:R-:W-:Y:S02]  /*55070*/  STL [R1+0x1cdc], R17 ;  /* 0x001cdc1101007387 */ /* 0x000fe40000100800 */
[----:B------:R-:W-:Y:S01]  /*55080*/  STL [R1+0x1c78], R13 ;  /* 0x001c780d01007387 */ /* 0x000fe20000100800 */
[----:B------:R-:W-:Y:S01]  /*55090*/  STL [R1+0x1ce4], R16 ;  /* 0x001ce41001007387 */ /* 0x000fe20000100800 */
[----:B------:R-:W-:Y:S02]  /*550a0*/  STL [R1+0x1c80], R15 ;  /* 0x001c800f01007387 */ /* 0x000fe40000100800 */
[----:B0-----:R-:W2:Y:S01]  /*550b0*/  LDL.LU R5, [R1+0x1c98] ;  /* 0x001c980001057983 */ /* 0x001ea20000300800 */
[----:B------:R-:W-:-:S02]  /*550c0*/  IADD3 R12, P1, R12, UR8, RZ ;  /* 0x000000080c0c7c10 */ /* 0x000fc4000ff3e0ff */
[----:B------:R-:W-:-:S03]  /*550d0*/  IADD3.X R29, R29, UR5, RZ, P2, !PT ;  /* 0x000000051d1d7c10 */ /* 0x000fc600097fe4ff */
[----:B------:R-:W-:Y:S04]  /*550e0*/  STL [R1+0x1cec], R12 ;  /* 0x001cec0c01007387 */ /* 0x000fe80000100800 */
[----:B--2---:R0:W-:Y:S01]  /*550f0*/  STL [R1+0x1f3c], R5 ;  /* 0x001f3c0501007387 */ /* 0x0041e20000100800 */
[----:B------:R-:W-:Y:S03]  /*55100*/  STL [R1+0x1c88], R29 ;  /* 0x001c881d01007387 */ /* 0x000fe60000100800 */
[----:B0-----:R-:W2:Y:S01]  /*55110*/  LDL.LU R5, [R1+0x1cfc] ;  /* 0x001cfc0001057983 */ /* 0x001ea20000300800 */
[----:B------:R-:W-:-:S05]  /*55120*/  IADD3 R28, P2, R28, UR8, RZ ;  /* 0x000000081c1c7c10 */ /* 0x000fca000ff5e0ff */
        /* <DEDUP_REMOVED lines=31> */
[----:B--2---:R-:W-:-:S05]  /*55320*/  IADD3.X R5, R5, UR5, RZ, P3, !PT ;  /* 0x0000000505057c10 */ /* 0x004fca0009ffe4ff */
[----:B------:R0:W-:Y:S04]  /*55330*/  STL [R1+0x1c90], R5 ;  /* 0x001c900501007387 */ /* 0x0001e80000100800 */
[----:B0-----:R-:W2:Y:S02]  /*55340*/  LDL.LU R5, [R1+0x1f40] ;  /* 0x001f400001057983 */ /* 0x001ea40000300800 */
[----:B--2---:R-:W-:-:S05]  /*55350*/  IADD3 R5, P3, R5, UR8, RZ ;  /* 0x0000000805057c10 */ /* 0x004fca000ff7e0ff */
[----:B------:R0:W-:Y:S04]  /*55360*/  STL [R1+0x1cfc], R5 ;  /* 0x001cfc0501007387 */ /* 0x0001e80000100800 */
[----:B0-----:R-:W2:Y:S01]  /*55370*/  LDL.LU R5, [R1+0x1f3c] ;  /* 0x001f3c0001057983 */ /* 0x001ea20000300800 */
[----:B----4-:R-:W-:Y:S01]  /*55380*/  IADD3.X R2, R2, UR5, RZ, P5, !PT ;  /* 0x0000000502027c10 */ /* 0x010fe2000affe4ff */
[----:B---3--:R-:W-:Y:S01]  /*55390*/  IADD3 R6, P5, R6, UR8, RZ ;  /* 0x0000000806067c10 */ /* 0x008fe2000ffbe0ff */
        /* <DEDUP_REMOVED lines=18> */
[----:B--2---:R-:W-:Y:S01]  /*554c0*/  IADD3.X R5, R5, UR5, RZ, P4, !PT ;  /* 0x0000000505057c10 */ /* 0x004fe2000a7fe4ff */
[----:B------:R-:W-:-:S04]  /*554d0*/  IADD3 R7, P4, R7, UR8, RZ ;  /* 0x0000000807077c10 */ /* 0x000fc8000ff9e0ff */
[----:B------:R-:W-:Y:S01]  /*554e0*/  STL [R1+0x1c98], R5 ;  /* 0x001c980501007387 */ /* 0x000fe20000100800 */
[----:B------:R-:W-:Y:S02]  /*554f0*/  STL [R1+0x1d04], R7 ;  /* 0x001d040701007387 */ /* 0x000fe40000100800 */
[----:B------:R-:W-:Y:S02]  /*55500*/  STL [R1+0x1ca0], R2 ;  /* 0x001ca00201007387 */ /* 0x000fe40000100800 */
[----:B------:R-:W-:Y:S01]  /*55510*/  STL [R1+0x1d0c], R6 ;  /* 0x001d0c0601007387 */ /* 0x000fe20000100800 */
[----:B------:R0:W-:Y:S01]  /*55520*/  STL [R1+0x1ca8], R0 ;  /* 0x001ca80001007387 */ /* 0x0001e20000100800 */
[----:B------:R-:W-:Y:S02]  /*55530*/  STL [R1+0x1d14], R21 ;  /* 0x001d141501007387 */ /* 0x000fe40000100800 */
        /* <DEDUP_REMOVED lines=24> */
[----:B0-----:R-:W2:Y:S01]  /*556c0*/  LDL.LU R0, [R1+0x1d7c] ;  /* 0x001d7c0001007983 */ /* 0x001ea20000300800 */
        /* <DEDUP_REMOVED lines=65> */
[----:B------:R-:W-:Y:S02]  /*55ae0*/  IADD3.X R27, R27, UR5, RZ, P5, !PT ;  /* 0x000000051b1b7c10 */ /* 0x000fe4000affe4ff */
[----:B------:R-:W-:Y:S02]  /*55af0*/  IADD3.X R23, R23, UR5, RZ, P3, !PT ;  /* 0x0000000517177c10 */ /* 0x000fe40009ffe4ff */
[----:B------:R-:W-:Y:S02]  /*55b00*/  IADD3.X R26, R26, UR5, RZ, P4, !PT ;  /* 0x000000051a1a7c10 */ /* 0x000fe4000a7fe4ff */
[----:B--2---:R-:W-:-:S05]  /*55b10*/  IADD3 R0, P1, R0, UR8, RZ ;  /* 0x0000000800007c10 */ /* 0x004fca000ff3e0ff */
[----:B------:R0:W-:Y:S04]  /*55b20*/  STL [R1+0x1d7c], R0 ;  /* 0x001d7c0001007387 */ /* 0x0001e80000100800 */
[----:B0-----:R0:W5:Y:S01]  /*55b30*/  LDL.LU R0, [R1+0x1f30] ;  /* 0x001f300001007983 */ /* 0x0011620000300800 */
[----:B------:R1:W-:Y:S03]  /*55b40*/  STL [R1+0x1d18], R20 ;  /* 0x001d181401007387 */ /* 0x0003e60000100800 */
[----:B-1----:R0:W5:Y:S01]  /*55b50*/  LDL.LU R20, [R1+0x1f2c] ;  /* 0x001f2c0001147983 */ /* 0x0021620000300800 */
[----:B------:R1:W-:Y:S03]  /*55b60*/  STL [R1+0x1d84], R21 ;  /* 0x001d841501007387 */ /* 0x0003e60000100800 */
[----:B-1----:R0:W5:Y:S01]  /*55b70*/  LDL.LU R21, [R1+0x1f28] ;  /* 0x001f280001157983 */ /* 0x0021620000300800 */
[----:B------:R1:W-:Y:S03]  /*55b80*/  STL [R1+0x1d20], R9 ;  /* 0x001d200901007387 */ /* 0x0003e60000100800 */
[----:B-1----:R0:W5:Y:S01]  /*55b90*/  LDL.LU R9, [R1+0x1f24] ;  /* 0x001f240001097983 */ /* 0x0021620000300800 */
[----:B------:R1:W-:Y:S01]  /*55ba0*/  STL [R1+0x1d8c], R8 ;  /* 0x001d8c0801007387 */ /* 0x0003e20000100800 */
[----:B------:R-:W-:-:S02]  /*55bb0*/  IADD3.X R19, R19, UR5, RZ, P1, !PT ;  /* 0x0000000513137c10 */ /* 0x000fc40008ffe4ff */
[----:B-1----:R0:W5:Y:S01]  /*55bc0*/  LDL.LU R8, [R1+0x1f20] ;  /* 0x001f200001087983 */ /* 0x0021620000300800 */
[----:B------:R1:W-:Y:S01]  /*55bd0*/  STL [R1+0x1d28], R3 ;  /* 0x001d280301007387 */ /* 0x0003e20000100800 */
[----:B------:R-:W-:Y:S02]  /*55be0*/  IADD3 R14, P1, R14, UR8, RZ ;  /* 0x000000080e0e7c10 */ /* 0x000fe4000ff3e0ff */
[----:B-1----:R0:W5:Y:S01]  /*55bf0*/  LDL.LU R3, [R1+0x1f1c] ;  /* 0x001f1c0001037983 */ /* 0x0021620000300800 */
[----:B------:R1:W-:Y:S03]  /*55c00*/  STL [R1+0x1d94], R4 ;  /* 0x001d940401007387 */ /* 0x0003e60000100800 */
        /* <DEDUP_REMOVED lines=29> */
[----:B------:R1:W-:Y:S02]  /*55de0*/  STL [R1+0x1db0], R28 ;  /* 0x001db01c01007387 */ /* 0x0003e40000100800 */
[----:B------:R0:W-:Y:S02]  /*55df0*/  STL [R1+0x1d68], R5 ;  /* 0x001d680501007387 */ /* 0x0001e40000100800 */
[----:B------:R0:W-:Y:S01]  /*55e00*/  STL [R1+0x1dac], R7 ;  /* 0x001dac0701007387 */ /* 0x0001e20000100800 */
[----:B------:R0:W-:Y:S01]  /*55e10*/  STL [R1+0x1d70], R2 ;  /* 0x001d700201007387 */ /* 0x0001e20000100800 */
[----:B------:R0:W-:Y:S03]  /*55e20*/  STL [R1+0x1da8], R6 ;  /* 0x001da80601007387 */ /* 0x0001e60000100800 */
[----:B-1----:R-:W1:Y:S01]  /*55e30*/  S2R R28, SR_TID.X ;  /* 0x00000000001c7919 */ /* 0x002e620000002100 */
[----:B------:R0:W-:Y:S02]  /*55e40*/  STL [R1+0x1d78], R22 ;  /* 0x001d781601007387 */ /* 0x0001e40000100800 */
[----:B------:R0:W-:Y:S02]  /*55e50*/  STL [R1+0x1d90], R27 ;  /* 0x001d901b01007387 */ /* 0x0001e40000100800 */
[----:B------:R0:W-:Y:S01]  /*55e60*/  STL [R1+0x1d80], R23 ;  /* 0x001d801701007387 */ /* 0x0001e20000100800 */
[----:B------:R0:W-:Y:S01]  /*55e70*/  STL [R1+0x1d88], R26 ;  /* 0x001d881a01007387 */ /* 0x0001e20000100800 */
[----:B-1----:R-:W-:-:S05]  /*55e80*/  LOP3.LUT R28, R28, 0x7f, RZ, 0xc0, !PT ;  /* 0x0000007f1c1c7812 */ /* 0x002fca00078ec0ff */
[----:B------:R-:W-:Y:S02]  /*55e90*/  IMAD.SHL.U32 R28, R28, 0x2, RZ ;  /* 0x000000021c1c7824 */ /* 0x000fe400078e00ff */
[----:B0-----:R-:W2:Y:S04]  /*55ea0*/  LDL.LU R26, [R1+0x1d98] ;  /* 0x001d9800011a7983 */ /* 0x001ea80000300800 */
[----:B------:R-:W3:Y:S01]  /*55eb0*/  LDL.LU R27, [R1+0x1da0] ;  /* 0x001da000011b7983 */ /* 0x000ee20000300800 */
[----:B-----5:R-:W-:Y:S02]  /*55ec0*/  IMAD.MOV.U32 R2, RZ, RZ, R3 ;  /* 0x000000ffff027224 */ /* 0x020fe400078e0003 */
[----:B------:R-:W-:Y:S02]  /*55ed0*/  IMAD.MOV.U32 R3, RZ, RZ, R9 ;  /* 0x000000ffff037224 */ /* 0x000fe400078e0009 */
[----:B------:R-:W-:Y:S01]  /*55ee0*/  IMAD.MOV.U32 R5, RZ, RZ, R8 ;  /* 0x000000ffff057224 */ /* 0x000fe200078e0008 */
[----:B--2---:R-:W-:-:S02]  /*55ef0*/  IADD3.X R26, R26, UR5, RZ, P6, !PT ;  /* 0x000000051a1a7c10 */ /* 0x004fc4000b7fe4ff */
[----:B---3--:R-:W-:-:S03]  /*55f00*/  IADD3.X R27, R27, UR5, RZ, P1, !PT ;  /* 0x000000051b1b7c10 */ /* 0x008fc60008ffe4ff */
[----:B------:R0:W-:Y:S04]  /*55f10*/  STL [R1+0x1d98], R26 ;  /* 0x001d981a01007387 */ /* 0x0001e80000100800 */
[----:B------:R0:W-:Y:S04]  /*55f20*/  STL.64 [R1+0x518], R2 ;  /* 0x0005180201007387 */ /* 0x0001e80000100a00 */
[----:B------:R0:W-:Y:S04]  /*55f30*/  STL [R1+0x1da0], R27 ;  /* 0x001da01b01007387 */ /* 0x0001e80000100800 */
[----:B------:R0:W-:Y:S01]  /*55f40*/  STL.64 [R1+0x5d0], R4 ;  /* 0x0005d00401007387 */ /* 0x0001e20000100a00 */
[----:B------:R-:W-:Y:S01]  /*55f50*/  @!P0 CALL.REL.NOINC `(.L_x_1) ;  /* 0x0000001000008944 */ /* 0x000fe20003c00000 */
[----:B------:R-:W-:Y:S05]  /*55f60*/  BRA `(.L_x_2) ;  /* 0xfffba56000007947 */ /* 0x000fea000383ffff */
.L_x_1:
[----:B------:R-:W2:Y:S04]  /*55f70*/  LDL.LU R28, [R1+0x47c] ;  /* 0x00047c00011c7983 */ /* 0x000ea80000300800 */
[----:B--2---:R1:W-:Y:S04]  /*55f80*/  STL [R1+0x20dc], R28 ;  /* 0x0020dc1c01007387 */ /* 0x0043e80000100800 */
[----:B-1----:R-:W2:Y:S04]  /*55f90*/  LDL.LU R28, [R1+0x45c] ;  /* 0x00045c00011c7983 */ /* 0x002ea80000300800 */
[----:B--2---:R1:W-:Y:S04]  /*55fa0*/  STL [R1+0x20e0], R28 ;  /* 0x0020e01c01007387 */ /* 0x0043e80000100800 */
[----:B------:R-:W2:Y:S01]  /*55fb0*/  LDL.LU R0, [R1+0x478] ;  /* 0x0004780001007983 */ /* 0x000ea20000300800 */
[----:B-1----:R-:W-:-:S03]  /*55fc0*/  IMAD.MOV.U32 R28, RZ, RZ, R21 ;  /* 0x000000ffff1c7224 */ /* 0x002fc600078e0015 */
[----:B--2---:R1:W-:Y:S04]  /*55fd0*/  STL [R1+0x20e4], R0 ;  /* 0x0020e40001007387 */ /* 0x0043e80000100800 */
[----:B0-----:R-:W2:Y:S04]  /*55fe0*/  LDL.LU R3, [R1+0x48c] ;  /* 0x00048c0001037983 */ /* 0x001ea80000300800 */
[----:B------:R-:W2:Y:S04]  /*55ff0*/  LDL.LU R9, [R1+0x488] ;  /* 0x0004880001097983 */ /* 0x000ea80000300800 */
[----:B------:R-:W3:Y:S04]  /*56000*/  LDL.LU R4, [R1+0x49c] ;  /* 0x00049c0001047983 */ /* 0x000ee80000300800 */
[----:B------:R-:W3:Y:S01]  /*56010*/  LDL.LU R8, [R1+0x498] ;  /* 0x0004980001087983 */ /* 0x000ee20000300800 */
[----:B-1----:R-:W-:-:S03]  /*56020*/  IMAD.MOV.U32 R0, RZ, RZ, R20 ;  /* 0x000000ffff007224 */ /* 0x002fc600078e0014 */
[----:B------:R-:W4:Y:S04]  /*56030*/  LDL.LU R5, [R1+0x4ac] ;  /* 0x0004ac0001057983 */ /* 0x000f280000300800 */
[----:B------:R-:W4:Y:S04]  /*56040*/  LDL.LU R7, [R1+0x4a8] ;  /* 0x0004a80001077983 */ /* 0x000f280000300800 */
[----:B------:R-:W2:Y:S04]  /*56050*/  LDL.LU R2, [R1+0x474] ;  /* 0x0004740001027983 */ /* 0x000ea80000300800 */
[----:B------:R-:W2:Y:S04]  /*56060*/  LDL.LU R6, [R1+0x470] ;  /* 0x0004700001067983 */ /* 0x000ea80000300800 */
[----:B------:R-:W2:Y:S04]  /*56070*/  LDL.LU R20, [R1+0x484] ;  /* 0x0004840001147983 */ /* 0x000ea80000300800 */
[----:B------:R-:W2:Y:S04]  /*56080*/  LDL.LU R21, [R1+0x480] ;  /* 0x0004800001157983 */ /* 0x000ea80000300800 */
[----:B------:R-:W2:Y:S04]  /*56090*/  LDL.LU R22, [R1+0x494] ;  /* 0x0004940001167983 */ /* 0x000ea80000300800 */
[----:B------:R-:W2:Y:S04]  /*560a0*/  LDL.LU R23, [R1+0x490] ;  /* 0x0004900001177983 */ /* 0x000ea80000300800 */
[----:B------:R-:W2:Y:S04]  /*560b0*/  LDL.LU R26, [R1+0x4a4] ;  /* 0x0004a400011a7983 */ /* 0x000ea80000300800 */
[----:B------:R-:W2:Y:S04]  /*560c0*/  LDL.LU R27, [R1+0x4a0] ;  /* 0x0004a000011b7983 */ /* 0x000ea80000300800 */
        /* <DEDUP_REMOVED lines=12> */
[----:B------:R0:W-:Y:S01]  /*56190*/  STL [R1+0x1ff0], R15 ;  /* 0x001ff00f01007387 */ /* 0x0001e20000100800 */
[----:B------:R-:W-:-:S03]  /*561a0*/  F2FP.PACK_AB R28, R0, R28 ;  /* 0x0000001c001c723e */ /* 0x000fc600000000ff */
        /* <DEDUP_REMOVED lines=13> */
[----:B------:R-:W2:Y:S04]  /*56280*/  LDL.LU R0, [R1+0x20e4] ;  /* 0x0020e40001007983 */ /* 0x000ea80000300800 */
[----:B------:R0:W-:Y:S04]  /*56290*/  STL [R1+0x17c], R28 ;  /* 0x00017c1c01007387 */ /* 0x0001e80000100800 */
[----:B0-----:R-:W2:Y:S02]  /*562a0*/  LDL.LU R28, [R1+0x20e0] ;  /* 0x0020e000011c7983 */ /* 0x001ea40000300800 */
[----:B--2---:R-:W-:-:S02]  /*562b0*/  F2FP.PACK_AB R29, R28, R29 ;  /* 0x0000001d1c1d723e */ /* 0x004fc400000000ff */
[----:B------:R-:W2:Y:S01]  /*562c0*/  LDL.LU R28, [R1+0x20dc] ;  /* 0x0020dc00011c7983 */ /* 0x000ea20000300800 */
[----:B------:R-:W-:Y:S02]  /*562d0*/  F2FP.PACK_AB R13, R12, R13 ;  /* 0x0000000d0c0d723e */ /* 0x000fe400000000ff */
[----:B------:R-:W-:Y:S02]  /*562e0*/  F2FP.PACK_AB R12, R14, R11 ;  /* 0x0000000b0e0c723e */ /* 0x000fe400000000ff */
[----:B------:R-:W-:Y:S01]  /*562f0*/  F2FP.PACK_AB R11, R10, R15 ;  /* 0x0000000f0a0b723e */ /* 0x000fe200000000ff */
[----:B------:R-:W-:Y:S01]  /*56300*/  STL [R1+0x178], R29 ;  /* 0x0001781d01007387 */ /* 0x000fe20000100800 */
[----:B------:R-:W-:-:S03]  /*56310*/  F2FP.PACK_AB R10, R16, R17 ;  /* 0x00000011100a723e */ /* 0x000fc600000000ff */
[----:B------:R-:W-:Y:S04]  /*56320*/  STL [R1+0x174], R13 ;  /* 0x0001740d01007387 */ /* 0x000fe80000100800 */
[----:B------:R0:W-:Y:S04]  /*56330*/  STL [R1+0x170], R12 ;  /* 0x0001700c01007387 */ /* 0x0001e80000100800 */
[----:B------:R1:W-:Y:S04]  /*56340*/  STL [R1+0x18c], R11 ;  /* 0x00018c0b01007387 */ /* 0x0003e80000100800 */
[----:B------:R2:W-:Y:S01]  /*56350*/  STL [R1+0x188], R10 ;  /* 0x0001880a01007387 */ /* 0x0005e20000100800 */
[----:B0-----:R-:W-:-:S02]  /*56360*/  F2FP.PACK_AB R12, R18, R19 ;  /* 0x00000013120c723e */ /* 0x001fc400000000ff */
[----:B-1----:R-:W-:-:S03]  /*56370*/  F2FP.PACK_AB R11, R24, R25 ;  /* 0x00000019180b723e */ /* 0x002fc600000000ff */
[----:B------:R-:W-:Y:S04]  /*56380*/  STL [R1+0x184], R12 ;  /* 0x0001840c01007387 */ /* 0x000fe80000100800 */
[----:B------:R-:W-:Y:S01]  /*56390*/  STL [R1+0x180], R11 ;  /* 0x0001800b01007387 */ /* 0x000fe20000100800 */
[----:B--2---:R-:W-:Y:S02]  /*563a0*/  F2FP.PACK_AB R10, R28, R0 ;  /* 0x000000001c0a723e */ /* 0x004fe400000000ff */
[----:B------:R-:W-:Y:S02]  /*563b0*/  F2FP.PACK_AB R0, R3, R9 ;  /* 0x000000090300723e */ /* 0x000fe400000000ff */
[----:B---3--:R-:W-:Y:S01]  /*563c0*/  F2FP.PACK_AB R3, R4, R8 ;  /* 0x000000080403723e */ /* 0x008fe200000000ff */
[----:B------:R-:W-:Y:S01]  /*563d0*/  STL [R1+0x19c], R10 ;  /* 0x00019c0a01007387 */ /* 0x000fe20000100800 */
[----:B----4-:R-:W-:-:S03]  /*563e0*/  F2FP.PACK_AB R4, R5, R7 ;  /* 0x000000070504723e */ /* 0x010fc600000000ff */
[----:B------:R0:W-:Y:S04]  /*563f0*/  STL [R1+0x198], R0 ;  /* 0x0001980001007387 */ /* 0x0001e80000100800 */
[----:B------:R1:W-:Y:S01]  /*56400*/  STL [R1+0x194], R3 ;  /* 0x0001940301007387 */ /* 0x0003e20000100800 */
[----:B0-----:R-:W-:-:S03]  /*56410*/  F2FP.PACK_AB R0, R2, R6 ;  /* 0x000000060200723e */ /* 0x001fc600000000ff */
[----:B------:R-:W-:Y:S01]  /*56420*/  STL [R1+0x190], R4 ;  /* 0x0001900401007387 */ /* 0x000fe20000100800 */
[----:B-1----:R-:W-:-:S03]  /*56430*/  F2FP.PACK_AB R3, R20, R21 ;  /* 0x000000151403723e */ /* 0x002fc600000000ff */
[----:B------:R0:W-:Y:S04]  /*56440*/  STL [R1+0xac], R0 ;  /* 0x0000ac0001007387 */ /* 0x0001e80000100800 */
[----:B------:R-:W-:Y:S04]  /*56450*/  STL [R1+0xa8], R3 ;  /* 0x0000a80301007387 */ /* 0x000fe80000100800 */
[----:B------:R-:W2:Y:S01]  /*56460*/  LDL.LU R29, [R1+0x4e8] ;  /* 0x0004e800011d7983 */ /* 0x000ea20000300800 */
[----:B------:R-:W-:Y:S02]  /*56470*/  F2FP.PACK_AB R2, R22, R23 ;  /* 0x000000171602723e */ /* 0x000fe400000000ff */
[----:B0-----:R-:W-:-:S03]  /*56480*/  F2FP.PACK_AB R0, R26, R27 ;  /* 0x0000001b1a00723e */ /* 0x001fc600000000ff */
        /* <DEDUP_REMOVED lines=36> */
[----:B------:R-:W3:Y:S04]  /*566d0*/  LDL.LU R12, [R1+0x3fc] ;  /* 0x0003fc00010c7983 */ /* 0x000ee80000300800 */
[----:B---3--:R0:W-:Y:S04]  /*566e0*/  STL [R1+0x2050], R12 ;  /* 0x0020500c01007387 */ /* 0x0081e80000100800 */
[----:B0-----:R-:W3:Y:S04]  /*566f0*/  LDL.LU R12, [R1+0x4ec] ;  /* 0x0004ec00010c7983 */ /* 0x001ee80000300800 */
        /* <DEDUP_REMOVED lines=33> */
[----:B0-----:R-:W2:Y:S04]  /*56910*/  LDL.LU R12, [R1+0x4bc] ;  /* 0x0004bc00010c7983 */ /* 0x001ea80000300800 */
[----:B------:R-:W3:Y:S04]  /*56920*/  LDL.LU R13, [R1+0x3f8] ;  /* 0x0003f800010d7983 */ /* 0x000ee80000300800 */
[----:B------:R-:W4:Y:S04]  /*56930*/  LDL.LU R14, [R1+0x40c] ;  /* 0x00040c00010e7983 */ /* 0x000f280000300800 */
        /* <DEDUP_REMOVED lines=24> */
[----:B------:R-:W3:Y:S01]  /*56ac0*/  LDL.LU R27, [R1+0x530] ;  /* 0x00053000011b7983 */ /* 0x000ee20000300800 */
[----:B--2---:R-:W-:-:S03]  /*56ad0*/  F2FP.PACK_AB R29, R12, R29 ;  /* 0x0000001d0c1d723e */ /* 0x004fc600000000ff */
[----:B------:R-:W2:Y:S04]  /*56ae0*/  LDL.LU R12, [R1+0x20d8] ;  /* 0x0020d800010c7983 */ /* 0x000ea80000300800 */
[----:B------:R0:W-:Y:S04]  /*56af0*/  STL [R1+0xbc], R29 ;  /* 0x0000bc1d01007387 */ /* 0x0001e80000100800 */
[----:B0-----:R-:W2:Y:S02]  /*56b00*/  LDL.LU R29, [R1+0x20d4] ;  /* 0x0020d400011d7983 */ /* 0x001ea40000300800 */
[----:B--2---:R-:W-:-:S02]  /*56b10*/  F2FP.PACK_AB R29, R12, R29 ;  /* 0x0000001d0c1d723e */ /* 0x004fc400000000ff */
        /* <DEDUP_REMOVED lines=64> */
[----:B------:R-:W3:Y:S04]  /*56f20*/  LDL.LU R12, [R1+0x2050] ;  /* 0x00205000010c7983 */ /* 0x000ee80000300800 */
[----:B------:R-:W-:Y:S01]  /*56f30*/  STL [R1+0xf8], R29 ;  /* 0x0000f81d01007387 */ /* 0x000fe20000100800 */
[----:B---3--:R-:W-:Y:S02]  /*56f40*/  F2FP.PACK_AB R13, R12, R13 ;  /* 0x0000000d0c0d723e */ /* 0x008fe400000000ff */
[----:B----4-:R-:W-:Y:S02]  /*56f50*/  F2FP.PACK_AB R12, R14, R11 ;  /* 0x0000000b0e0c723e */ /* 0x010fe400000000ff */
[----:B------:R-:W-:Y:S02]  /*56f60*/  F2FP.PACK_AB R11, R10, R15 ;  /* 0x0000000f0a0b723e */ /* 0x000fe400000000ff */
[----:B------:R-:W-:Y:S01]  /*56f70*/  F2FP.PACK_AB R10, R16, R17 ;  /* 0x00000011100a723e */ /* 0x000fe200000000ff */
[----:B------:R-:W-:Y:S04]  /*56f80*/  STL [R1+0xf4], R13 ;  /* 0x0000f40d01007387 */ /* 0x000fe80000100800 */
[----:B------:R0:W-:Y:S04]  /*56f90*/  STL [R1+0xf0], R12 ;  /* 0x0000f00c01007387 */ /* 0x0001e80000100800 */
[----:B------:R1:W-:Y:S04]  /*56fa0*/  STL [R1+0x10c], R11 ;  /* 0x00010c0b01007387 */ /* 0x0003e80000100800 */
[----:B------:R2:W-:Y:S01]  /*56fb0*/  STL [R1+0x108], R10 ;  /* 0x0001080a01007387 */ /* 0x0005e20000100800 */
[----:B0-----:R-:W-:-:S02]  /*56fc0*/  F2FP.PACK_AB R12, R18, R19 ;  /* 0x00000013120c723e */ /* 0x001fc400000000ff */
[----:B-1----:R-:W-:-:S03]  /*56fd0*/  F2FP.PACK_AB R11, R24, R25 ;  /* 0x00000019180b723e */ /* 0x002fc600000000ff */
[----:B------:R-:W-:Y:S01]  /*56fe0*/  STL [R1+0x104], R12 ;  /* 0x0001040c01007387 */ /* 0x000fe20000100800 */
[----:B--2---:R-:W-:Y:S02]  /*56ff0*/  F2FP.PACK_AB R10, R28, R0 ;  /* 0x000000001c0a723e */ /* 0x004fe400000000ff */
[----:B------:R-:W-:Y:S02]  /*57000*/  F2FP.PACK_AB R0, R3, R9 ;  /* 0x000000090300723e */ /* 0x000fe400000000ff */
[----:B------:R-:W-:Y:S01]  /*57010*/  F2FP.PACK_AB R3, R4, R8 ;  /* 0x000000080403723e */ /* 0x000fe200000000ff */
[----:B------:R-:W-:Y:S01]  /*57020*/  STL [R1+0x100], R11 ;  /* 0x0001000b01007387 */ /* 0x000fe20000100800 */
[----:B------:R-:W-:-:S03]  /*57030*/  F2FP.PACK_AB R4, R5, R7 ;  /* 0x000000070504723e */ /* 0x000fc600000000ff */
[----:B------:R-:W-:Y:S04]  /*57040*/  STL [R1+0x11c], R10 ;  /* 0x00011c0a01007387 */ /* 0x000fe80000100800 */
        /* <DEDUP_REMOVED lines=28> */
[----:B---3--:R0:W-:Y:S04]  /*57210*/  STL [R1+0x2030], R6 ;  /* 0x0020300601007387 */ /* 0x0081e80000100800 */
[----:B0-----:R-:W3:Y:S04]  /*57220*/  LDL.LU R6, [R1+0x554] ;  /* 0x0005540001067983 */ /* 0x001ee80000300800 */
[----:B------:R-:W4:Y:S04]  /*57230*/  LDL.LU R25, [R1+0x59c] ;  /* 0x00059c0001197983 */ /* 0x000f280000300800 */
[----:B----4-:R0:W-:Y:S04]  /*57240*/  STL [R1+0x200c], R25 ;  /* 0x00200c1901007387 */ /* 0x0101e80000100800 */
[----:B0-----:R-:W4:Y:S04]  /*57250*/  LDL.LU R25, [R1+0x608] ;  /* 0x0006080001197983 */ /* 0x001f280000300800 */
        /* <DEDUP_REMOVED lines=8> */
[----:B------:R-:W2:Y:S04]  /*572e0*/  LDL.LU R24, [R1+0x598] ;  /* 0x0005980001187983 */ /* 0x000ea80000300800 */
[----:B--2---:R0:W-:Y:S04]  /*572f0*/  STL [R1+0x2010], R24 ;  /* 0x0020101801007387 */ /* 0x0041e80000100800 */
[----:B0-----:R-:W2:Y:S04]  /*57300*/  LDL.LU R24, [R1+0x60c] ;  /* 0x00060c0001187983 */ /* 0x001ea80000300800 */
[----:B--2---:R0:W-:Y:S04]  /*57310*/  STL [R1+0x2018], R24 ;  /* 0x0020181801007387 */ /* 0x0041e80000100800 */
[----:B0-----:R-:W2:Y:S04]  /*57320*/  LDL.LU R24, [R1+0x5fc] ;  /* 0x0005fc0001187983 */ /* 0x001ea80000300800 */
[----:B--2---:R0:W-:Y:S04]  /*57330*/  STL [R1+0x2020], R24 ;  /* 0x0020201801007387 */ /* 0x0041e80000100800 */
[----:B0-----:R-:W2:Y:S01]  /*57340*/  LDL.LU R24, [R1+0x5c4] ;  /* 0x0005c40001187983 */ /* 0x001ea20000300800 */
[----:B------:R-:W-:-:S03]  /*57350*/  F2FP.PACK_AB R7, R2, R7 ;  /* 0x000000070207723e */ /* 0x000fc600000000ff */
[----:B--2---:R0:W-:Y:S04]  /*57360*/  STL [R1+0x2028], R24 ;  /* 0x0020281801007387 */ /* 0x0041e80000100800 */
[----:B0-----:R-:W2:Y:S04]  /*57370*/  LDL.LU R24, [R1+0x584] ;  /* 0x0005840001187983 */ /* 0x001ea80000300800 */
        /* <DEDUP_REMOVED lines=37> */
[----:B------:R0:W-:Y:S04]  /*575d0*/  STL [R1+0x130], R7 ;  /* 0x0001300701007387 */ /* 0x0001e80000100800 */
[----:B0-----:R-:W2:Y:S01]  /*575e0*/  LDL.LU R7, [R1+0x66c] ;  /* 0x00066c0001077983 */ /* 0x001ea20000300800 */
[----:B---3--:R-:W-:-:S03]  /*575f0*/  F2FP.PACK_AB R2, R6, R2 ;  /* 0x000000020602723e */ /* 0x008fc600000000ff */
[----:B------:R-:W4:Y:S04]  /*57600*/  LDL.LU R6, [R1+0x2030] ;  /* 0x0020300001067983 */ /* 0x000f280000300800 */
[----:B------:R0:W-:Y:S04]  /*57610*/  STL [R1+0x14c], R2 ;  /* 0x00014c0201007387 */ /* 0x0001e80000100800 */
[----:B0-----:R-:W3:Y:S01]  /*57620*/  LDL.LU R2, [R1+0x67c] ;  /* 0x00067c0001027983 */ /* 0x001ee20000300800 */
[----:B----4-:R-:W-:-:S03]  /*57630*/  F2FP.PACK_AB R6, R25, R6 ;  /* 0x000000061906723e */ /* 0x010fc600000000ff */
[----:B------:R-:W4:Y:S04]  /*57640*/  LDL.LU R25, [R1+0x202c] ;  /* 0x00202c0001197983 */ /* 0x000f280000300800 */
[----:B------:R0:W-:Y:S04]  /*57650*/  STL [R1+0x148], R6 ;  /* 0x0001480601007387 */ /* 0x0001e80000100800 */
[----:B0-----:R-:W2:Y:S01]  /*57660*/  LDL.LU R6, [R1+0x68c] ;  /* 0x00068c0001067983 */ /* 0x001ea20000300800 */
[----:B----4-:R-:W-:-:S03]  /*57670*/  F2FP.PACK_AB R25, R24, R25 ;  /* 0x000000191819723e */ /* 0x010fc600000000ff */
[----:B------:R-:W4:Y:S04]  /*57680*/  LDL.LU R24, [R1+0x2028] ;  /* 0x0020280001187983 */ /* 0x000f280000300800 */
[----:B------:R0:W-:Y:S04]  /*57690*/  STL [R1+0x144], R25 ;  /* 0x0001441901007387 */ /* 0x0001e80000100800 */
[----:B0-----:R-:W4:Y:S02]  /*576a0*/  LDL.LU R25, [R1+0x2024] ;  /* 0x0020240001197983 */ /* 0x001f240000300800 */
[----:B----4-:R-:W-:-:S02]  /*576b0*/  F2FP.PACK_AB R25, R24, R25 ;  /* 0x000000191819723e */ /* 0x010fc400000000ff */
        /* <DEDUP_REMOVED lines=10> */
[----:B0-----:R-:W4:Y:S01]  /*57760*/  LDL.LU R25, [R1+0x200c] ;  /* 0x00200c0001197983 */ /* 0x001f220000300800 */
[----:B------:R-:W-:Y:S02]  /*57770*/  F2FP.PACK_AB R18, R19, R18 ;  /* 0x000000121312723e */ /* 0x000fe400000000ff */
[----:B------:R-:W-:-:S02]  /*57780*/  F2FP.PACK_AB R16, R17, R16 ;  /* 0x000000101110723e */ /* 0x000fc400000000ff */
[----:B------:R-:W-:Y:S02]  /*57790*/  F2FP.PACK_AB R10, R15, R10 ;  /* 0x0000000a0f0a723e */ /* 0x000fe400000000ff */
[----:B------:R-:W-:Y:S02]  /*577a0*/  F2FP.PACK_AB R14, R11, R14 ;  /* 0x0000000e0b0e723e */ /* 0x000fe400000000ff */
[----:B----4-:R-:W-:Y:S02]  /*577b0*/  F2FP.PACK_AB R24, R25, R24 ;  /* 0x000000181918723e */ /* 0x010fe400000000ff */
[----:B------:R-:W4:Y:S04]  /*577c0*/  LDL.LU R25, [R1+0x2008] ;  /* 0x0020080001197983 */ /* 0x000f280000300800 */
[----:B------:R0:W-:Y:S04]  /*577d0*/  STL [R1+0x154], R24 ;  /* 0x0001541801007387 */ /* 0x0001e80000100800 */
[----:B0-----:R-:W2:Y:S04]  /*577e0*/  LDL.LU R24, [R1+0x2004] ;  /* 0x0020040001187983 */ /* 0x001ea80000300800 */
[----:B------:R-:W3:Y:S04]  /*577f0*/  LDL.LU R19, [R1+0x2000] ;  /* 0x0020000001137983 */ /* 0x000ee80000300800 */
[----:B------:R0:W-:Y:S04]  /*57800*/  STL [R1+0x150], R18 ;  /* 0x0001501201007387 */ /* 0x0001e80000100800 */
[----:B0-----:R-:W3:Y:S04]  /*57810*/  LDL.LU R18, [R1+0x1ffc] ;  /* 0x001ffc0001127983 */ /* 0x001ee80000300800 */
[----:B------:R-:W3:Y:S04]  /*57820*/  LDL.LU R17, [R1+0x1ff8] ;  /* 0x001ff80001117983 */ /* 0x000ee80000300800 */
[----:B------:R0:W-:Y:S04]  /*57830*/  STL [R1+0x16c], R16 ;  /* 0x00016c1001007387 */ /* 0x0001e80000100800 */
[----:B0-----:R-:W3:Y:S04]  /*57840*/  LDL.LU R16, [R1+0x1ff4] ;  /* 0x001ff40001107983 */ /* 0x001ee80000300800 */
[----:B------:R-:W3:Y:S04]  /*57850*/  LDL.LU R15, [R1+0x1ff0] ;  /* 0x001ff000010f7983 */ /* 0x000ee80000300800 */
[----:B------:R0:W-:Y:S04]  /*57860*/  STL [R1+0x168], R10 ;  /* 0x0001680a01007387 */ /* 0x0001e80000100800 */
[----:B0-----:R-:W3:Y:S04]  /*57870*/  LDL.LU R10, [R1+0x1fec] ;  /* 0x001fec00010a7983 */ /* 0x001ee80000300800 */
[----:B------:R-:W3:Y:S01]  /*57880*/  LDL.LU R11, [R1+0x1fe8] ;  /* 0x001fe800010b7983 */ /* 0x000ee20000300800 */
[----:B------:R-:W-:-:S02]  /*57890*/  F2FP.PACK_AB R27, R13, R27 ;  /* 0x0000001b0d1b723e */ /* 0x000fc400000000ff */
[----:B------:R-:W-:Y:S01]  /*578a0*/  F2FP.PACK_AB R12, R29, R12 ;  /* 0x0000000c1d0c723e */ /* 0x000fe200000000ff */
[----:B------:R0:W-:Y:S01]  /*578b0*/  STL [R1+0x164], R14 ;  /* 0x0001640e01007387 */ /* 0x0001e20000100800 */
[----:B------:R-:W-:Y:S02]  /*578c0*/  F2FP.PACK_AB R26, R28, R26 ;  /* 0x0000001a1c1a723e */ /* 0x000fe400000000ff */
[----:B------:R-:W-:Y:S02]  /*578d0*/  F2FP.PACK_AB R23, R9, R23 ;  /* 0x000000170917723e */ /* 0x000fe400000000ff */
[----:B------:R-:W-:Y:S02]  /*578e0*/  F2FP.PACK_AB R22, R4, R22 ;  /* 0x000000160416723e */ /* 0x000fe400000000ff */
[----:B------:R-:W-:Y:S01]  /*578f0*/  F2FP.PACK_AB R21, R8, R21 ;  /* 0x000000150815723e */ /* 0x000fe200000000ff */
[----:B0-----:R-:W3:Y:S01]  /*57900*/  LDL.LU R14, [R1+0x1fe4] ;  /* 0x001fe400010e7983 */ /* 0x001ee20000300800 */
[----:B------:R-:W-:-:S03]  /*57910*/  F2FP.PACK_AB R20, R5, R20 ;  /* 0x000000140514723e */ /* 0x000fc600000000ff */
[----:B------:R-:W-:Y:S04]  /*57920*/  STL [R1+0x1ee8], R27 ;  /* 0x001ee81b01007387 */ /* 0x000fe80000100800 */
[----:B------:R0:W-:Y:S04]  /*57930*/  STL [R1+0x160], R12 ;  /* 0x0001600c01007387 */ /* 0x0001e80000100800 */
[----:B------:R-:W-:Y:S01]  /*57940*/  STL [R1+0x1eec], R26 ;  /* 0x001eec1a01007387 */ /* 0x000fe20000100800 */
[----:B----4-:R-:W-:-:S05]  /*57950*/  F2FP.PACK_AB R25, R0, R25 ;  /* 0x000000190019723e */ /* 0x010fca00000000ff */
[----:B------:R-:W-:Y:S01]  /*57960*/  STL [R1+0x1ef0], R25 ;  /* 0x001ef01901007387 */ /* 0x000fe20000100800 */
[----:B--2---:R-:W-:Y:S02]  /*57970*/  F2FP.PACK_AB R24, R3, R24 ;  /* 0x000000180318723e */ /* 0x004fe400000000ff */
[----:B---3--:R-:W-:-:S03]  /*57980*/  F2FP.PACK_AB R19, R7, R19 ;  /* 0x000000130713723e */ /* 0x008fc600000000ff */
[----:B------:R-:W-:Y:S04]  /*57990*/  STL [R1+0x1ef4], R24 ;  /* 0x001ef41801007387 */ /* 0x000fe80000100800 */
[----:B------:R-:W-:Y:S04]  /*579a0*/  STL [R1+0x1ef8], R23 ;  /* 0x001ef81701007387 */ /* 0x000fe80000100800 */
[----:B------:R-:W-:Y:S01]  /*579b0*/  STL [R1+0x1efc], R22 ;  /* 0x001efc1601007387 */ /* 0x000fe20000100800 */
[----:B------:R-:W-:-:S03]  /*579c0*/  F2FP.PACK_AB R18, R2, R18 ;  /* 0x000000120212723e */ /* 0x000fc600000000ff */
[----:B------:R-:W-:Y:S01]  /*579d0*/  STL [R1+0x1f00], R21 ;  /* 0x001f001501007387 */ /* 0x000fe20000100800 */
[----:B------:R-:W-:-:S03]  /*579e0*/  F2FP.PACK_AB R17, R6, R17 ;  /* 0x000000110611723e */ /* 0x000fc600000000ff */
[----:B------:R-:W-:Y:S04]  /*579f0*/  STL [R1+0x1f04], R20 ;  /* 0x001f041401007387 */ /* 0x000fe80000100800 */
[----:B------:R-:W-:Y:S04]  /*57a00*/  STL [R1+0x1f08], R19 ;  /* 0x001f081301007387 */ /* 0x000fe80000100800 */
[----:B------:R-:W-:Y:S04]  /*57a10*/  STL [R1+0x1f0c], R18 ;  /* 0x001f0c1201007387 */ /* 0x000fe80000100800 */
[----:B------:R-:W-:Y:S01]  /*57a20*/  STL [R1+0x1f10], R17 ;  /* 0x001f101101007387 */ /* 0x000fe20000100800 */
[----:B------:R-:W-:-:S05]  /*57a30*/  F2FP.PACK_AB R16, R16, R15 ;  /* 0x0000000f1010723e */ /* 0x000fca00000000ff */
[----:B------:R-:W-:Y:S04]  /*57a40*/  STL [R1+0x1f14], R16 ;  /* 0x001f141001007387 */ /* 0x000fe80000100800 */
[----:B------:R-:W2:Y:S04]  /*57a50*/  LDL.LU R13, [R1+0x674] ;  /* 0x00067400010d7983 */ /* 0x000ea80000300800 */
[----:B0-----:R-:W3:Y:S01]  /*57a60*/  LDL.LU R12, [R1+0x684] ;  /* 0x00068400010c7983 */ /* 0x001ee20000300800 */
[----:B------:R-:W-:-:S03]  /*57a70*/  F2FP.PACK_AB R15, R11, R10 ;  /* 0x0000000a0b0f723e */ /* 0x000fc600000000ff */
[----:B------:R-:W4:Y:S04]  /*57a80*/  LDL.LU R11, [R1+0x628] ;  /* 0x00062800010b7983 */ /* 0x000f280000300800 */
[----:B----4-:R0:W-:Y:S04]  /*57a90*/  STL [R1+0x1fd8], R11 ;  /* 0x001fd80b01007387 */ /* 0x0101e80000100800 */
[----:B0-----:R-:W4:Y:S04]  /*57aa0*/  LDL.LU R11, [R1+0x694] ;  /* 0x00069400010b7983 */ /* 0x001f280000300800 */
[----:B------:R-:W2:Y:S04]  /*57ab0*/  LDL.LU R10, [R1+0x638] ;  /* 0x00063800010a7983 */ /* 0x000ea80000300800 */
[----:B--2---:R0:W-:Y:S04]  /*57ac0*/  STL [R1+0x1fd4], R10 ;  /* 0x001fd40a01007387 */ /* 0x0041e80000100800 */
[----:B0-----:R-:W2:Y:S04]  /*57ad0*/  LDL.LU R10, [R1+0x62c] ;  /* 0x00062c00010a7983 */ /* 0x001ea80000300800 */
[----:B------:R-:W2:Y:S01]  /*57ae0*/  LDL.LU R9, [R1+0x648] ;  /* 0x0006480001097983 */ /* 0x000ea20000300800 */
        /* <DEDUP_REMOVED lines=39> */
[----:B------:R-:W2:Y:S04]  /*57d60*/  LDL.LU R10, [R1+0x1fd4] ;  /* 0x001fd400010a7983 */ /* 0x000ea80000300800 */
[----:B------:R0:W-:Y:S04]  /*57d70*/  STL [R1+0x1f28], R11 ;  /* 0x001f280b01007387 */ /* 0x0001e80000100800 */
[----:B0-----:R-:W4:Y:S01]  /*57d80*/  LDL.LU R11, [R1+0x64c] ;  /* 0x00064c00010b7983 */ /* 0x001f220000300800 */
[----:B--2---:R-:W-:-:S03]  /*57d90*/  F2FP.PACK_AB R10, R9, R10 ;  /* 0x0000000a090a723e */ /* 0x004fc600000000ff */
[----:B------:R-:W4:Y:S01]  /*57da0*/  LDL.LU R9, [R1+0x1fd0] ;  /* 0x001fd00001097983 */ /* 0x000f220000300800 */
[----:B------:R-:W-:Y:S02]  /*57db0*/  F2FP.PACK_AB R8, R12, R8 ;  /* 0x000000080c08723e */ /* 0x000fe400000000ff */
[----:B---3--:R-:W-:Y:S01]  /*57dc0*/  F2FP.PACK_AB R7, R13, R7 ;  /* 0x000000070d07723e */ /* 0x008fe200000000ff */
[----:B------:R-:W-:Y:S01]  /*57dd0*/  STL [R1+0x1f2c], R10 ;  /* 0x001f2c0a01007387 */ /* 0x000fe20000100800 */
[----:B------:R-:W-:Y:S02]  /*57de0*/  F2FP.PACK_AB R6, R14, R6 ;  /* 0x000000060e06723e */ /* 0x000fe400000000ff */
[----:B------:R-:W-:Y:S02]  /*57df0*/  F2FP.PACK_AB R5, R15, R5 ;  /* 0x000000050f05723e */ /* 0x000fe400000000ff */
[----:B------:R-:W-:Y:S02]  /*57e00*/  F2FP.PACK_AB R4, R16, R4 ;  /* 0x000000041004723e */ /* 0x000fe400000000ff */
[----:B----4-:R-:W-:-:S05]  /*57e10*/  F2FP.PACK_AB R9, R11, R9 ;  /* 0x000000090b09723e */ /* 0x010fca00000000ff */
[----:B------:R-:W-:Y:S04]  /*57e20*/  STL [R1+0x1f30], R9 ;  /* 0x001f300901007387 */ /* 0x000fe80000100800 */
[----:B------:R-:W-:Y:S04]  /*57e30*/  STL [R1+0x1f34], R8 ;  /* 0x001f340801007387 */ /* 0x000fe80000100800 */
[----:B------:R-:W-:Y:S04]  /*57e40*/  STL [R1+0x1f38], R7 ;  /* 0x001f380701007387 */ /* 0x000fe80000100800 */
[----:B------:R0:W-:Y:S04]  /*57e50*/  STL [R1+0x1f3c], R6 ;  /* 0x001f3c0601007387 */ /* 0x0001e80000100800 */
[----:B------:R1:W-:Y:S04]  /*57e60*/  STL [R1+0x1f40], R5 ;  /* 0x001f400501007387 */ /* 0x0003e80000100800 */
[----:B------:R2:W-:Y:S01]  /*57e70*/  STL [R1+0x1f44], R4 ;  /* 0x001f440401007387 */ /* 0x0005e20000100800 */
[----:B0-----:R-:W-:-:S02]  /*57e80*/  F2FP.PACK_AB R6, R19, R20 ;  /* 0x000000141306723e */ /* 0x001fc400000000ff */
[----:B-1----:R-:W-:Y:S02]  /*57e90*/  F2FP.PACK_AB R5, R17, R18 ;  /* 0x000000121105723e */ /* 0x002fe400000000ff */
[----:B--2---:R-:W-:-:S03]  /*57ea0*/  F2FP.PACK_AB R4, R21, R22 ;  /* 0x000000161504723e */ /* 0x004fc600000000ff */
[----:B------:R0:W-:Y:S04]  /*57eb0*/  STL [R1+0xc], R5 ;  /* 0x00000c0501007387 */ /* 0x0001e80000100800 */
[----:B------:R1:W-:Y:S04]  /*57ec0*/  STL [R1+0x8], R6 ;  /* 0x0000080601007387 */ /* 0x0003e80000100800 */
[----:B------:R2:W-:Y:S01]  /*57ed0*/  STL [R1+0x4], R4 ;  /* 0x0000040401007387 */ /* 0x0005e20000100800 */
[----:B0-----:R-:W-:Y:S02]  /*57ee0*/  F2FP.PACK_AB R5, R23, R24 ;  /* 0x000000181705723e */ /* 0x001fe400000000ff */
[----:B-1----:R-:W-:-:S03]  /*57ef0*/  F2FP.PACK_AB R6, R25, R26 ;  /* 0x0000001a1906723e */ /* 0x002fc600000000ff */
[----:B------:R-:W-:Y:S01]  /*57f00*/  STL [R1], R5 ;  /* 0x0000000501007387 */ /* 0x000fe20000100800 */
[----:B--2---:R-:W-:-:S03]  /*57f10*/  F2FP.PACK_AB R4, R27, R29 ;  /* 0x0000001d1b04723e */ /* 0x004fc600000000ff */
[----:B------:R-:W-:Y:S04]  /*57f20*/  STL [R1+0x1c], R6 ;  /* 0x00001c0601007387 */ /* 0x000fe80000100800 */
[----:B------:R0:W-:Y:S04]  /*57f30*/  STL [R1+0x18], R4 ;  /* 0x0000180401007387 */ /* 0x0001e80000100800 */
[----:B0-----:R-:W2:Y:S01]  /*57f40*/  LDL.LU R4, [R1+0x7bc] ;  /* 0x0007bc0001047983 */ /* 0x001ea20000300800 */
[----:B------:R-:W-:Y:S02]  /*57f50*/  F2FP.PACK_AB R5, R28, R0 ;  /* 0x000000001c05723e */ /* 0x000fe400000000ff */
[----:B------:R-:W-:-:S03]  /*57f60*/  F2FP.PACK_AB R0, R3, R2 ;  /* 0x000000020300723e */ /* 0x000fc600000000ff */
        /* <DEDUP_REMOVED lines=165> */
[----:B0-----:R-:W2:Y:S01]  /*589c0*/  LDL.LU R4, [R1+0x1f48] ;  /* 0x001f480001047983 */ /* 0x001ea20000300800 */
[----:B---3--:R-:W-:Y:S02]  /*589d0*/  F2FP.PACK_AB R7, R6, R7 ;  /* 0x000000070607723e */ /* 0x008fe400000000ff */
[----:B----4-:R-:W-:-:S02]  /*589e0*/  F2FP.PACK_AB R9, R8, R9 ;  /* 0x000000090809723e */ /* 0x010fc400000000ff */
[----:B------:R-:W-:Y:S02]  /*589f0*/  F2FP.PACK_AB R11, R10, R11 ;  /* 0x0000000b0a0b723e */ /* 0x000fe400000000ff */
[----:B------:R-:W-:Y:S02]  /*58a00*/  F2FP.PACK_AB R13, R12, R13 ;  /* 0x0000000d0c0d723e */ /* 0x000fe400000000ff */
[----:B------:R-:W-:Y:S02]  /*58a10*/  F2FP.PACK_AB R15, R14, R15 ;  /* 0x0000000f0e0f723e */ /* 0x000fe400000000ff */
[----:B------:R-:W-:Y:S02]  /*58a20*/  F2FP.PACK_AB R17, R16, R17 ;  /* 0x000000111011723e */ /* 0x000fe400000000ff */
[----:B------:R-:W-:Y:S02]  /*58a30*/  F2FP.PACK_AB R19, R18, R19 ;  /* 0x000000131213723e */ /* 0x000fe400000000ff */
[----:B------:R-:W-:-:S02]  /*58a40*/  F2FP.PACK_AB R21, R20, R21 ;  /* 0x000000151415723e */ /* 0x000fc400000000ff */
[----:B------:R-:W-:Y:S02]  /*58a50*/  F2FP.PACK_AB R23, R22, R23 ;  /* 0x000000171617723e */ /* 0x000fe400000000ff */
[----:B------:R-:W-:Y:S02]  /*58a60*/  F2FP.PACK_AB R25, R24, R25 ;  /* 0x000000191819723e */ /* 0x000fe400000000ff */
[----:B------:R-:W-:Y:S02]  /*58a70*/  F2FP.PACK_AB R27, R26, R27 ;  /* 0x0000001b1a1b723e */ /* 0x000fe400000000ff */
[----:B------:R-:W-:Y:S02]  /*58a80*/  F2FP.PACK_AB R28, R29, R28 ;  /* 0x0000001c1d1c723e */ /* 0x000fe400000000ff */
[----:B--2---:R-:W-:Y:S02]  /*58a90*/  F2FP.PACK_AB R5, R4, R5 ;  /* 0x000000050405723e */ /* 0x004fe400000000ff */
[----:B------:R0:W5:Y:S04]  /*58aa0*/  LDL.LU R4, [R1+0x1f44] ;  /* 0x001f440001047983 */ /* 0x0001680000300800 */
[----:B------:R1:W-:Y:S04]  /*58ab0*/  STL [R1+0x68], R5 ;  /* 0x0000680501007387 */ /* 0x0003e80000100800 */
[----:B-1----:R0:W5:Y:S04]  /*58ac0*/  LDL.LU R5, [R1+0x1f40] ;  /* 0x001f400001057983 */ /* 0x0021680000300800 */
        /* <DEDUP_REMOVED lines=33> */
[----:B------:R-:W2:Y:S01]  /*58ce0*/  LDL.LU R29, [R1+0x1ee4] ;  /* 0x001ee400011d7983 */ /* 0x000ea20000300800 */
[----:B------:R-:W-:-:S03]  /*58cf0*/  F2FP.PACK_AB R3, R0, R3 ;  /* 0x000000030003723e */ /* 0x000fc600000000ff */
[----:B------:R0:W-:Y:S01]  /*58d00*/  STL [R1+0x98], R28 ;  /* 0x0000981c01007387 */ /* 0x0001e20000100800 */
[----:B--2---:R-:W-:-:S05]  /*58d10*/  F2FP.PACK_AB R0, R2, R29 ;  /* 0x0000001d0200723e */ /* 0x004fca00000000ff */
[----:B------:R0:W-:Y:S04]  /*58d20*/  STL [R1+0x90], R0 ;  /* 0x0000900001007387 */ /* 0x0001e80000100800 */
[----:B------:R0:W-:Y:S02]  /*58d30*/  STL [R1+0x94], R3 ;  /* 0x0000940301007387 */ /* 0x0001e40000100800 */
.L_x_0:
[----:B0-----:R-:W2:Y:S04]  /*58d40*/  LDL.LU R28, [R1+0x44] ;  /* 0x00004400011c7983 */ /* 0x001ea80000300800 */
[----:B------:R-:W3:Y:S04]  /*58d50*/  LDL.LU R3, [R1+0x48] ;  /* 0x0000480001037983 */ /* 0x000ee80000300800 */
[----:B------:R-:W4:Y:S04]  /*58d60*/  LDL.LU R2, [R1+0x4c] ;  /* 0x00004c0001027983 */ /* 0x000f280000300800 */
[----:B------:R-:W2:Y:S04]  /*58d70*/  LDL.LU R0, [R1+0x40] ;  /* 0x0000400001007983 */ /* 0x000ea80000300800 */
[----:B-----5:R0:W-:Y:S04]  /*58d80*/  STL.64 [R1+0x2088], R6 ;  /* 0x0020880601007387 */ /* 0x0201e80000100a00 */
[----:B0-----:R-:W2:Y:S04]  /*58d90*/  LDL.LU R6, [R1+0x10] ;  /* 0x0000100001067983 */ /* 0x001ea80000300800 */
[----:B------:R-:W4:Y:S04]  /*58da0*/  LDL.LU R7, [R1+0x14] ;  /* 0x0000140001077983 */ /* 0x000f280000300800 */
[----:B------:R0:W-:Y:S04]  /*58db0*/  STL.64 [R1+0x2080], R4 ;  /* 0x0020800401007387 */ /* 0x0001e80000100a00 */
[----:B0-----:R-:W4:Y:S04]  /*58dc0*/  LDL.LU R4, [R1+0x18] ;  /* 0x0000180001047983 */ /* 0x001f280000300800 */
[----:B------:R-:W4:Y:S04]  /*58dd0*/  LDL.LU R5, [R1+0x1c] ;  /* 0x00001c0001057983 */ /* 0x000f280000300800 */
[----:B------:R0:W-:Y:S04]  /*58de0*/  STL.64 [R1+0x2078], R10 ;  /* 0x0020780a01007387 */ /* 0x0001e80000100a00 */
[----:B0-----:R-:W4:Y:S04]  /*58df0*/  LDL.LU R10, [R1+0x4] ;  /* 0x00000400010a7983 */ /* 0x001f280000300800 */
[----:B------:R-:W4:Y:S04]  /*58e00*/  LDL.LU R11, [R1] ;  /* 0x00000000010b7983 */ /* 0x000f280000300800 */
[----:B------:R-:W-:Y:S04]  /*58e10*/  STL.64 [R1+0x2070], R8 ;  /* 0x0020700801007387 */ /* 0x000fe80000100a00 */
[----:B------:R-:W-:Y:S04]  /*58e20*/  STL.64 [R1+0x2068], R14 ;  /* 0x0020680e01007387 */ /* 0x000fe80000100a00 */
[----:B------:R-:W-:Y:S04]  /*58e30*/  STL.64 [R1+0x2060], R12 ;  /* 0x0020600c01007387 */ /* 0x000fe80000100a00 */
[----:B------:R-:W-:Y:S04]  /*58e40*/  STL.64 [R1+0x2058], R18 ;  /* 0x0020581201007387 */ /* 0x000fe80000100a00 */
[----:B------:R0:W-:Y:S04]  /*58e50*/  STL.64 [R1+0x2050], R16 ;  /* 0x0020501001007387 */ /* 0x0001e80000100a00 */
[----:B0-----:R-:W4:Y:S04]  /*58e60*/  LDL.LU R16, [R1+0x8] ;  /* 0x0000080001107983 */ /* 0x001f280000300800 */
[----:B------:R-:W4:Y:S04]  /*58e70*/  LDL.LU R17, [R1+0xc] ;  /* 0x00000c0001117983 */ /* 0x000f280000300800 */
[----:B------:R2:W-:Y:S04]  /*58e80*/  STL.64 [R1+0x2048], R22 ;  /* 0x0020481601007387 */ /* 0x0005e80000100a00 */
[----:B------:R0:W-:Y:S04]  /*58e90*/  STL.64 [R1+0x2040], R20 ;  /* 0x0020401401007387 */ /* 0x0001e80000100a00 */
[----:B------:R-:W-:Y:S04]  /*58ea0*/  STL.64 [R1+0x2038], R26 ;  /* 0x0020381a01007387 */ /* 0x000fe80000100a00 */
[----:B------:R-:W-:Y:S04]  /*58eb0*/  STL.64 [R1+0x2030], R24 ;  /* 0x0020301801007387 */ /* 0x000fe80000100a00 */
[----:B------:R-:W4:Y:S04]  /*58ec0*/  LDL.LU R12, [R1+0x20] ;  /* 0x00002000010c7983 */ /* 0x000f280000300800 */
[----:B------:R-:W4:Y:S04]  /*58ed0*/  LDL.LU R13, [R1+0x24] ;  /* 0x00002400010d7983 */ /* 0x000f280000300800 */
[----:B------:R-:W4:Y:S04]  /*58ee0*/  LDL.LU R14, [R1+0x28] ;  /* 0x00002800010e7983 */ /* 0x000f280000300800 */
[----:B------:R-:W4:Y:S04]  /*58ef0*/  LDL.LU R15, [R1+0x2c] ;  /* 0x00002c00010f7983 */ /* 0x000f280000300800 */
[----:B------:R-:W1:Y:S01]  /*58f00*/  S2R R29, SR_TID.X ;  /* 0x00000000001d7919 */ /* 0x000e620000002100 */
[----:B--2---:R-:W-:-:S02]  /*58f10*/  IMAD.MOV.U32 R22, RZ, RZ, R6 ;  /* 0x000000ffff167224 */ /* 0x004fc400078e0006 */
[----:B---3--:R-:W-:Y:S02]  /*58f20*/  IMAD.MOV.U32 R6, RZ, RZ, R3 ;  /* 0x000000ffff067224 */ /* 0x008fe400078e0003 */
[----:B----4-:R-:W-:Y:S02]  /*58f30*/  IMAD.MOV.U32 R23, RZ, RZ, R7 ;  /* 0x000000ffff177224 */ /* 0x010fe400078e0007 */
[----:B------:R-:W-:Y:S02]  /*58f40*/  IMAD.MOV.U32 R7, RZ, RZ, R2 ;  /* 0x000000ffff077224 */ /* 0x000fe400078e0002 */
[C---:B-1----:R-:W-:Y:S02]  /*58f50*/  IMAD.SHL.U32 R2, R29.reuse, 0x8, RZ ;  /* 0x000000081d027824 */ /* 0x042fe400078e00ff */
[----:B------:R-:W-:-:S03]  /*58f60*/  IMAD.SHL.U32 R3, R29, 0x4, RZ ;  /* 0x000000041d037824 */ /* 0x000fc600078e00ff */
[----:B------:R-:W-:-:S04]  /*58f70*/  LOP3.LUT R2, R2, 0x300, RZ, 0xc0, !PT ;  /* 0x0000030002027812 */ /* 0x000fc800078ec0ff */
[----:B------:R-:W-:Y:S01]  /*58f80*/  LOP3.LUT R2, R2, 0x70, R3, 0xf8, !PT ;  /* 0x0000007002027812 */ /* 0x000fe200078ef803 */
[C---:B------:R-:W-:Y:S02]  /*58f90*/  IMAD.SHL.U32 R3, R29.reuse, 0x400, RZ ;  /* 0x000004001d037824 */ /* 0x040fe400078e00ff */
[----:B------:R-:W-:Y:S02]  /*58fa0*/  IMAD.MOV.U32 R18, RZ, RZ, R4 ;  /* 0x000000ffff127224 */ /* 0x000fe400078e0004 */
[----:B------:R-:W-:Y:S02]  /*58fb0*/  IMAD.MOV.U32 R4, RZ, RZ, R0 ;  /* 0x000000ffff047224 */ /* 0x000fe400078e0000 */
[C---:B------:R-:W-:Y:S02]  /*58fc0*/  IMAD.SHL.U32 R0, R29.reuse, 0x100, RZ ;  /* 0x000001001d007824 */ /* 0x040fe400078e00ff */
[----:B------:R-:W-:Y:S02]  /*58fd0*/  IMAD.MOV.U32 R19, RZ, RZ, R5 ;  /* 0x000000ffff137224 */ /* 0x000fe400078e0005 */
[----:B------:R-:W-:Y:S01]  /*58fe0*/  IMAD.MOV.U32 R5, RZ, RZ, R28 ;  /* 0x000000ffff057224 */ /* 0x000fe200078e001c */
[----:B------:R-:W-:Y:S01]  /*58ff0*/  LOP3.LUT R0, R0, 0x1800, RZ, 0xc0, !PT ;  /* 0x0000180000007812 */ /* 0x000fe200078ec0ff */
[----:B------:R-:W-:-:S02]  /*59000*/  IMAD.SHL.U32 R28, R29, 0x20, RZ ;  /* 0x000000201d1c7824 */ /* 0x000fc400078e00ff */
[----:B0-----:R-:W-:Y:S02]  /*59010*/  IMAD.MOV.U32 R21, RZ, RZ, R10 ;  /* 0x000000ffff157224 */ /* 0x001fe400078e000a */
[----:B------:R-:W-:Y:S01]  /*59020*/  IMAD.MOV.U32 R20, RZ, RZ, R11 ;  /* 0x000000ffff147224 */ /* 0x000fe200078e000b */
[----:B------:R-:W-:Y:S04]  /*59030*/  STL.64 [R1+0x2098], R14 ;  /* 0x0020980e01007387 */ /* 0x000fe80000100a00 */
[----:B------:R-:W-:Y:S04]  /*59040*/  STL.64 [R1+0x2090], R12 ;  /* 0x0020900c01007387 */ /* 0x000fe80000100a00 */
[----:B------:R-:W2:Y:S04]  /*59050*/  LDL.LU R8, [R1+0x30] ;  /* 0x0000300001087983 */ /* 0x000ea80000300800 */
[----:B------:R-:W2:Y:S04]  /*59060*/  LDL.LU R9, [R1+0x34] ;  /* 0x0000340001097983 */ /* 0x000ea80000300800 */
[----:B------:R-:W3:Y:S04]  /*59070*/  LDL.LU R10, [R1+0x38] ;  /* 0x00003800010a7983 */ /* 0x000ee80000300800 */
[----:B------:R-:W3:Y:S04]  /*59080*/  LDL.LU R11, [R1+0x3c] ;  /* 0x00003c00010b7983 */ /* 0x000ee80000300800 */
[----:B------:R-:W-:Y:S06]  /*59090*/  BAR.SYNC.DEFER_BLOCKING 0x0 ;  /* 0x0000000000007b1d */ /* 0x000fec0000010000 */
[----:B---3--:R-:W-:Y:S04]  /*590a0*/  STL.64 [R1+0x20a8], R10 ;  /* 0x0020a80a01007387 */ /* 0x008fe80000100a00 */
[----:B--2---:R0:W-:Y:S04]  /*590b0*/  STL.64 [R1+0x20a0], R8 ;  /* 0x0020a00801007387 */ /* 0x0041e80000100a00 */
[----:B0-----:R-:W2:Y:S04]  /*590c0*/  LDL.LU R8, [R1+0x60] ;  /* 0x0000600001087983 */ /* 0x001ea80000300800 */
[----:B------:R-:W2:Y:S04]  /*590d0*/  LDL.LU R9, [R1+0x64] ;  /* 0x0000640001097983 */ /* 0x000ea80000300800 */
[----:B------:R-:W3:Y:S04]  /*590e0*/  LDL.LU R10, [R1+0x68] ;  /* 0x00006800010a7983 */ /* 0x000ee80000300800 */
[----:B------:R-:W3:Y:S04]  /*590f0*/  LDL.LU R11, [R1+0x6c] ;  /* 0x00006c00010b7983 */ /* 0x000ee80000300800 */
        /* <DEDUP_REMOVED lines=11> */
[----:B------:R-:W3:Y:S01]  /*591b0*/  LDL.LU R11, [R1+0x8c] ;  /* 0x00008c00010b7983 */ /* 0x000ee20000300800 */
[----:B------:R-:W-:-:S03]  /*591c0*/  LOP3.LUT R0, R0, 0x60, R28, 0xf8, !PT ;  /* 0x0000006000007812 */ /* 0x000fc600078ef81c */
[----:B---3--:R-:W-:Y:S04]  /*591d0*/  STL.64 [R1+0x20d8], R10 ;  /* 0x0020d80a01007387 */ /* 0x008fe80000100a00 */
[----:B--2---:R0:W-:Y:S04]  /*591e0*/  STL.64 [R1+0x20d0], R8 ;  /* 0x0020d00801007387 */ /* 0x0041e80000100a00 */
[----:B0-----:R-:W2:Y:S04]  /*591f0*/  LDL.LU R8, [R1+0x90] ;  /* 0x0000900001087983 */ /* 0x001ea80000300800 */
[----:B------:R-:W2:Y:S04]  /*59200*/  LDL.LU R9, [R1+0x94] ;  /* 0x0000940001097983 */ /* 0x000ea80000300800 */
[----:B------:R-:W2:Y:S04]  /*59210*/  LDL.LU R10, [R1+0x98] ;  /* 0x00009800010a7983 */ /* 0x000ea80000300800 */
[----:B------:R-:W2:Y:S01]  /*59220*/  LDL.LU R11, [R1+0x9c] ;  /* 0x00009c00010b7983 */ /* 0x000ea20000300800 */
[----:B------:R-:W-:Y:S01]  /*59230*/  LOP3.LUT R0, R0, R2, RZ, 0x3c, !PT ;  /* 0x0000000200007212 */ /* 0x000fe200078e3cff */
[----:B------:R-:W-:-:S02]  /*59240*/  IMAD.MOV.U32 R27, RZ, RZ, R21 ;  /* 0x000000ffff1b7224 */ /* 0x000fc400078e0015 */
[----:B------:R-:W3:Y:S01]  /*59250*/  LDL.LU R12, [R1+0x50] ;  /* 0x00005000010c7983 */ /* 0x000ee20000300800 */
[----:B------:R-:W-:-:S03]  /*59260*/  IMAD.MOV.U32 R26, RZ, RZ, R20 ;  /* 0x000000ffff1a7224 */ /* 0x000fc600078e0014 */
[----:B------:R-:W3:Y:S01]  /*59270*/  LDL.LU R13, [R1+0x54] ;  /* 0x00005400010d7983 */ /* 0x000ee20000300800 */
[----:B------:R-:W-:-:S03]  /*59280*/  IMAD.MOV.U32 R21, RZ, RZ, R17 ;  /* 0x000000ffff157224 */ /* 0x000fc600078e0011 */
[----:B------:R-:W3:Y:S01]  /*59290*/  LDL.LU R14, [R1+0x58] ;  /* 0x00005800010e7983 */ /* 0x000ee20000300800 */
[----:B------:R-:W-:-:S03]  /*592a0*/  IMAD.MOV.U32 R20, RZ, RZ, R16 ;  /* 0x000000ffff147224 */ /* 0x000fc600078e0010 */
[----:B------:R-:W3:Y:S04]  /*592b0*/  LDL.LU R15, [R1+0x5c] ;  /* 0x00005c00010f7983 */ /* 0x000ee80000300800 */
[----:B------:R-:W4:Y:S04]  /*592c0*/  LDL.LU R17, [R1+0x1dec] ;  /* 0x001dec0001117983 */ /* 0x000f280000300800 */
[----:B------:R-:W3:Y:S04]  /*592d0*/  LDL.LU R16, [R1+0x1de8] ;  /* 0x001de80001107983 */ /* 0x000ee80000300800 */
[----:B--2---:R0:W-:Y:S04]  /*592e0*/  STS.128 [R0], R8 ;  /* 0x0000000800007388 */ /* 0x0041e80000000c00 */
[----:B0-----:R-:W2:Y:S04]  /*592f0*/  LDL.LU.64 R10, [R1+0x20d8] ;  /* 0x0020d800010a7983 */ /* 0x001ea80000300a00 */
[----:B------:R-:W2:Y:S04]  /*59300*/  LDL.LU.64 R8, [R1+0x20d0] ;  /* 0x0020d00001087983 */ /* 0x000ea80000300a00 */
[----:B--2---:R0:W-:Y:S04]  /*59310*/  STS.128 [R0+0x80], R8 ;  /* 0x0000800800007388 */ /* 0x0041e80000000c00 */
[----:B0-----:R-:W2:Y:S04]  /*59320*/  LDL.LU.64 R10, [R1+0x20c8] ;  /* 0x0020c800010a7983 */ /* 0x001ea80000300a00 */
[----:B------:R-:W2:Y:S04]  /*59330*/  LDL.LU.64 R8, [R1+0x20c0] ;  /* 0x0020c00001087983 */ /* 0x000ea80000300a00 */
[----:B--2---:R0:W-:Y:S04]  /*59340*/  STS.128 [R0+0x400], R8 ;  /* 0x0004000800007388 */ /* 0x0041e80000000c00 */
[----:B0-----:R-:W2:Y:S04]  /*59350*/  LDL.LU.64 R10, [R1+0x20b8] ;  /* 0x0020b800010a7983 */ /* 0x001ea80000300a00 */
[----:B------:R-:W2:Y:S01]  /*59360*/  LDL.LU.64 R8, [R1+0x20b0] ;  /* 0x0020b00001087983 */ /* 0x000ea20000300a00 */
[----:B------:R-:W-:-:S02]  /*59370*/  LOP3.LUT R3, R3, 0x1800, RZ, 0xc0, !PT ;  /* 0x0000180003037812 */ /* 0x000fc400078ec0ff */
[----:B------:R-:W-:Y:S02]  /*59380*/  LOP3.LUT R29, R29, 0x7f, RZ, 0xc0, !PT ;  /* 0x0000007f1d1d7812 */ /* 0x000fe400078ec0ff */
[----:B---3--:R-:W-:-:S03]  /*59390*/  ISETP.GE.AND P2, PT, R16, c[0x0][0x17c], PT ;  /* 0x00005f0010007a0c */ /* 0x008fc60003f46270 */
[----:B------:R-:W-:-:S05]  /*593a0*/  IMAD R16, R29, 0x10, R3 ;  /* 0x000000101d107824 */ /* 0x000fca00078e0203 */
[C---:B------:R-:W-:Y:S02]  /*593b0*/  LOP3.LUT R3, R16.reuse, 0x20, RZ, 0x3c, !PT ;  /* 0x0000002010037812 */ /* 0x040fe400078e3cff */
[C---:B------:R-:W-:Y:S02]  /*593c0*/  LOP3.LUT R29, R16.reuse, 0x40, RZ, 0x3c, !PT ;  /* 0x00000040101d7812 */ /* 0x040fe400078e3cff */
[----:B------:R-:W-:Y:S01]  /*593d0*/  LOP3.LUT R2, R16, 0x60, RZ, 0x3c, !PT ;  /* 0x0000006010027812 */ /* 0x000fe200078e3cff */
[----:B--2---:R-:W-:Y:S04]  /*593e0*/  STS.128 [R0+0x480], R8 ;  /* 0x0004800800007388 */ /* 0x004fe80000000c00 */
[----:B------:R-:W-:Y:S06]  /*593f0*/  BAR.SYNC.DEFER_BLOCKING 0x0 ;  /* 0x0000000000007b1d */ /* 0x000fec0000010000 */
[----:B------:R-:W0:Y:S04]  /*59400*/  LDS.128 R8, [R16] ;  /* 0x0000000010087984 */ /* 0x000e280000000c00 */
[----:B0-----:R-:W-:Y:S01]  /*59410*/  STL [R1+0x64], R9 ;  /* 0x0000640901007387 */ /* 0x001fe20000100800 */
[----:B------:R-:W-:-:S03]  /*59420*/  IMAD.MOV.U32 R28, RZ, RZ, R8 ;  /* 0x000000ffff1c7224 */ /* 0x000fc600078e0008 */
[----:B------:R-:W-:Y:S04]  /*59430*/  STL.64 [R1+0x68], R10 ;  /* 0x0000680a01007387 */ /* 0x000fe80000100a00 */
[----:B------:R-:W0:Y:S04]  /*59440*/  LDS.128 R8, [R3] ;  /* 0x0000000003087984 */ /* 0x000e280000000c00 */
[----:B0-----:R-:W-:Y:S04]  /*59450*/  STL.64 [R1+0x80], R8 ;  /* 0x0000800801007387 */ /* 0x001fe80000100a00 */
[----:B------:R-:W-:Y:S04]  /*59460*/  STL.64 [R1+0x88], R10 ;  /* 0x0000880a01007387 */ /* 0x000fe80000100a00 */
[----:B------:R-:W0:Y:S04]  /*59470*/  LDS.128 R8, [R29] ;  /* 0x000000001d087984 */ /* 0x000e280000000c00 */
[----:B0-----:R-:W-:Y:S04]  /*59480*/  STL.64 [R1+0x1c0], R8 ;  /* 0x0001c00801007387 */ /* 0x001fe80000100a00 */
[----:B------:R-:W-:Y:S04]  /*59490*/  STL.64 [R1+0x1c8], R10 ;  /* 0x0001c80a01007387 */ /* 0x000fe80000100a00 */
[----:B------:R-:W0:Y:S04]  /*594a0*/  LDS.128 R8, [R2] ;  /* 0x0000000002087984 */ /* 0x000e280000000c00 */
[----:B------:R-:W-:Y:S06]  /*594b0*/  BAR.SYNC.DEFER_BLOCKING 0x0 ;  /* 0x0000000000007b1d */ /* 0x000fec0000010000 */
[----:B------:R-:W-:Y:S04]  /*594c0*/  STS.128 [R0], R12 ;  /* 0x0000000c00007388 */ /* 0x000fe80000000c00 */
[----:B0-----:R-:W-:Y:S04]  /*594d0*/  STL.64 [R1+0x1d0], R8 ;  /* 0x0001d00801007387 */ /* 0x001fe80000100a00 */
[----:B------:R0:W-:Y:S04]  /*594e0*/  STL.64 [R1+0x1d8], R10 ;  /* 0x0001d80a01007387 */ /* 0x0001e80000100a00 */
[----:B0-----:R-:W2:Y:S04]  /*594f0*/  LDL.LU.64 R10, [R1+0x20a8] ;  /* 0x0020a800010a7983 */ /* 0x001ea80000300a00 */
[----:B------:R-:W2:Y:S04]  /*59500*/  LDL.LU.64 R8, [R1+0x20a0] ;  /* 0x0020a00001087983 */ /* 0x000ea80000300a00 */
[----:B------:R-:W3:Y:S04]  /*59510*/  LDL.LU.64 R14, [R1+0x2098] ;  /* 0x00209800010e7983 */ /* 0x000ee80000300a00 */
[----:B------:R-:W3:Y:S04]  /*59520*/  LDL.LU.64 R12, [R1+0x2090] ;  /* 0x00209000010c7983 */ /* 0x000ee80000300a00 */
[----:B------:R0:W-:Y:S04]  /*59530*/  STS.128 [R0+0x80], R4 ;  /* 0x0000800400007388 */ /* 0x0001e80000000c00 */
[----:B0-----:R-:W3:Y:S04]  /*59540*/  LDL.LU.64 R6, [R1+0x2088] ;  /* 0x0020880001067983 */ /* 0x001ee80000300a00 */
[----:B------:R-:W3:Y:S01]  /*59550*/  LDL.LU.64 R4, [R1+0x2080] ;  /* 0x0020800001047983 */ /* 0x000ee20000300a00 */
[----:B------:R-:W-:-:S02]  /*59560*/  IMAD.MOV.U32 R24, RZ, RZ, R26 ;  /* 0x000000ffff187224 */ /* 0x000fc400078e001a */
[----:B------:R-:W-:Y:S02]  /*59570*/  IMAD.MOV.U32 R25, RZ, RZ, R27 ;  /* 0x000000ffff197224 */ /* 0x000fe400078e001b */
[----:B------:R-:W-:Y:S02]  /*59580*/  IMAD.MOV.U32 R26, RZ, RZ, R20 ;  /* 0x000000ffff1a7224 */ /* 0x000fe400078e0014 */
[----:B------:R-:W-:Y:S01]  /*59590*/  IMAD.MOV.U32 R27, RZ, RZ, R21 ;  /* 0x000000ffff1b7224 */ /* 0x000fe200078e0015 */
[----:B----4-:R-:W-:Y:S01]  /*595a0*/  ISETP.GE.AND P3, PT, R17, c[0x0][0x17c], PT ;  /* 0x00005f0011007a0c */ /* 0x010fe20003f66270 */
[----:B------:R-:W-:Y:S02]  /*595b0*/  IMAD.MOV.U32 R20, RZ, RZ, R22 ;  /* 0x000000ffff147224 */ /* 0x000fe400078e0016 */
[----:B------:R-:W-:Y:S02]  /*595c0*/  IMAD.MOV.U32 R21, RZ, RZ, R23 ;  /* 0x000000ffff157224 */ /* 0x000fe400078e0017 */
[----:B------:R-:W-:-:S02]  /*595d0*/  IMAD.MOV.U32 R22, RZ, RZ, R18 ;  /* 0x000000ffff167224 */ /* 0x000fc400078e0012 */
[----:B------:R-:W-:Y:S01]  /*595e0*/  IMAD.MOV.U32 R23, RZ, RZ, R19 ;  /* 0x000000ffff177224 */ /* 0x000fe200078e0013 */
[----:B--2---:R0:W-:Y:S04]  /*595f0*/  STS.128 [R0+0x400], R8 ;  /* 0x0004000800007388 */ /* 0x0041e80000000c00 */
[----:B---3--:R1:W-:Y:S04]  /*59600*/  STS.128 [R0+0x480], R12 ;  /* 0x0004800c00007388 */ /* 0x0083e80000000c00 */
[----:B------:R-:W-:Y:S06]  /*59610*/  BAR.SYNC.DEFER_BLOCKING 0x0 ;  /* 0x0000000000007b1d */ /* 0x000fec0000010000 */
[----:B0-----:R-:W2:Y:S04]  /*59620*/  LDL.LU.64 R10, [R1+0x2078] ;  /* 0x00207800010a7983 */ /* 0x001ea80000300a00 */
[----:B------:R-:W2:Y:S04]  /*59630*/  LDL.LU.64 R8, [R1+0x2070] ;  /* 0x0020700001087983 */ /* 0x000ea80000300a00 */
[----:B-1----:R-:W3:Y:S04]  /*59640*/  LDL.LU.64 R14, [R1+0x2068] ;  /* 0x00206800010e7983 */ /* 0x002ee80000300a00 */
[----:B------:R-:W3:Y:S04]  /*59650*/  LDL.LU.64 R12, [R1+0x2060] ;  /* 0x00206000010c7983 */ /* 0x000ee80000300a00 */
[----:B------:R-:W0:Y:S04]  /*59660*/  LDS.128 R16, [R16] ;  /* 0x0000000010107984 */ /* 0x000e280000000c00 */
[----:B0-----:R-:W-:Y:S04]  /*59670*/  STL.64 [R1+0x30], R16 ;  /* 0x0000301001007387 */ /* 0x001fe80000100a00 */
        /* <DEDUP_REMOVED lines=12> */
[----:B0-----:R-:W4:Y:S04]  /*59740*/  LDL.LU.64 R18, [R1+0x2058] ;  /* 0x0020580001127983 */ /* 0x001f280000300a00 */
[----:B------:R-:W4:Y:S04]  /*59750*/  LDL.LU.64 R16, [R1+0x2050] ;  /* 0x0020500001107983 */ /* 0x000f280000300a00 */
[----:B------:R-:W3:Y:S04]  /*59760*/  LDL.LU.64 R22, [R1+0x2048] ;  /* 0x0020480001167983 */ /* 0x000ee80000300a00 */
[----:B------:R-:W3:Y:S04]  /*59770*/  LDL.LU.64 R20, [R1+0x2040] ;  /* 0x0020400001147983 */ /* 0x000ee80000300a00 */
[----:B------:R0:W-:Y:S04]  /*59780*/  STS.128 [R0+0x400], R4 ;  /* 0x0004000400007388 */ /* 0x0001e80000000c00 */
[----:B------:R-:W1:Y:S04]  /*59790*/  S2R R3, SR_TID.X ;  /* 0x0000000000037919 */ /* 0x000e680000002100 */
[----:B0-----:R-:W0:Y:S04]  /*597a0*/  S2R R7, SR_TID.X ;  /* 0x0000000000077919 */ /* 0x001e280000002100 */
[----:B------:R0:W-:Y:S01]  /*597b0*/  STS.128 [R0+0x80], R24 ;  /* 0x0000801800007388 */ /* 0x0001e20000000c00 */
[----:B-1----:R-:W-:-:S03]  /*597c0*/  LOP3.LUT R3, R3, 0x7f, RZ, 0xc0, !PT ;  /* 0x0000007f03037812 */ /* 0x002fc600078ec0ff */
[----:B0-----:R-:W4:Y:S01]  /*597d0*/  LDL.LU.64 R26, [R1+0x2038] ;  /* 0x00203800011a7983 */ /* 0x001f220000300a00 */
[----:B------:R-:W-:-:S03]  /*597e0*/  IMAD.SHL.U32 R5, R7, 0x400, RZ ;  /* 0x0000040007057824 */ /* 0x000fc600078e00ff */
[----:B------:R-:W4:Y:S02]  /*597f0*/  LDL.LU.64 R24, [R1+0x2030] ;  /* 0x0020300001187983 */ /* 0x000f240000300a00 */
[----:B------:R-:W-:-:S05]  /*59800*/  LOP3.LUT R5, R5, 0x1800, RZ, 0xc0, !PT ;  /* 0x0000180005057812 */ /* 0x000fca00078ec0ff */
[----:B------:R-:W-:Y:S01]  /*59810*/  IMAD R5, R3, 0x10, R5 ;  /* 0x0000001003057824 */ /* 0x000fe200078e0205 */
[----:B--2---:R-:W-:Y:S04]  /*59820*/  STS.128 [R0+0x480], R8 ;  /* 0x0004800800007388 */ /* 0x004fe80000000c00 */
[----:B------:R-:W-:Y:S01]  /*59830*/  BAR.SYNC.DEFER_BLOCKING 0x0 ;  /* 0x0000000000007b1d */ /* 0x000fe20000010000 */
[----:B------:R-:W-:-:S05]  /*59840*/  IMAD.SHL.U32 R6, R7, 0x400, RZ ;  /* 0x0000040007067824 */ /* 0x000fca00078e00ff */
[----:B------:R-:W0:Y:S01]  /*59850*/  LDS.128 R8, [R5] ;  /* 0x0000000005087984 */ /* 0x000e220000000c00 */
[----:B------:R-:W-:-:S05]  /*59860*/  LOP3.LUT R6, R6, 0x1800, RZ, 0xc0, !PT ;  /* 0x0000180006067812 */ /* 0x000fca00078ec0ff */
[----:B------:R-:W-:-:S05]  /*59870*/  IMAD R6, R3, 0x10, R6 ;  /* 0x0000001003067824 */ /* 0x000fca00078e0206 */
[----:B------:R-:W-:Y:S01]  /*59880*/  LOP3.LUT R6, R6, 0x20, RZ, 0x3c, !PT ;  /* 0x0000002006067812 */ /* 0x000fe200078e3cff */
        /* <DEDUP_REMOVED lines=10> */
[----:B0-----:R-:W-:Y:S04]  /*59930*/  STL.64 [R1+0x50], R8 ;  /* 0x0000500801007387 */ /* 0x001fe80000100a00 */
[----:B------:R-:W-:Y:S04]  /*59940*/  STL.64 [R1+0x58], R10 ;  /* 0x0000580a01007387 */ /* 0x000fe80000100a00 */
[----:B---3--:R0:W-:Y:S04]  /*59950*/  STS.128 [R0+0x400], R20 ;  /* 0x0004001400007388 */ /* 0x0081e80000000c00 */
[----:B0-----:R-:W2:Y:S04]  /*59960*/  LDL.LU R20, [R1+0xb0] ;  /* 0x0000b00001147983 */ /* 0x001ea80000300800 */
[----:B------:R-:W2:Y:S04]  /*59970*/  LDL.LU R21, [R1+0xb4] ;  /* 0x0000b40001157983 */ /* 0x000ea80000300800 */
[----:B------:R-:W3:Y:S04]  /*59980*/  LDL.LU R22, [R1+0xb8] ;  /* 0x0000b80001167983 */ /* 0x000ee80000300800 */
[----:B------:R-:W3:Y:S04]  /*59990*/  LDL.LU R23, [R1+0xbc] ;  /* 0x0000bc0001177983 */ /* 0x000ee80000300800 */
[----:B----4-:R0:W-:Y:S04]  /*599a0*/  STS.128 [R0+0x480], R24 ;  /* 0x0004801800007388 */ /* 0x0101e80000000c00 */
        /* <DEDUP_REMOVED lines=8> */
[----:B-1----:R-:W2:Y:S04]  /*59a30*/  LDL.LU R20, [R1+0xe0] ;  /* 0x0000e00001147983 */ /* 0x002ea80000300800 */
        /* <DEDUP_REMOVED lines=16> */
[----:B--2---:R-:W-:Y:S04]  /*59b40*/  STL.64 [R1+0x1fd0], R20 ;  /* 0x001fd01401007387 */ /* 0x004fe80000100a00 */
        /* <DEDUP_REMOVED lines=22> */
[----:B------:R-:W-:Y:S04]  /*59cb0*/  STS.128 [R0], R12 ;  /* 0x0000000c00007388 */ /* 0x000fe80000000c00 */
[----:B------:R-:W-:Y:S04]  /*59cc0*/  STS.128 [R0+0x80], R16 ;  /* 0x0000801000007388 */ /* 0x000fe80000000c00 */
[----:B------:R-:W-:Y:S06]  /*59cd0*/  BAR.SYNC.DEFER_BLOCKING 0x0 ;  /* 0x0000000000007b1d */ /* 0x000fec0000010000 */
[----:B------:R-:W0:Y:S04]  /*59ce0*/  LDS.128 R16, [R5] ;  /* 0x0000000005107984 */ /* 0x000e280000000c00 */
[----:B------:R-:W1:Y:S04]  /*59cf0*/  LDS.128 R8, [R6] ;  /* 0x0000000006087984 */ /* 0x000e680000000c00 */
[----:B------:R-:W4:Y:S04]  /*59d00*/  LDS.128 R12, [R29] ;  /* 0x000000001d0c7984 */ /* 0x000f280000000c00 */
[----:B---3--:R-:W-:Y:S04]  /*59d10*/  STL.64 [R1+0x2018], R26 ;  /* 0x0020181a01007387 */ /* 0x008fe80000100a00 */
[----:B--2---:R2:W-:Y:S04]  /*59d20*/  STL.64 [R1+0x2010], R24 ;  /* 0x0020101801007387 */ /* 0x0045e80000100a00 */
[----:B--2---:R-:W2:Y:S04]  /*59d30*/  LDL.LU R24, [R1+0x160] ;  /* 0x0001600001187983 */ /* 0x004ea80000300800 */
[----:B------:R-:W2:Y:S04]  /*59d40*/  LDL.LU R25, [R1+0x164] ;  /* 0x0001640001197983 */ /* 0x000ea80000300800 */
[----:B------:R-:W3:Y:S04]  /*59d50*/  LDL.LU R26, [R1+0x168] ;  /* 0x00016800011a7983 */ /* 0x000ee80000300800 */
[----:B------:R-:W3:Y:S04]  /*59d60*/  LDL.LU R27, [R1+0x16c] ;  /* 0x00016c00011b7983 */ /* 0x000ee80000300800 */
[----:B---3--:R-:W-:Y:S04]  /*59d70*/  STL.64 [R1+0x2028], R26 ;  /* 0x0020281a01007387 */ /* 0x008fe80000100a00 */
[----:B--2---:R-:W-:Y:S04]  /*59d80*/  STL.64 [R1+0x2020], R24 ;  /* 0x0020201801007387 */ /* 0x004fe80000100a00 */
[----:B------:R-:W2:Y:S04]  /*59d90*/  LDS.128 R24, [R2] ;  /* 0x0000000002187984 */ /* 0x000ea80000000c00 */
[----:B------:R-:W3:Y:S04]  /*59da0*/  LDL.LU R20, [R1+0x120] ;  /* 0x0001200001147983 */ /* 0x000ee80000300800 */
[----:B------:R-:W3:Y:S04]  /*59db0*/  LDL.LU R21, [R1+0x124] ;  /* 0x0001240001157983 */ /* 0x000ee80000300800 */
[----:B------:R-:W3:Y:S04]  /*59dc0*/  LDL.LU R22, [R1+0x128] ;  /* 0x0001280001167983 */ /* 0x000ee80000300800 */
[----:B------:R-:W3:Y:S04]  /*59dd0*/  LDL.LU R23, [R1+0x12c] ;  /* 0x00012c0001177983 */ /* 0x000ee80000300800 */
[----:B0-----:R-:W-:Y:S04]  /*59de0*/  STL [R1+0x1f4c], R17 ;  /* 0x001f4c1101007387 */ /* 0x001fe80000100800 */
[----:B------:R-:W-:Y:S04]  /*59df0*/  STL [R1+0x1f54], R17 ;  /* 0x001f541101007387 */ /* 0x000fe80000100800 */
[----:B------:R-:W-:Y:S04]  /*59e00*/  STL [R1+0x1f5c], R17 ;  /* 0x001f5c1101007387 */ /* 0x000fe80000100800 */
[----:B------:R-:W-:Y:S04]  /*59e10*/  STL [R1+0x1f40], R18 ;  /* 0x001f401201007387 */ /* 0x000fe80000100800 */
[----:B------:R-:W-:Y:S04]  /*59e20*/  STL [R1+0x1f30], R19 ;  /* 0x001f301301007387 */ /* 0x000fe80000100800 */
[----:B-1----:R-:W-:Y:S04]  /*59e30*/  STL [R1+0x1f60], R8 ;  /* 0x001f600801007387 */ /* 0x002fe80000100800 */
[----:B------:R-:W-:Y:S04]  /*59e40*/  STL [R1+0x1f44], R9 ;  /* 0x001f440901007387 */ /* 0x000fe80000100800 */
[----:B------:R-:W-:Y:S04]  /*59e50*/  STL [R1+0x1f3c], R10 ;  /* 0x001f3c0a01007387 */ /* 0x000fe80000100800 */
[----:B------:R-:W-:Y:S04]  /*59e60*/  STL [R1+0x1f2c], R11 ;  /* 0x001f2c0b01007387 */ /* 0x000fe80000100800 */
[----:B----4-:R0:W-:Y:S04]  /*59e70*/  STL [R1+0x1f58], R12 ;  /* 0x001f580c01007387 */ /* 0x0101e80000100800 */
[----:B------:R1:W-:Y:S04]  /*59e80*/  STL [R1+0x1f50], R13 ;  /* 0x001f500d01007387 */ /* 0x0003e80000100800 */
[----:B------:R4:W-:Y:S04]  /*59e90*/  STL [R1+0x1f48], R14 ;  /* 0x001f480e01007387 */ /* 0x0009e80000100800 */
[----:B------:R4:W-:Y:S04]  /*59ea0*/  STL [R1+0x1f34], R15 ;  /* 0x001f340f01007387 */ /* 0x0009e80000100800 */
[----:B0-----:R-:W3:Y:S04]  /*59eb0*/  LDL.LU R12, [R1+0xd0] ;  /* 0x0000d000010c7983 */ /* 0x001ee80000300800 */
[----:B-1----:R-:W3:Y:S01]  /*59ec0*/  LDL.LU R13, [R1+0xd4] ;  /* 0x0000d400010d7983 */ /* 0x002ee20000300800 */
[----:B--2---:R-:W-:-:S03]  /*59ed0*/  IMAD.MOV.U32 R19, RZ, RZ, R26 ;  /* 0x000000ffff137224 */ /* 0x004fc600078e001a */
[----:B----4-:R-:W2:Y:S01]  /*59ee0*/  LDL.LU R14, [R1+0xd8] ;  /* 0x0000d800010e7983 */ /* 0x010ea20000300800 */
[----:B------:R-:W-:-:S03]  /*59ef0*/  IMAD.MOV.U32 R10, RZ, RZ, R24 ;  /* 0x000000ffff0a7224 */ /* 0x000fc600078e0018 */
[----:B------:R-:W2:Y:S04]  /*59f00*/  LDL.LU R15, [R1+0xdc] ;  /* 0x0000dc00010f7983 */ /* 0x000ea80000300800 */
[----:B------:R-:W-:Y:S04]  /*59f10*/  STL [R1+0x4], R25 ;  /* 0x0000041901007387 */ /* 0x000fe80000100800 */
[----:B------:R0:W-:Y:S04]  /*59f20*/  STL [R1+0xc], R27 ;  /* 0x00000c1b01007387 */ /* 0x0001e80000100800 */
[----:B------:R-:W-:Y:S06]  /*59f30*/  BAR.SYNC.DEFER_BLOCKING 0x0 ;  /* 0x0000000000007b1d */ /* 0x000fec0000010000 */
[----:B0-----:R-:W4:Y:S04]  /*59f40*/  LDL.LU.64 R26, [R1+0x2028] ;  /* 0x00202800011a7983 */ /* 0x001f280000300a00 */
[----:B------:R-:W4:Y:S04]  /*59f50*/  LDL.LU.64 R24, [R1+0x2020] ;  /* 0x0020200001187983 */ /* 0x000f280000300a00 */
[----:B------:R-:W-:Y:S04]  /*59f60*/  STL [R1+0x1f38], R19 ;  /* 0x001f381301007387 */ /* 0x000fe80000100800 */
[----:B----4-:R0:W-:Y:S04]  /*59f70*/  STS.128 [R0], R24 ;  /* 0x0000001800007388 */ /* 0x0101e80000000c00 */
[----:B0-----:R-:W4:Y:S04]  /*59f80*/  LDL.LU.64 R26, [R1+0x2018] ;  /* 0x00201800011a7983 */ /* 0x001f280000300a00 */
[----:B------:R-:W4:Y:S04]  /*59f90*/  LDL.LU.64 R24, [R1+0x2010] ;  /* 0x0020100001187983 */ /* 0x000f280000300a00 */
[----:B----4-:R0:W-:Y:S04]  /*59fa0*/  STS.128 [R0+0x80], R24 ;  /* 0x0000801800007388 */ /* 0x0101e80000000c00 */
[----:B0-----:R-:W4:Y:S04]  /*59fb0*/  LDL.LU.64 R26, [R1+0x2008] ;  /* 0x00200800011a7983 */ /* 0x001f280000300a00 */
[----:B------:R-:W4:Y:S04]  /*59fc0*/  LDL.LU.64 R24, [R1+0x2000] ;  /* 0x0020000001187983 */ /* 0x000f280000300a00 */
[----:B----4-:R0:W-:Y:S04]  /*59fd0*/  STS.128 [R0+0x400], R24 ;  /* 0x0004001800007388 */ /* 0x0101e80000000c00 */
[----:B0-----:R-:W4:Y:S04]  /*59fe0*/  LDL.LU.64 R26, [R1+0x1ff8] ;  /* 0x001ff800011a7983 */ /* 0x001f280000300a00 */
[----:B------:R-:W4:Y:S04]  /*59ff0*/  LDL.LU.64 R24, [R1+0x1ff0] ;  /* 0x001ff00001187983 */ /* 0x000f280000300a00 */
[----:B----4-:R-:W-:Y:S04]  /*5a000*/  STS.128 [R0+0x480], R24 ;  /* 0x0004801800007388 */ /* 0x010fe80000000c00 */
[----:B------:R-:W-:Y:S06]  /*5a010*/  BAR.SYNC.DEFER_BLOCKING 0x0 ;  /* 0x0000000000007b1d */ /* 0x000fec0000010000 */
        /* <DEDUP_REMOVED lines=12> */
[----:B------:R0:W-:Y:S04]  /*5a0e0*/  STL.64 [R1+0x168], R26 ;  /* 0x0001681a01007387 */ /* 0x0001e80000100a00 */
[----:B0-----:R-:W4:Y:S04]  /*5a0f0*/  LDL.LU.64 R26, [R1+0x1fe8] ;  /* 0x001fe800011a7983 */ /* 0x001f280000300a00 */
[----:B------:R-:W4:Y:S04]  /*5a100*/  LDL.LU.64 R24, [R1+0x1fe0] ;  /* 0x001fe00001187983 */ /* 0x000f280000300a00 */
[----:B------:R-:W2:Y:S04]  /*5a110*/  LDL R19, [R1+0xbd4] ;  /* 0x000bd40001137983 */ /* 0x000ea80000100800 */
[----:B---3--:R0:W-:Y:S04]  /*5a120*/  STS.128 [R0], R20 ;  /* 0x0000001400007388 */ /* 0x0081e80000000c00 */
[----:B0-----:R-:W3:Y:S04]  /*5a130*/  LDL.LU.64 R22, [R1+0x1fd8] ;  /* 0x001fd80001167983 */ /* 0x001ee80000300a00 */
[----:B------:R-:W3:Y:S04]  /*5a140*/  LDL.LU.64 R20, [R1+0x1fd0] ;  /* 0x001fd00001147983 */ /* 0x000ee80000300a00 */
[----:B----4-:R0:W-:Y:S04]  /*5a150*/  STS.128 [R0+0x80], R24 ;  /* 0x0000801800007388 */ /* 0x0101e80000000c00 */
[----:B0-----:R-:W4:Y:S04]  /*5a160*/  LDL.LU.64 R26, [R1+0x1fc8] ;  /* 0x001fc800011a7983 */ /* 0x001f280000300a00 */
[----:B------:R-:W4:Y:S04]  /*5a170*/  LDL.LU.64 R24, [R1+0x1fc0] ;  /* 0x001fc00001187983 */ /* 0x000f280000300a00 */
[----:B---3--:R0:W-:Y:S04]  /*5a180*/  STS.128 [R0+0x400], R20 ;  /* 0x0004001400007388 */ /* 0x0081e80000000c00 */
[----:B0-----:R-:W3:Y:S04]  /*5a190*/  LDL.LU.64 R22, [R1+0x1fb8] ;  /* 0x001fb80001167983 */ /* 0x001ee80000300a00 */
[----:B------:R-:W3:Y:S04]  /*5a1a0*/  LDL.LU.64 R20, [R1+0x1fb0] ;  /* 0x001fb00001147983 */ /* 0x000ee80000300a00 */
        /* <DEDUP_REMOVED lines=13> */
[----:B---3--:R-:W-:Y:S04]  /*5a280*/  STS.128 [R0], R20 ;  /* 0x0000001400007388 */ /* 0x008fe80000000c00 */
[----:B0-----:R-:W-:Y:S04]  /*5a290*/  STL.64 [R1+0x100], R24 ;  /* 0x0001001801007387 */ /* 0x001fe80000100a00 */
[----:B------:R0:W-:Y:S04]  /*5a2a0*/  STL.64 [R1+0x108], R26 ;  /* 0x0001081a01007387 */ /* 0x0001e80000100a00 */
[----:B0-----:R-:W3:Y:S04]  /*5a2b0*/  LDL.LU.64 R26, [R1+0x1fa8] ;  /* 0x001fa800011a7983 */ /* 0x001ee80000300a00 */
[----:B------:R-:W3:Y:S04]  /*5a2c0*/  LDL.LU.64 R24, [R1+0x1fa0] ;  /* 0x001fa00001187983 */ /* 0x000ee80000300a00 */
[----:B------:R-:W4:Y:S04]  /*5a2d0*/  LDL.LU.64 R22, [R1+0x1f98] ;  /* 0x001f980001167983 */ /* 0x000f280000300a00 */
[----:B------:R-:W4:Y:S04]  /*5a2e0*/  LDL.LU.64 R20, [R1+0x1f90] ;  /* 0x001f900001147983 */ /* 0x000f280000300a00 */
[----:B----4-:R0:W-:Y:S04]  /*5a2f0*/  STS.128 [R0+0x480], R20 ;  /* 0x0004801400007388 */ /* 0x0101e80000000c00 */
[----:B0-----:R-:W4:Y:S04]  /*5a300*/  LDL.LU R20, [R1+0x180] ;  /* 0x0001800001147983 */ /* 0x001f280000300800 */
[----:B------:R-:W4:Y:S04]  /*5a310*/  LDL.LU R21, [R1+0x184] ;  /* 0x0001840001157983 */ /* 0x000f280000300800 */
[----:B------:R-:W4:Y:S04]  /*5a320*/  LDL.LU R22, [R1+0x188] ;  /* 0x0001880001167983 */ /* 0x000f280000300800 */
[----:B------:R-:W4:Y:S04]  /*5a330*/  LDL.LU R23, [R1+0x18c] ;  /* 0x00018c0001177983 */ /* 0x000f280000300800 */
[----:B--2---:R-:W-:Y:S04]  /*5a340*/  STS.128 [R0+0x80], R12 ;  /* 0x0000800c00007388 */ /* 0x004fe80000000c00 */
[----:B---3--:R-:W-:Y:S04]  /*5a350*/  STS.128 [R0+0x400], R24 ;  /* 0x0004001800007388 */ /* 0x008fe80000000c00 */
[----:B------:R-:W-:Y:S06]  /*5a360*/  BAR.SYNC.DEFER_BLOCKING 0x0 ;  /* 0x0000000000007b1d */ /* 0x000fec0000010000 */
[----:B----4-:R-:W-:Y:S04]  /*5a370*/  STL.64 [R1+0x1f78], R22 ;  /* 0x001f781601007387 */ /* 0x010fe80000100a00 */
[----:B------:R0:W-:Y:S04]  /*5a380*/  STL.64 [R1+0x1f70], R20 ;  /* 0x001f701401007387 */ /* 0x0001e80000100a00 */
[----:B0-----:R-:W2:Y:S04]  /*5a390*/  LDL.LU R20, [R1+0xa0] ;  /* 0x0000a00001147983 */ /* 0x001ea80000300800 */
[----:B------:R-:W2:Y:S04]  /*5a3a0*/  LDL.LU R21, [R1+0xa4] ;  /* 0x0000a40001157983 */ /* 0x000ea80000300800 */
[----:B------:R-:W3:Y:S04]  /*5a3b0*/  LDL.LU R22, [R1+0xa8] ;  /* 0x0000a80001167983 */ /* 0x000ee80000300800 */
[----:B------:R-:W3:Y:S04]  /*5a3c0*/  LDL.LU R23, [R1+0xac] ;  /* 0x0000ac0001177983 */ /* 0x000ee80000300800 */
[----:B---3--:R-:W-:Y:S04]  /*5a3d0*/  STL.64 [R1+0x1f88], R22 ;  /* 0x001f881601007387 */ /* 0x008fe80000100a00 */
[----:B--2---:R-:W-:Y:S04]  /*5a3e0*/  STL.64 [R1+0x1f80], R20 ;  /* 0x001f801401007387 */ /* 0x004fe80000100a00 */
[----:B------:R-:W0:Y:S04]  /*5a3f0*/  LDS.128 R20, [R5] ;  /* 0x0000000005147984 */ /* 0x000e280000000c00 */
[----:B------:R-:W2:Y:S04]  /*5a400*/  LDL.LU R24, [R1+0x190] ;  /* 0x0001900001187983 */ /* 0x000ea80000300800 */
[----:B------:R-:W2:Y:S04]  /*5a410*/  LDL.LU R25, [R1+0x194] ;  /* 0x0001940001197983 */ /* 0x000ea80000300800 */
[----:B------:R-:W2:Y:S04]  /*5a420*/  LDL.LU R26, [R1+0x198] ;  /* 0x00019800011a7983 */ /* 0x000ea80000300800 */
[----:B------:R-:W2:Y:S04]  /*5a430*/  LDL.LU R27, [R1+0x19c] ;  /* 0x00019c00011b7983 */ /* 0x000ea80000300800 */
[----:B------:R-:W3:Y:S04]  /*5a440*/  LDL.LU R8, [R1+0x30] ;  /* 0x0000300001087983 */ /* 0x000ee80000300800 */
[----:B------:R-:W4:Y:S04]  /*5a450*/  LDL R13, [R1+0xbd8] ;  /* 0x000bd800010d7983 */ /* 0x000f280000100800 */
[----:B0-----:R-:W-:Y:S04]  /*5a460*/  STL.64 [R1+0xe0], R20 ;  /* 0x0000e01401007387 */ /* 0x001fe80000100a00 */
[----:B------:R-:W-:Y:S04]  /*5a470*/  STL.64 [R1+0xe8], R22 ;  /* 0x0000e81601007387 */ /* 0x000fe80000100a00 */
[----:B------:R-:W0:Y:S04]  /*5a480*/  LDS.128 R20, [R6] ;  /* 0x0000000006147984 */ /* 0x000e280000000c00 */
[----:B------:R-:W2:Y:S04]  /*5a490*/  LDL.LU R12, [R1+0xbd0] ;  /* 0x000bd000010c7983 */ /* 0x000ea80000300800 */
        /* <DEDUP_REMOVED lines=9> */
[----:B0-----:R-:W2:Y:S04]  /*5a530*/  LDL.LU.64 R22, [R1+0x1f88] ;  /* 0x001f880001167983 */ /* 0x001ea80000300a00 */
[----:B------:R-:W2:Y:S04]  /*5a540*/  LDL.LU.64 R20, [R1+0x1f80] ;  /* 0x001f800001147983 */ /* 0x000ea80000300a00 */
[----:B--2---:R0:W-:Y:S04]  /*5a550*/  STS.128 [R0], R20 ;  /* 0x0000001400007388 */ /* 0x0041e80000000c00 */
[----:B0-----:R-:W2:Y:S04]  /*5a560*/  LDL.LU.64 R22, [R1+0x1f78] ;  /* 0x001f780001167983 */ /* 0x001ea80000300a00 */
[----:B------:R-:W2:Y:S04]  /*5a570*/  LDL.LU.64 R20, [R1+0x1f70] ;  /* 0x001f700001147983 */ /* 0x000ea80000300a00 */
[----:B------:R-:W2:Y:S04]  /*5a580*/  LDL.LU R17, [R1+0x20] ;  /* 0x0000200001117983 */ /* 0x000ea80000300800 */
[----:B------:R-:W2:Y:S04]  /*5a590*/  LDL R11, [R1+0xbdc] ;  /* 0x000bdc00010b7983 */ /* 0x000ea80000100800 */
[----:B------:R-:W3:Y:S04]  /*5a5a0*/  LDL R18, [R1+0xbe0] ;  /* 0x000be00001127983 */ /* 0x000ee80000100800 */
[----:B--2---:R-:W-:Y:S04]  /*5a5b0*/  STL.64 [R1+0x1f68], R10 ;  /* 0x001f680a01007387 */ /* 0x004fe80000100a00 */
[----:B---3--:R0:W-:Y:S04]  /*5a5c0*/  STL [R1+0x1f64], R8 ;  /* 0x001f640801007387 */ /* 0x0081e80000100800 */
[----:B0-----:R-:W2:Y:S04]  /*5a5d0*/  LDL.LU R8, [R1+0x170] ;  /* 0x0001700001087983 */ /* 0x001ea80000300800 */
[----:B------:R-:W2:Y:S04]  /*5a5e0*/  LDL.LU R9, [R1+0x174] ;  /* 0x0001740001097983 */ /* 0x000ea80000300800 */
[----:B------:R-:W2:Y:S04]  /*5a5f0*/  LDL.LU R10, [R1+0x178] ;  /* 0x00017800010a7983 */ /* 0x000ea80000300800 */
[----:B------:R-:W2:Y:S01]  /*5a600*/  LDL.LU R11, [R1+0x17c] ;  /* 0x00017c00010b7983 */ /* 0x000ea20000300800 */
[----:B------:R-:W-:-:S02]  /*5a610*/  ISETP.GE.AND P0, PT, R19, c[0x0][0x178], PT ;  /* 0x00005e0013007a0c */ /* 0x000fc40003f06270 */
[C---:B------:R-:W-:Y:S01]  /*5a620*/  ISETP.GE.AND P5, PT, R12.reuse, c[0x0][0x17c], PT ;  /* 0x00005f000c007a0c */ /* 0x040fe20003fa6270 */
[----:B------:R0:W-:Y:S01]  /*5a630*/  STS.128 [R0+0x80], R24 ;  /* 0x0000801800007388 */ /* 0x0001e20000000c00 */
[C---:B------:R-:W-:Y:S01]  /*5a640*/  ISETP.LT.AND P0, PT, R12.reuse, c[0x0][0x17c], !P0 ;  /* 0x00005f000c007a0c */ /* 0x040fe20004701270 */
[----:B0-----:R-:W-:Y:S02]  /*5a650*/  IMAD R26, R12, c[0x0][0x198], RZ ;  /* 0x000066000c1a7a24 */ /* 0x001fe400078e02ff */
[----:B------:R-:W-:Y:S01]  /*5a660*/  STS.128 [R0+0x400], R20 ;  /* 0x0004001400007388 */ /* 0x000fe20000000c00 */
[----:B------:R-:W-:-:S03]  /*5a670*/  IMAD R3, R19, c[0x0][0x194], RZ ;  /* 0x0000650013037a24 */ /* 0x000fc600078e02ff */
[----:B--2---:R0:W-:Y:S04]  /*5a680*/  STS.128 [R0+0x480], R8 ;  /* 0x0004800800007388 */ /* 0x0041e80000000c00 */
[----:B0-----:R-:W2:Y:S04]  /*5a690*/  LDL.LU.64 R10, [R1+0x1f68] ;  /* 0x001f6800010a7983 */ /* 0x001ea80000300a00 */
[----:B------:R-:W3:Y:S04]  /*5a6a0*/  LDL.LU R8, [R1+0x1f64] ;  /* 0x001f640001087983 */ /* 0x000ee80000300800 */
[----:B------:R-:W3:Y:S01]  /*5a6b0*/  LDL.LU R12, [R1+0x1df0] ;  /* 0x001df000010c7983 */ /* 0x000ee20000300800 */
[----:B------:R-:W-:-:S03]  /*5a6c0*/  IMAD.MOV.U32 R7, RZ, RZ, c[0x0][0x194] ;  /* 0x00006500ff077624 */ /* 0x000fc600078e00ff */
[----:B------:R-:W-:Y:S01]  /*5a6d0*/  BAR.SYNC.DEFER_BLOCKING 0x0 ;  /* 0x0000000000007b1d */ /* 0x000fe20000010000 */
[----:B------:R-:W-:Y:S01]  /*5a6e0*/  LEA R2, P4, R3, c[0x0][0x170], 0x1 ;  /* 0x00005c0003027a11 */ /* 0x000fe200078808ff */
[----:B------:R-:W-:-:S03]  /*5a6f0*/  IMAD R6, R7, 0x80, R3 ;  /* 0x0000008007067824 */ /* 0x000fc600078e0203 */
[----:B------:R-:W-:Y:S01]  /*5a700*/  LEA.HI.X.SX32 R3, R3, c[0x0][0x174], 0x1, P4 ;  /* 0x00005d0003037a11 */ /* 0x000fe200020f0eff */
[----:B------:R-:W3:Y:S01]  /*5a710*/  LDL.LU R14, [R1+0x1df4] ;  /* 0x001df400010e7983 */ /* 0x000ee20000300800 */
[----:B------:R-:W-:Y:S02]  /*5a720*/  LEA R4, P1, R6, c[0x0][0x170], 0x1 ;  /* 0x00005c0006047a11 */ /* 0x000fe400078208ff */
[----:B----4-:R-:W-:Y:S01]  /*5a730*/  ISETP.LT.AND P6, PT, R13, c[0x0][0x178], !P5 ;  /* 0x00005e000d007a0c */ /* 0x010fe20006fc1270 */
[----:B------:R-:W-:Y:S01]  /*5a740*/  IMAD.WIDE R20, R26, 0x2, R2 ;  /* 0x000000021a147825 */ /* 0x000fe200078e0202 */
[----:B------:R-:W-:Y:S01]  /*5a750*/  LEA.HI.X.SX32 R5, R6, c[0x0][0x174], 0x1, P1 ;  /* 0x00005d0006057a11 */ /* 0x000fe200008f0eff */
[----:B------:R-:W4:Y:S02]  /*5a760*/  LDL.LU R15, [R1+0x80] ;  /* 0x00008000010f7983 */ /* 0x000f240000300800 */
[----:B------:R-:W-:Y:S02]  /*5a770*/  IMAD R0, R7, 0x80, R6 ;  /* 0x0000008007007824 */ /* 0x000fe400078e0206 */
[----:B------:R-:W-:Y:S01]  /*5a780*/  IMAD.WIDE R22, R26, 0x2, R4 ;  /* 0x000000021a167825 */ /* 0x000fe200078e0204 */
[----:B------:R-:W-:Y:S01]  /*5a790*/  ISETP.LT.AND P4, PT, R18, c[0x0][0x178], !P5 ;  /* 0x00005e0012007a0c */ /* 0x000fe20006f81270 */
[----:B------:R-:W4:Y:S01]  /*5a7a0*/  LDL.LU R9, [R1+0x70] ;  /* 0x0000700001097983 */ /* 0x000f220000300800 */
[----:B------:R-:W-:-:S03]  /*5a7b0*/  LEA R6, P1, R0, c[0x0][0x170], 0x1 ;  /* 0x00005c0000067a11 */ /* 0x000fc600078208ff */
[----:B------:R0:W-:Y:S02]  /*5a7c0*/  @P0 STG.E.U16 [R20.64], R28 ;  /* 0x0000001c14000986 */ /* 0x0001e4000c101506 */
[----:B0-----:R-:W-:Y:S01]  /*5a7d0*/  IMAD R21, R7, 0x80, R0 ;  /* 0x0000008007157824 */ /* 0x001fe200078e0200 */
[----:B------:R-:W-:-:S04]  /*5a7e0*/  LEA.HI.X.SX32 R7, R0, c[0x0][0x174], 0x1, P1 ;  /* 0x00005d0000077a11 */ /* 0x000fc800008f0eff */
[----:B------:R-:W-:-:S04]  /*5a7f0*/  LEA R20, P0, R21, c[0x0][0x170], 0x1 ;  /* 0x00005c0015147a11 */ /* 0x000fc800078008ff */
[----:B------:R-:W-:Y:S01]  /*5a800*/  LEA.HI.X.SX32 R21, R21, c[0x0][0x174], 0x1, P0 ;  /* 0x00005d0015157a11 */ /* 0x000fe200000f0eff */
[----:B------:R-:W-:Y:S01]  /*5a810*/  IMAD.WIDE R24, R26, 0x2, R6 ;  /* 0x000000021a187825 */ /* 0x000fe200078e0206 */
[----:B--2---:R-:W-:Y:S01]  /*5a820*/  ISETP.LT.AND P5, PT, R11, c[0x0][0x178], !P5 ;  /* 0x00005e000b007a0c */ /* 0x004fe20006fa1270 */
[----:B---3--:R0:W-:Y:S01]  /*5a830*/  @P6 STG.E.U16 [R22.64], R8 ;  /* 0x0000000816006986 */ /* 0x0081e2000c101506 */
[----:B------:R-:W-:Y:S02]  /*5a840*/  ISETP.LT.AND P6, PT, R19, c[0x0][0x178], !P3 ;  /* 0x00005e0013007a0c */ /* 0x000fe40005fc1270 */
[----:B------:R-:W-:Y:S02]  /*5a850*/  PRMT R0, R8, 0x7632, R0 ;  /* 0x0000763208007816 */ /* 0x000fe40000000000 */
[----:B------:R-:W-:Y:S02]  /*5a860*/  ISETP.GE.AND P1, PT, R12, c[0x0][0x17c], PT ;  /* 0x00005f000c007a0c */ /* 0x000fe40003f26270 */
[----:B------:R-:W2:Y:S01]  /*5a870*/  LDL.LU R12, [R1+0x40] ;  /* 0x00004000010c7983 */ /* 0x000ea20000300800 */
[----:B0-----:R-:W-:-:S03]  /*5a880*/  IADD3 R22, R26, c[0x0][0x198], RZ ;  /* 0x000066001a167a10 */ /* 0x001fc60007ffe0ff */
[----:B------:R-:W3:Y:S01]  /*5a890*/  LDL.LU R8, [R1+0x1f60] ;  /* 0x001f600001087983 */ /* 0x000ee20000300800 */
[----:B------:R-:W-:Y:S01]  /*5a8a0*/  IMAD.WIDE R26, R26, 0x2, R20 ;  /* 0x000000021a1a7825 */ /* 0x000fe200078e0214 */
[----:B------:R-:W-:-:S03]  /*5a8b0*/  PRMT R23, R28, 0x7632, R23 ;  /* 0x000076321c177816 */ /* 0x000fc60000000017 */
[----:B------:R-:W-:Y:S01]  /*5a8c0*/  IMAD.WIDE R28, R22, 0x2, R2 ;  /* 0x00000002161c7825 */ /* 0x000fe200078e0202 */
[----:B------:R-:W-:Y:S04]  /*5a8d0*/  @P4 STG.E.U16 [R24.64], R17 ;  /* 0x0000001118004986 */ /* 0x000fe8000c101506 */
[----:B------:R0:W-:Y:S04]  /*5a8e0*/  @P5 STG.E.U16 [R26.64], R16 ;  /* 0x000000101a005986 */ /* 0x0001e8000c101506 */
[----:B------:R1:W-:Y:S01]  /*5a8f0*/  @P6 STG.E.U16 [R28.64], R23 ;  /* 0x000000171c006986 */ /* 0x0003e2000c101506 */
[----:B0-----:R-:W-:-:S03]  /*5a900*/  PRMT R16, R17, 0x7632, R16 ;  /* 0x0000763211107816 */ /* 0x001fc60000000010 */
[----:B------:R-:W3:Y:S04]  /*5a910*/  LDL.LU R17, [R1+0x1f5c] ;  /* 0x001f5c0001117983 */ /* 0x000ee80000300800 */
[----:B-1----:R-:W3:Y:S01]  /*5a920*/  LDL.LU R29, [R1+0x1df8] ;  /* 0x001df800011d7983 */ /* 0x002ee20000300800 */
[----:B------:R-:W-:Y:S02]  /*5a930*/  ISETP.LT.AND P0, PT, R13, c[0x0][0x178], !P3 ;  /* 0x00005e000d007a0c */ /* 0x000fe40005f01270 */
[----:B------:R-:W-:Y:S01]  /*5a940*/  ISETP.LT.AND P4, PT, R18, c[0x0][0x178], !P3 ;  /* 0x00005e0012007a0c */ /* 0x000fe20005f81270 */
[C---:B------:R-:W-:Y:S01]  /*5a950*/  IMAD.WIDE R26, R22.reuse, 0x2, R4 ;  /* 0x00000002161a7825 */ /* 0x040fe200078e0204 */
[----:B------:R-:W-:Y:S02]  /*5a960*/  ISETP.LT.AND P3, PT, R11, c[0x0][0x178], !P3 ;  /* 0x00005e000b007a0c */ /* 0x000fe40005f61270 */
[----:B------:R-:W-:Y:S01]  /*5a970*/  ISETP.LT.AND P5, PT, R19, c[0x0][0x178], !P2 ;  /* 0x00005e0013007a0c */ /* 0x000fe200057a1270 */
[----:B------:R-:W-:Y:S01]  /*5a980*/  IMAD.WIDE R24, R22, 0x2, R6 ;  /* 0x0000000216187825 */ /* 0x000fe200078e0206 */
[----:B------:R-:W-:-:S05]  /*5a990*/  ISETP.LT.AND P6, PT, R13, c[0x0][0x178], !P2 ;  /* 0x00005e000d007a0c */ /* 0x000fca00057c1270 */
[----:B------:R0:W-:Y:S04]  /*5a9a0*/  @P0 STG.E.U16 [R26.64], R0 ;  /* 0x000000001a000986 */ /* 0x0001e8000c101506 */
[----:B------:R1:W-:Y:S01]  /*5a9b0*/  @P4 STG.E.U16 [R24.64], R16 ;  /* 0x0000001018004986 */ /* 0x0003e2000c101506 */
[----:B------:R-:W-:Y:S02]  /*5a9c0*/  ISETP.LT.AND P4, PT, R18, c[0x0][0x178], !P2 ;  /* 0x00005e0012007a0c */ /* 0x000fe40005781270 */
[----:B------:R-:W-:Y:S02]  /*5a9d0*/  ISETP.LT.AND P2, PT, R11, c[0x0][0x178], !P2 ;  /* 0x00005e000b007a0c */ /* 0x000fe40005741270 */
[C---:B0-----:R-:W-:Y:S01]  /*5a9e0*/  IADD3 R0, R22.reuse, c[0x0][0x198], RZ ;  /* 0x0000660016007a10 */ /* 0x041fe20007ffe0ff */
[----:B------:R-:W-:Y:S01]  /*5a9f0*/  IMAD.WIDE R22, R22, 0x2, R20 ;  /* 0x0000000216167825 */ /* 0x000fe200078e0214 */
[----:B-1----:R-:W-:-:S03]  /*5aa00*/  PRMT R16, R16, 0x7632, R16 ;  /* 0x0000763210107816 */ /* 0x002fc60000000010 */
[----:B------:R-:W-:-:S04]  /*5aa10*/  IMAD.WIDE R24, R0, 0x2, R2 ;  /* 0x0000000200187825 */ /* 0x000fc800078e0202 */
[----:B------:R-:W-:Y:S01]  /*5aa20*/  IMAD.WIDE R26, R0, 0x2, R4 ;  /* 0x00000002001a7825 */ /* 0x000fe200078e0204 */
[----:B------:R0:W-:Y:S01]  /*5aa30*/  @P3 STG.E.U16 [R22.64], R16 ;  /* 0x0000001016003986 */ /* 0x0001e2000c101506 */
[----:B------:R-:W-:-:S03]  /*5aa40*/  ISETP.LT.AND P3, PT, R13, c[0x0][0x178], !P1 ;  /* 0x00005e000d007a0c */ /* 0x000fc60004f61270 */
[----:B----4-:R-:W-:Y:S01]  /*5aa50*/  @P5 STG.E.U16 [R24.64], R15 ;  /* 0x0000000f18005986 */ /* 0x010fe2000c101506 */
[----:B------:R-:W-:-:S03]  /*5aa60*/  ISETP.LT.AND P5, PT, R19, c[0x0][0x178], !P1 ;  /* 0x00005e0013007a0c */ /* 0x000fc60004fa1270 */
[----:B------:R1:W-:Y:S01]  /*5aa70*/  @P6 STG.E.U16 [R26.64], R9 ;  /* 0x000000091a006986 */ /* 0x0003e2000c101506 */
[C---:B0-----:R-:W-:Y:S01]  /*5aa80*/  IMAD.WIDE R22, R0.reuse, 0x2, R6 ;  /* 0x0000000200167825 */ /* 0x041fe200078e0206 */
[----:B------:R-:W-:-:S03]  /*5aa90*/  IADD3 R16, R0, c[0x0][0x198], RZ ;  /* 0x0000660000107a10 */ /* 0x000fc60007ffe0ff */
[----:B-1----:R-:W-:Y:S01]  /*5aaa0*/  IMAD.WIDE R26, R0, 0x2, R20 ;  /* 0x00000002001a7825 */ /* 0x002fe200078e0214 */
[----:B------:R-:W-:Y:S02]  /*5aab0*/  PRMT R28, R15, 0x7632, R28 ;  /* 0x000076320f1c7816 */ /* 0x000fe4000000001c */
[----:B------:R-:W-:Y:S01]  /*5aac0*/  PRMT R0, R9, 0x7632, R0 ;  /* 0x0000763209007816 */ /* 0x000fe20000000000 */
[----:B------:R-:W-:Y:S01]  /*5aad0*/  IMAD.WIDE R24, R16, 0x2, R2 ;  /* 0x0000000210187825 */ /* 0x000fe200078e0202 */
[----:B------:R-:W-:Y:S02]  /*5aae0*/  ISETP.GE.AND P0, PT, R14, c[0x0][0x17c], PT ;  /* 0x00005f000e007a0c */ /* 0x000fe40003f06270 */
[----:B------:R-:W4:Y:S04]  /*5aaf0*/  LDL.LU R14, [R1+0x1c0] ;  /* 0x0001c000010e7983 */ /* 0x000f280000300800 */
[----:B--2---:R0:W-:Y:S04]  /*5ab00*/  @P4 STG.E.U16 [R22.64], R12 ;  /* 0x0000000c16004986 */ /* 0x0041e8000c101506 */
[----:B---3--:R1:W-:Y:S01]  /*5ab10*/  @P2 STG.E.U16 [R26.64], R8 ;  /* 0x000000081a002986 */ /* 0x0083e2000c101506 */
[----:B------:R-:W-:-:S02]  /*5ab20*/  ISETP.LT.AND P2, PT, R18, c[0x0][0x178], !P1 ;  /* 0x00005e0012007a0c */ /* 0x000fc40004f41270 */
[----:B------:R-:W-:Y:S01]  /*5ab30*/  ISETP.LT.AND P1, PT, R11, c[0x0][0x178], !P1 ;  /* 0x00005e000b007a0c */ /* 0x000fe20004f21270 */
[----:B0-----:R-:W-:Y:S01]  /*5ab40*/  IMAD.WIDE R22, R16, 0x2, R4 ;  /* 0x0000000210167825 */ /* 0x001fe200078e0204 */
[----:B------:R0:W-:Y:S04]  /*5ab50*/  @P5 STG.E.U16 [R24.64], R28 ;  /* 0x0000001c18005986 */ /* 0x0001e8000c101506 */
[----:B------:R2:W-:Y:S01]  /*5ab60*/  @P3 STG.E.U16 [R22.64], R0 ;  /* 0x0000000016003986 */ /* 0x0005e2000c101506 */
[----:B-1----:R-:W-:Y:S01]  /*5ab70*/  PRMT R8, R8, 0x7632, R8 ;  /* 0x0000763208087816 */ /* 0x002fe20000000008 */
[----:B0-----:R-:W-:-:S04]  /*5ab80*/  IMAD.WIDE R24, R16, 0x2, R20 ;  /* 0x0000000210187825 */ /* 0x001fc800078e0214 */
[----:B--2---:R-:W-:Y:S01]  /*5ab90*/  IMAD.WIDE R22, R16, 0x2, R6 ;  /* 0x0000000210167825 */ /* 0x004fe200078e0206 */
[----:B------:R-:W-:Y:S02]  /*5aba0*/  PRMT R17, R12, 0x7632, R17 ;  /* 0x000076320c117816 */ /* 0x000fe40000000011 */
[----:B------:R-:W-:Y:S02]  /*5abb0*/  ISETP.GE.AND P6, PT, R29, c[0x0][0x17c], PT ;  /* 0x00005f001d007a0c */ /* 0x000fe40003fc6270 */
[----:B------:R-:W2:Y:S04]  /*5abc0*/  LDL.LU R29, [R1+0x1dfc] ;  /* 0x001dfc00011d7983 */ /* 0x000ea80000300800 */
[----:B------:R-:W3:Y:S04]  /*5abd0*/  LDL.LU R9, [R1+0x1e00] ;  /* 0x001e000001097983 */ /* 0x000ee80000300800 */
[----:B------:R-:W3:Y:S04]  /*5abe0*/  LDL.LU R15, [R1+0x10] ;  /* 0x00001000010f7983 */ /* 0x000ee80000300800 */
[----:B------:R-:W3:Y:S04]  /*5abf0*/  LDL.LU R12, [R1+0x1f58] ;  /* 0x001f5800010c7983 */ /* 0x000ee80000300800 */
[----:B------:R0:W-:Y:S04]  /*5ac00*/  @P2 STG.E.U16 [R22.64], R17 ;  /* 0x0000001116002986 */ /* 0x0001e8000c101506 */
[----:B------:R1:W-:Y:S04]  /*5ac10*/  @P1 STG.E.U16 [R24.64], R8 ;  /* 0x0000000818001986 */ /* 0x0003e8000c101506 */
[----:B0-----:R-:W3:Y:S04]  /*5ac20*/  LDL.LU R17, [R1+0x1f54] ;  /* 0x001f540001117983 */ /* 0x001ee80000300800 */
[----:B-1----:R-:W3:Y:S01]  /*5ac30*/  LDL.LU R25, [R1+0x90] ;  /* 0x0000900001197983 */ /* 0x002ee20000300800 */
[----:B------:R-:W-:-:S02]  /*5ac40*/  ISETP.LT.AND P4, PT, R19, c[0x0][0x178], !P0 ;  /* 0x00005e0013007a0c */ /* 0x000fc40004781270 */
[----:B------:R-:W-:Y:S02]  /*5ac50*/  ISETP.LT.AND P3, PT, R13, c[0x0][0x178], !P0 ;  /* 0x00005e000d007a0c */ /* 0x000fe40004761270 */
[----:B------:R-:W-:-:S05]  /*5ac60*/  IADD3 R0, R16, c[0x0][0x198], RZ ;  /* 0x0000660010007a10 */ /* 0x000fca0007ffe0ff */
[----:B------:R-:W-:Y:S01]  /*5ac70*/  IMAD.WIDE R26, R0, 0x2, R2 ;  /* 0x00000002001a7825 */ /* 0x000fe200078e0202 */
[----:B------:R-:W-:-:S04]  /*5ac80*/  ISETP.LT.AND P2, PT, R13, c[0x0][0x178], !P6 ;  /* 0x00005e000d007a0c */ /* 0x000fc80007741270 */
[----:B----4-:R0:W-:Y:S01]  /*5ac90*/  @P4 STG.E.U16 [R26.64], R14 ;  /* 0x0000000e1a004986 */ /* 0x0101e2000c101506 */
[----:B--2---:R-:W-:Y:S01]  /*5aca0*/  ISETP.GE.AND P5, PT, R29, c[0x0][0x17c], PT ;  /* 0x00005f001d007a0c */ /* 0x004fe20003fa6270 */
[----:B------:R-:W-:Y:S01]  /*5acb0*/  IMAD.WIDE R28, R0, 0x2, R4 ;  /* 0x00000002001c7825 */ /* 0x000fe200078e0204 */
[----:B---3--:R-:W-:-:S04]  /*5acc0*/  PRMT R17, R14, 0x7632, R17 ;  /* 0x000076320e117816 */ /* 0x008fc80000000011 */
[----:B------:R1:W-:Y:S01]  /*5acd0*/  @P3 STG.E.U16 [R28.64], R25 ;  /* 0x000000191c003986 */ /* 0x0003e2000c101506 */
[----:B------:R-:W-:-:S03]  /*5ace0*/  ISETP.GE.AND P3, PT, R9, c[0x0][0x17c], PT ;  /* 0x00005f0009007a0c */ /* 0x000fc60003f66270 */
[----:B------:R-:W2:Y:S04]  /*5acf0*/  LDL.LU R9, [R1+0x1d0] ;  /* 0x0001d00001097983 */ /* 0x000ea80000300800 */
[----:B------:R-:W3:Y:S04]  /*5ad00*/  LDL.LU R13, [R1+0x1b0] ;  /* 0x0001b000010d7983 */ /* 0x000ee80000300800 */
[----:B0-----:R-:W4:Y:S01]  /*5ad10*/  LDL.LU R14, [R1+0x1e04] ;  /* 0x001e0400010e7983 */ /* 0x001f220000300800 */
[----:B------:R-:W-:Y:S02]  /*5ad20*/  ISETP.LT.AND P4, PT, R18, c[0x0][0x178], !P0 ;  /* 0x00005e0012007a0c */ /* 0x000fe40004781270 */
[----:B------:R-:W-:-:S02]  /*5ad30*/  ISETP.LT.AND P0, PT, R11, c[0x0][0x178], !P0 ;  /* 0x00005e000b007a0c */ /* 0x000fc40004701270 */
[----:B------:R-:W-:Y:S02]  /*5ad40*/  ISETP.LT.AND P1, PT, R19, c[0x0][0x178], !P6 ;  /* 0x00005e0013007a0c */ /* 0x000fe40007721270 */
[C---:B------:R-:W-:Y:S01]  /*5ad50*/  IADD3 R8, R0.reuse, c[0x0][0x198], RZ ;  /* 0x0000660000087a10 */ /* 0x040fe20007ffe0ff */
[----:B------:R-:W-:Y:S01]  /*5ad60*/  IMAD.WIDE R22, R0, 0x2, R6 ;  /* 0x0000000200167825 */ /* 0x000fe200078e0206 */
[----:B------:R-:W-:-:S03]  /*5ad70*/  PRMT R16, R25, 0x7632, R16 ;  /* 0x0000763219107816 */ /* 0x000fc60000000010 */
[----:B-1----:R-:W-:-:S04]  /*5ad80*/  IMAD.WIDE R24, R0, 0x2, R20 ;  /* 0x0000000200187825 */ /* 0x002fc800078e0214 */
[C---:B------:R-:W-:Y:S01]  /*5ad90*/  IMAD.WIDE R26, R8.reuse, 0x2, R2 ;  /* 0x00000002081a7825 */ /* 0x040fe200078e0202 */
[----:B------:R-:W-:Y:S03]  /*5ada0*/  @P4 STG.E.U16 [R22.64], R15 ;  /* 0x0000000f16004986 */ /* 0x000fe6000c101506 */
[----:B------:R-:W-:Y:S01]  /*5adb0*/  IMAD.WIDE R28, R8, 0x2, R4 ;  /* 0x00000002081c7825 */ /* 0x000fe200078e0204 */
[----:B------:R-:W-:Y:S04]  /*5adc0*/  @P0 STG.E.U16 [R24.64], R12 ;  /* 0x0000000c18000986 */ /* 0x000fe8000c101506 */
[----:B------:R0:W-:Y:S04]  /*5add0*/  @P1 STG.E.U16 [R26.64], R17 ;  /* 0x000000111a001986 */ /* 0x0001e8000c101506 */
[----:B------:R1:W-:Y:S04]  /*5ade0*/  @P2 STG.E.U16 [R28.64], R16 ;  /* 0x000000101c002986 */ /* 0x0003e8000c101506 */
[----:B0-----:R-:W3:Y:S04]  /*5adf0*/  LDL.LU R17, [R1+0x50] ;  /* 0x0000500001117983 */ /* 0x001ee80000300800 */
[----:B-1----:R-:W3:Y:S01]  /*5ae00*/  LDL R29, [R1+0xbd8] ;  /* 0x000bd800011d7983 */ /* 0x002ee20000100800 */
[----:B------:R-:W-:-:S02]  /*5ae10*/  ISETP.LT.AND P4, PT, R18, c[0x0][0x178], !P6 ;  /* 0x00005e0012007a0c */ /* 0x000fc40007781270 */
[----:B------:R-:W-:Y:S02]  /*5ae20*/  ISETP.LT.AND P6, PT, R11, c[0x0][0x178], !P6 ;  /* 0x00005e000b007a0c */ /* 0x000fe400077c1270 */
[----:B------:R-:W-:Y:S01]  /*5ae30*/  PRMT R12, R15, 0x7632, R12 ;  /* 0x000076320f0c7816 */ /* 0x000fe2000000000c */
[----:B------:R-:W-:-:S03]  /*5ae40*/  IMAD.WIDE R22, R8, 0x2, R6 ;  /* 0x0000000208167825 */ /* 0x000fc600078e0206 */
[----:B------:R-:W-:Y:S01]  /*5ae50*/  PRMT R16, R12, 0x7632, R16 ;  /* 0x000076320c107816 */ /* 0x000fe20000000010 */
[----:B------:R-:W-:-:S04]  /*5ae60*/  IMAD.WIDE R24, R8, 0x2, R20 ;  /* 0x0000000208187825 */ /* 0x000fc800078e0214 */
[----:B------:R-:W-:Y:S04]  /*5ae70*/  @P4 STG.E.U16 [R22.64], R12 ;  /* 0x0000000c16004986 */ /* 0x000fe8000c101506 */
[----:B------:R0:W-:Y:S04]  /*5ae80*/  @P6 STG.E.U16 [R24.64], R16 ;  /* 0x0000001018006986 */ /* 0x0001e8000c101506 */
[----:B0-----:R-:W3:Y:S04]  /*5ae90*/  LDL.LU R16, [R1+0x1e08] ;  /* 0x001e080001107983 */ /* 0x001ee80000300800 */
[----:B------:R-:W3:Y:S01]  /*5aea0*/  LDL.LU R15, [R1+0x1e0c] ;  /* 0x001e0c00010f7983 */ /* 0x000ee20000300800 */
[----:B----4-:R-:W-:-:S03]  /*5aeb0*/  ISETP.GE.AND P2, PT, R14, c[0x0][0x17c], PT ;  /* 0x00005f000e007a0c */ /* 0x010fc60003f46270 */
[----:B------:R-:W4:Y:S01]  /*5aec0*/  LDL.LU R14, [R1+0x64] ;  /* 0x00006400010e7983 */ /* 0x000f220000300800 */
[----:B------:R-:W-:Y:S02]  /*5aed0*/  ISETP.LT.AND P0, PT, R19, c[0x0][0x178], !P5 ;  /* 0x00005e0013007a0c */ /* 0x000fe40006f01270 */
[----:B------:R-:W-:Y:S02]  /*5aee0*/  IADD3 R0, R8, c[0x0][0x198], RZ ;  /* 0x0000660008007a10 */ /* 0x000fe40007ffe0ff */
[----:B------:R-:W-:-:S03]  /*5aef0*/  ISETP.LT.AND P4, PT, R18, c[0x0][0x178], !P5 ;  /* 0x00005e0012007a0c */ /* 0x000fc60006f81270 */
[----:B------:R-:W-:Y:S01]  /*5af00*/  IMAD.WIDE R22, R0, 0x2, R2 ;  /* 0x0000000200167825 */ /* 0x000fe200078e0202 */
[----:B------:R-:W-:-:S03]  /*5af10*/  ISETP.LT.AND P6, PT, R19, c[0x0][0x178], !P3 ;  /* 0x00005e0013007a0c */ /* 0x000fc60005fc1270 */
[C---:B------:R-:W-:Y:S02]  /*5af20*/  IMAD.WIDE R26, R0.reuse, 0x2, R4 ;  /* 0x00000002001a7825 */ /* 0x040fe400078e0204 */
[----:B--2---:R0:W-:Y:S01]  /*5af30*/  @P0 STG.E.U16 [R22.64], R9 ;  /* 0x0000000916000986 */ /* 0x0041e2000c101506 */
[C---:B------:R-:W-:Y:S01]  /*5af40*/  IADD3 R8, R0.reuse, c[0x0][0x198], RZ ;  /* 0x0000660000087a10 */ /* 0x040fe20007ffe0ff */
[----:B------:R-:W-:Y:S01]  /*5af50*/  IMAD.WIDE R24, R0, 0x2, R20 ;  /* 0x0000000200187825 */ /* 0x000fe200078e0214 */
[----:B------:R-:W-:-:S03]  /*5af60*/  PRMT R12, R9, 0x7632, R12 ;  /* 0x00007632090c7816 */ /* 0x000fc6000000000c */
[----:B0-----:R-:W-:Y:S01]  /*5af70*/  IMAD.WIDE R22, R0, 0x2, R6 ;  /* 0x0000000200167825 */ /* 0x001fe200078e0206 */
[----:B---3--:R-:W-:Y:S01]  /*5af80*/  ISETP.LT.AND P1, PT, R29, c[0x0][0x178], !P5 ;  /* 0x00005e001d007a0c */ /* 0x008fe20006f21270 */
[----:B------:R-:W2:Y:S01]  /*5af90*/  LDL.LU R9, [R1+0x34] ;  /* 0x0000340001097983 */ /* 0x000ea20000300800 */
[----:B------:R-:W-:Y:S02]  /*5afa0*/  ISETP.LT.AND P5, PT, R11, c[0x0][0x178], !P5 ;  /* 0x00005e000b007a0c */ /* 0x000fe40006fa1270 */
[----:B------:R-:W-:Y:S02]  /*5afb0*/  ISETP.LT.AND P0, PT, R29, c[0x0][0x178], !P3 ;  /* 0x00005e001d007a0c */ /* 0x000fe40005f01270 */
[----:B------:R-:W-:-:S07]  /*5afc0*/  PRMT R0, R13, 0x7632, R0 ;  /* 0x000076320d007816 */ /* 0x000fce0000000000 */
[----:B------:R0:W-:Y:S04]  /*5afd0*/  @P1 STG.E.U16 [R26.64], R13 ;  /* 0x0000000d1a001986 */ /* 0x0001e8000c101506 */
[----:B------:R1:W-:Y:S01]  /*5afe0*/  @P4 STG.E.U16 [R22.64], R17 ;  /* 0x0000001116004986 */ /* 0x0003e2000c101506 */
[----:B------:R-:W-:-:S03]  /*5aff0*/  ISETP.LT.AND P4, PT, R18, c[0x0][0x178], !P3 ;  /* 0x00005e0012007a0c */ /* 0x000fc60005f81270 */
[----:B------:R3:W-:Y:S01]  /*5b000*/  @P5 STG.E.U16 [R24.64], R10 ;  /* 0x0000000a18005986 */ /* 0x0007e2000c101506 */
[C---:B0-----:R-:W-:Y:S01]  /*5b010*/  IMAD.WIDE R26, R8.reuse, 0x2, R2 ;  /* 0x00000002081a7825 */ /* 0x041fe200078e0202 */
[----:B------:R-:W-:Y:S02]  /*5b020*/  ISETP.LT.AND P3, PT, R11, c[0x0][0x178], !P3 ;  /* 0x00005e000b007a0c */ /* 0x000fe40005f61270 */
[----:B------:R-:W-:Y:S01]  /*5b030*/  ISETP.LT.AND P5, PT, R19, c[0x0][0x178], !P2 ;  /* 0x00005e0013007a0c */ /* 0x000fe200057a1270 */
[C---:B-1----:R-:W-:Y:S01]  /*5b040*/  IMAD.WIDE R22, R8.reuse, 0x2, R6 ;  /* 0x0000000208167825 */ /* 0x042fe200078e0206 */
[----:B------:R0:W-:Y:S03]  /*5b050*/  @P6 STG.E.U16 [R26.64], R12 ;  /* 0x0000000c1a006986 */ /* 0x0001e6000c101506 */
[----:B---3--:R-:W-:-:S05]  /*5b060*/  IMAD.WIDE R24, R8, 0x2, R4 ;  /* 0x0000000208187825 */ /* 0x008fca00078e0204 */
[----:B------:R1:W-:Y:S01]  /*5b070*/  @P0 STG.E.U16 [R24.64], R0 ;  /* 0x0000000018000986 */ /* 0x0003e2000c101506 */
[----:B0-----:R-:W-:Y:S02]  /*5b080*/  PRMT R12, R17, 0x7632, R12 ;  /* 0x00007632110c7816 */ /* 0x001fe4000000000c */
[----:B------:R-:W-:Y:S02]  /*5b090*/  ISETP.GE.AND P1, PT, R16, c[0x0][0x17c], PT ;  /* 0x00005f0010007a0c */ /* 0x000fe40003f26270 */
[----:B------:R-:W3:Y:S01]  /*5b0a0*/  LDL.LU R16, [R1+0x24] ;  /* 0x0000240001107983 */ /* 0x000ee20000300800 */
[----:B-1----:R-:W-:-:S03]  /*5b0b0*/  IADD3 R0, R8, c[0x0][0x198], RZ ;  /* 0x0000660008007a10 */ /* 0x002fc60007ffe0ff */
[----:B------:R0:W-:Y:S02]  /*5b0c0*/  @P4 STG.E.U16 [R22.64], R12 ;  /* 0x0000000c16004986 */ /* 0x0001e4000c101506 */
[----:B------:R-:W-:Y:S02]  /*5b0d0*/  IMAD.WIDE R24, R0, 0x2, R2 ;  /* 0x0000000200187825 */ /* 0x000fe400078e0202 */
[----:B------:R-:W3:Y:S01]  /*5b0e0*/  LDL.LU R13, [R1+0x1f50] ;  /* 0x001f5000010d7983 */ /* 0x000ee20000300800 */
[----:B------:R-:W-:-:S03]  /*5b0f0*/  ISETP.GE.AND P0, PT, R15, c[0x0][0x17c], PT ;  /* 0x00005f000f007a0c */ /* 0x000fc60003f06270 */
[----:B------:R-:W3:Y:S01]  /*5b100*/  LDL.LU R17, [R1+0x1f4c] ;  /* 0x001f4c0001117983 */ /* 0x000ee20000300800 */
[----:B0-----:R-:W-:Y:S01]  /*5b110*/  PRMT R12, R10, 0x7632, R12 ;  /* 0x000076320a0c7816 */ /* 0x001fe2000000000c */
[----:B------:R-:W-:Y:S02]  /*5b120*/  IMAD.WIDE R22, R8, 0x2, R20 ;  /* 0x0000000208167825 */ /* 0x000fe400078e0214 */
[----:B------:R-:W3:Y:S04]  /*5b130*/  LDL.LU R10, [R1+0x84] ;  /* 0x00008400010a7983 */ /* 0x000ee80000300800 */
[----:B------:R-:W-:Y:S04]  /*5b140*/  @P3 STG.E.U16 [R22.64], R12 ;  /* 0x0000000c16003986 */ /* 0x000fe8000c101506 */
[----:B------:R-:W3:Y:S04]  /*5b150*/  LDL.LU R15, [R1+0x74] ;  /* 0x00007400010f7983 */ /* 0x000ee80000300800 */
[----:B----4-:R0:W-:Y:S04]  /*5b160*/  @P5 STG.E.U16 [R24.64], R14 ;  /* 0x0000000e18005986 */ /* 0x0101e8000c101506 */
[----:B0-----:R-:W4:Y:S01]  /*5b170*/  LDL.LU R25, [R1+0x1e10] ;  /* 0x001e100001197983 */ /* 0x001f220000300800 */
[----:B------:R-:W-:-:S02]  /*5b180*/  ISETP.LT.AND P6, PT, R29, c[0x0][0x178], !P2 ;  /* 0x00005e001d007a0c */ /* 0x000fc400057c1270 */
[----:B------:R-:W-:Y:S02]  /*5b190*/  ISETP.LT.AND P4, PT, R18, c[0x0][0x178], !P2 ;  /* 0x00005e0012007a0c */ /* 0x000fe40005781270 */
[----:B------:R-:W-:Y:S01]  /*5b1a0*/  ISETP.LT.AND P2, PT, R11, c[0x0][0x178], !P2 ;  /* 0x00005e000b007a0c */ /* 0x000fe20005741270 */
[C---:B------:R-:W-:Y:S01]  /*5b1b0*/  IMAD.WIDE R26, R0.reuse, 0x2, R4 ;  /* 0x00000002001a7825 */ /* 0x040fe200078e0204 */
[----:B------:R-:W-:Y:S02]  /*5b1c0*/  ISETP.LT.AND P5, PT, R19, c[0x0][0x178], !P1 ;  /* 0x00005e0013007a0c */ /* 0x000fe40004fa1270 */
[----:B------:R-:W-:Y:S01]  /*5b1d0*/  ISETP.LT.AND P3, PT, R29, c[0x0][0x178], !P1 ;  /* 0x00005e001d007a0c */ /* 0x000fe20004f61270 */
[C---:B------:R-:W-:Y:S01]  /*5b1e0*/  IMAD.WIDE R22, R0.reuse, 0x2, R6 ;  /* 0x0000000200167825 */ /* 0x040fe200078e0206 */
[----:B------:R-:W-:Y:S02]  /*5b1f0*/  IADD3 R8, R0, c[0x0][0x198], RZ ;  /* 0x0000660000087a10 */ /* 0x000fe40007ffe0ff */
[----:B------:R-:W-:-:S02]  /*5b200*/  PRMT R12, R14, 0x7632, R12 ;  /* 0x000076320e0c7816 */ /* 0x000fc4000000000c */
[----:B------:R-:W4:Y:S04]  /*5b210*/  LDL.LU R14, [R1+0x1f48] ;  /* 0x001f4800010e7983 */ /* 0x000f280000300800 */
[----:B--2---:R0:W-:Y:S02]  /*5b220*/  @P6 STG.E.U16 [R26.64], R9 ;  /* 0x000000091a006986 */ /* 0x0041e4000c101506 */
[----:B0-----:R-:W-:Y:S01]  /*5b230*/  IMAD.WIDE R26, R0, 0x2, R20 ;  /* 0x00000002001a7825 */ /* 0x001fe200078e0214 */
[----:B------:R-:W-:Y:S01]  /*5b240*/  PRMT R0, R9, 0x7632, R0 ;  /* 0x0000763209007816 */ /* 0x000fe20000000000 */
[----:B---3--:R0:W-:Y:S01]  /*5b250*/  @P4 STG.E.U16 [R22.64], R16 ;  /* 0x0000001016004986 */ /* 0x0081e2000c101506 */
[----:B------:R-:W-:Y:S01]  /*5b260*/  PRMT R28, R16, 0x7632, R28 ;  /* 0x00007632101c7816 */ /* 0x000fe2000000001c */
[----:B0-----:R-:W-:-:S02]  /*5b270*/  IMAD.WIDE R22, R8, 0x2, R4 ;  /* 0x0000000208167825 */ /* 0x001fc400078e0204 */
[----:B------:R0:W-:Y:S04]  /*5b280*/  @P2 STG.E.U16 [R26.64], R17 ;  /* 0x000000111a002986 */ /* 0x0001e8000c101506 */
[----:B0-----:R-:W2:Y:S04]  /*5b290*/  LDL.LU R27, [R1+0x1e14] ;  /* 0x001e1400011b7983 */ /* 0x001ea80000300800 */
[----:B------:R-:W3:Y:S01]  /*5b2a0*/  LDL.LU R9, [R1+0x1f44] ;  /* 0x001f440001097983 */ /* 0x000ee20000300800 */
[----:B----4-:R-:W-:Y:S01]  /*5b2b0*/  ISETP.GE.AND P6, PT, R25, c[0x0][0x17c], PT ;  /* 0x00005f0019007a0c */ /* 0x010fe20003fc6270 */
[----:B------:R-:W-:-:S05]  /*5b2c0*/  IMAD.WIDE R24, R8, 0x2, R2 ;  /* 0x0000000208187825 */ /* 0x000fca00078e0202 */
[----:B------:R0:W-:Y:S04]  /*5b2d0*/  @P5 STG.E.U16 [R24.64], R12 ;  /* 0x0000000c18005986 */ /* 0x0001e8000c101506 */
[----:B------:R1:W-:Y:S01]  /*5b2e0*/  @P3 STG.E.U16 [R22.64], R0 ;  /* 0x0000000016003986 */ /* 0x0003e2000c101506 */
[----:B0-----:R-:W-:Y:S01]  /*5b2f0*/  PRMT R12, R17, 0x7632, R12 ;  /* 0x00007632110c7816 */ /* 0x001fe2000000000c */
[C---:B------:R-:W-:Y:S01]  /*5b300*/  IMAD.WIDE R16, R8.reuse, 0x2, R6 ;  /* 0x0000000208107825 */ /* 0x040fe200078e0206 */
[----:B-1----:R-:W-:-:S03]  /*5b310*/  IADD3 R0, R8, c[0x0][0x198], RZ ;  /* 0x0000660008007a10 */ /* 0x002fc60007ffe0ff */
[----:B------:R-:W-:Y:S02]  /*5b320*/  IMAD.WIDE R22, R8, 0x2, R20 ;  /* 0x0000000208167825 */ /* 0x000fe400078e0214 */
[----:B------:R-:W4:Y:S01]  /*5b330*/  LDL.LU R8, [R1+0x1e18] ;  /* 0x001e180001087983 */ /* 0x000f220000300800 */
[----:B------:R-:W-:Y:S02]  /*5b340*/  ISETP.LT.AND P2, PT, R18, c[0x0][0x178], !P1 ;  /* 0x00005e0012007a0c */ /* 0x000fe40004f41270 */
[----:B------:R-:W-:Y:S02]  /*5b350*/  ISETP.LT.AND P1, PT, R11, c[0x0][0x178], !P1 ;  /* 0x00005e000b007a0c */ /* 0x000fe40004f21270 */
[----:B------:R-:W-:Y:S02]  /*5b360*/  ISETP.LT.AND P4, PT, R19, c[0x0][0x178], !P0 ;  /* 0x00005e0013007a0c */ /* 0x000fe40004781270 */
[----:B------:R-:W-:Y:S01]  /*5b370*/  ISETP.LT.AND P3, PT, R29, c[0x0][0x178], !P0 ;  /* 0x00005e001d007a0c */ /* 0x000fe20004761270 */
[----:B------:R-:W-:-:S06]  /*5b380*/  IMAD.WIDE R24, R0, 0x2, R2 ;  /* 0x0000000200187825 */ /* 0x000fcc00078e0202 */
[----:B------:R0:W-:Y:S04]  /*5b390*/  @P2 STG.E.U16 [R16.64], R28 ;  /* 0x0000001c10002986 */ /* 0x0001e8000c101506 */
[----:B------:R1:W-:Y:S04]  /*5b3a0*/  @P1 STG.E.U16 [R22.64], R12 ;  /* 0x0000000c16001986 */ /* 0x0003e8000c101506 */
[----:B------:R1:W-:Y:S01]  /*5b3b0*/  @P4 STG.E.U16 [R24.64], R10 ;  /* 0x0000000a18004986 */ /* 0x0003e2000c101506 */
[----:B0-----:R-:W-:Y:S01]  /*5b3c0*/  PRMT R28, R10, 0x7632, R28 ;  /* 0x000076320a1c7816 */ /* 0x001fe2000000001c */
[----:B------:R-:W-:Y:S01]  /*5b3d0*/  IMAD.WIDE R16, R0, 0x2, R6 ;  /* 0x0000000200107825 */ /* 0x000fe200078e0206 */
[----:B-1----:R-:W-:-:S03]  /*5b3e0*/  PRMT R12, R15, 0x7632, R12 ;  /* 0x000076320f0c7816 */ /* 0x002fc6000000000c */
[C---:B------:R-:W-:Y:S01]  /*5b3f0*/  IMAD.WIDE R22, R0.reuse, 0x2, R20 ;  /* 0x0000000200167825 */ /* 0x040fe200078e0214 */
[----:B------:R-:W3:Y:S01]  /*5b400*/  LDL.LU R10, [R1+0x1c4] ;  /* 0x0001c400010a7983 */ /* 0x000ee20000300800 */
[----:B--2---:R-:W-:Y:S02]  /*5b410*/  ISETP.GE.AND P5, PT, R27, c[0x0][0x17c], PT ;  /* 0x00005f001b007a0c */ /* 0x004fe40003fa6270 */
[----:B------:R-:W-:-:S05]  /*5b420*/  IMAD.WIDE R26, R0, 0x2, R4 ;  /* 0x00000002001a7825 */ /* 0x000fca00078e0204 */
[----:B------:R0:W-:Y:S04]  /*5b430*/  @P3 STG.E.U16 [R26.64], R15 ;  /* 0x0000000f1a003986 */ /* 0x0001e8000c101506 */
[----:B0-----:R-:W2:Y:S01]  /*5b440*/  LDL.LU R15, [R1+0x1e1c] ;  /* 0x001e1c00010f7983 */ /* 0x001ea20000300800 */
[----:B----4-:R-:W-:Y:S02]  /*5b450*/  ISETP.GE.AND P3, PT, R8, c[0x0][0x17c], PT ;  /* 0x00005f0008007a0c */ /* 0x010fe40003f66270 */
[----:B------:R-:W-:Y:S02]  /*5b460*/  IADD3 R8, R0, c[0x0][0x198], RZ ;  /* 0x0000660000087a10 */ /* 0x000fe40007ffe0ff */
[----:B------:R-:W4:Y:S01]  /*5b470*/  LDL.LU R0, [R1+0x44] ;  /* 0x0000440001007983 */ /* 0x000f220000300800 */
[----:B------:R-:W-:-:S02]  /*5b480*/  ISETP.LT.AND P4, PT, R18, c[0x0][0x178], !P0 ;  /* 0x00005e0012007a0c */ /* 0x000fc40004781270 */
[----:B------:R-:W-:Y:S02]  /*5b490*/  ISETP.LT.AND P0, PT, R11, c[0x0][0x178], !P0 ;  /* 0x00005e000b007a0c */ /* 0x000fe40004701270 */
[----:B------:R-:W-:Y:S02]  /*5b4a0*/  ISETP.LT.AND P1, PT, R19, c[0x0][0x178], !P6 ;  /* 0x00005e0013007a0c */ /* 0x000fe40007721270 */
[----:B------:R-:W-:Y:S01]  /*5b4b0*/  ISETP.LT.AND P2, PT, R29, c[0x0][0x178], !P6 ;  /* 0x00005e001d007a0c */ /* 0x000fe20007741270 */
[----:B------:R-:W-:-:S04]  /*5b4c0*/  IMAD.WIDE R24, R8, 0x2, R2 ;  /* 0x0000000208187825 */ /* 0x000fc800078e0202 */
[----:B------:R-:W-:Y:S02]  /*5b4d0*/  IMAD.WIDE R26, R8, 0x2, R4 ;  /* 0x00000002081a7825 */ /* 0x000fe400078e0204 */
[----:B----4-:R0:W-:Y:S01]  /*5b4e0*/  @P4 STG.E.U16 [R16.64], R0 ;  /* 0x0000000010004986 */ /* 0x0101e2000c101506 */
[----:B------:R-:W-:-:S03]  /*5b4f0*/  ISETP.LT.AND P4, PT, R18, c[0x0][0x178], !P6 ;  /* 0x00005e0012007a0c */ /* 0x000fc60007781270 */
[----:B---3--:R-:W-:Y:S04]  /*5b500*/  @P0 STG.E.U16 [R22.64], R9 ;  /* 0x0000000916000986 */ /* 0x008fe8000c101506 */
[----:B0-----:R-:W3:Y:S04]  /*5b510*/  LDL.LU R17, [R1+0x14] ;  /* 0x0000140001117983 */ /* 0x001ee80000300800 */
[----:B------:R-:W4:Y:S04]  /*5b520*/  LDL.LU R18, [R1+0x1f40] ;  /* 0x001f400001127983 */ /* 0x000f280000300800 */
[----:B------:R0:W-:Y:S04]  /*5b530*/  @P1 STG.E.U16 [R24.64], R28 ;  /* 0x0000001c18001986 */ /* 0x0001e8000c101506 */
[----:B------:R1:W-:Y:S04]  /*5b540*/  @P2 STG.E.U16 [R26.64], R12 ;  /* 0x0000000c1a002986 */ /* 0x0003e8000c101506 */
[----:B0-----:R-:W4:Y:S04]  /*5b550*/  LDL.LU R25, [R1+0x94] ;  /* 0x0000940001197983 */ /* 0x001f280000300800 */
[----:B-1----:R-:W4:Y:S04]  /*5b560*/  LDL R27, [R1+0xbe0] ;  /* 0x000be000011b7983 */ /* 0x002f280000100800 */
[----:B------:R-:W4:Y:S01]  /*5b570*/  LDL.LU R28, [R1+0x1e20] ;  /* 0x001e2000011c7983 */ /* 0x000f220000300800 */
[----:B------:R-:W-:-:S02]  /*5b580*/  ISETP.LT.AND P6, PT, R11, c[0x0][0x178], !P6 ;  /* 0x00005e000b007a0c */ /* 0x000fc400077c1270 */
[----:B------:R-:W-:Y:S02]  /*5b590*/  PRMT R12, R0, 0x7632, R12 ;  /* 0x00007632000c7816 */ /* 0x000fe4000000000c */
[----:B------:R-:W-:Y:S02]  /*5b5a0*/  ISETP.LT.AND P0, PT, R19, c[0x0][0x178], !P5 ;  /* 0x00005e0013007a0c */ /* 0x000fe40006f01270 */
[----:B------:R-:W-:Y:S02]  /*5b5b0*/  IADD3 R0, R8, c[0x0][0x198], RZ ;  /* 0x0000660008007a10 */ /* 0x000fe40007ffe0ff */
[----:B------:R-:W-:Y:S02]  /*5b5c0*/  PRMT R24, R9, 0x7632, R24 ;  /* 0x0000763209187816 */ /* 0x000fe40000000018 */
[----:B------:R-:W-:Y:S01]  /*5b5d0*/  ISETP.LT.AND P1, PT, R29, c[0x0][0x178], !P5 ;  /* 0x00005e001d007a0c */ /* 0x000fe20006f21270 */
[----:B------:R-:W-:Y:S01]  /*5b5e0*/  IMAD.WIDE R22, R0, 0x2, R4 ;  /* 0x0000000200167825 */ /* 0x000fe200078e0204 */
[----:B--2---:R-:W-:-:S02]  /*5b5f0*/  ISETP.GE.AND P2, PT, R15, c[0x0][0x17c], PT ;  /* 0x00005f000f007a0c */ /* 0x004fc40003f46270 */
[----:B------:R-:W2:Y:S01]  /*5b600*/  LDL.LU R15, [R1+0x1d4] ;  /* 0x0001d400010f7983 */ /* 0x000ea20000300800 */
[----:B---3--:R-:W-:Y:S02]  /*5b610*/  IMAD.MOV.U32 R26, RZ, RZ, R17 ;  /* 0x000000ffff1a7224 */ /* 0x008fe400078e0011 */
[----:B------:R-:W-:-:S04]  /*5b620*/  IMAD.WIDE R16, R8, 0x2, R6 ;  /* 0x0000000208107825 */ /* 0x000fc800078e0206 */
[----:B------:R-:W-:Y:S01]  /*5b630*/  IMAD.WIDE R8, R8, 0x2, R20 ;  /* 0x0000000208087825 */ /* 0x000fe200078e0214 */
[----:B------:R0:W-:Y:S04]  /*5b640*/  @P4 STG.E.U16 [R16.64], R12 ;  /* 0x0000000c10004986 */ /* 0x0001e8000c101506 */
[----:B------:R1:W-:Y:S01]  /*5b650*/  @P6 STG.E.U16 [R8.64], R24 ;  /* 0x0000001808006986 */ /* 0x0003e2000c101506 */
[----:B------:R-:W-:Y:S01]  /*5b660*/  ISETP.LT.AND P6, PT, R19, c[0x0][0x178], !P3 ;  /* 0x00005e0013007a0c */ /* 0x000fe20005fc1270 */
[----:B0-----:R-:W-:Y:S01]  /*5b670*/  IMAD.WIDE R16, R0, 0x2, R2 ;  /* 0x0000000200107825 */ /* 0x001fe200078e0202 */
[----:B----4-:R-:W-:Y:S02]  /*5b680*/  ISETP.LT.AND P4, PT, R27, c[0x0][0x178], !P5 ;  /* 0x00005e001b007a0c */ /* 0x010fe40006f81270 */
[----:B------:R-:W-:-:S02]  /*5b690*/  ISETP.LT.AND P5, PT, R11, c[0x0][0x178], !P5 ;  /* 0x00005e000b007a0c */ /* 0x000fc40006fa1270 */
[C---:B------:R-:W-:Y:S01]  /*5b6a0*/  IADD3 R12, R0.reuse, c[0x0][0x198], RZ ;  /* 0x00006600000c7a10 */ /* 0x040fe20007ffe0ff */
[----:B-1----:R-:W-:Y:S01]  /*5b6b0*/  IMAD.WIDE R8, R0, 0x2, R6 ;  /* 0x0000000200087825 */ /* 0x002fe200078e0206 */
[----:B------:R0:W-:Y:S01]  /*5b6c0*/  @P0 STG.E.U16 [R16.64], R10 ;  /* 0x0000000a10000986 */ /* 0x0001e2000c101506 */
[----:B------:R-:W-:-:S03]  /*5b6d0*/  PRMT R24, R10, 0x7632, R24 ;  /* 0x000076320a187816 */ /* 0x000fc60000000018 */
[----:B------:R1:W-:Y:S01]  /*5b6e0*/  @P1 STG.E.U16 [R22.64], R25 ;  /* 0x0000001916001986 */ /* 0x0003e2000c101506 */
[----:B------:R-:W-:-:S03]  /*5b6f0*/  ISETP.GE.AND P0, PT, R28, c[0x0][0x17c], PT ;  /* 0x00005f001c007a0c */ /* 0x000fc60003f06270 */
[----:B------:R3:W-:Y:S01]  /*5b700*/  @P4 STG.E.U16 [R8.64], R26 ;  /* 0x0000001a08004986 */ /* 0x0007e2000c101506 */
[----:B0-----:R-:W-:-:S03]  /*5b710*/  IMAD.WIDE R16, R0, 0x2, R20 ;  /* 0x0000000200107825 */ /* 0x001fc600078e0214 */
[----:B------:R-:W4:Y:S01]  /*5b720*/  LDL.LU R10, [R1+0x1b4] ;  /* 0x0001b400010a7983 */ /* 0x000f220000300800 */
[----:B-1----:R-:W-:-:S03]  /*5b730*/  IMAD.WIDE R22, R12, 0x2, R2 ;  /* 0x000000020c167825 */ /* 0x002fc600078e0202 */
[----:B------:R-:W4:Y:S01]  /*5b740*/  LDL.LU R28, [R1+0x1e24] ;  /* 0x001e2400011c7983 */ /* 0x000f220000300800 */
[----:B------:R-:W-:Y:S01]  /*5b750*/  PRMT R0, R25, 0x7632, R0 ;  /* 0x0000763219007816 */ /* 0x000fe20000000000 */
[----:B---3--:R-:W-:Y:S02]  /*5b760*/  IMAD.MOV.U32 R9, RZ, RZ, R26 ;  /* 0x000000ffff097224 */ /* 0x008fe400078e001a */
[----:B------:R-:W-:Y:S04]  /*5b770*/  @P5 STG.E.U16 [R16.64], R13 ;  /* 0x0000000d10005986 */ /* 0x000fe8000c101506 */
[----:B------:R-:W3:Y:S04]  /*5b780*/  LDL.LU R26, [R1+0x54] ;  /* 0x00005400011a7983 */ /* 0x000ee80000300800 */
[----:B------:R0:W-:Y:S04]  /*5b790*/  @P6 STG.E.U16 [R22.64], R24 ;  /* 0x0000001816006986 */ /* 0x0001e8000c101506 */
[----:B------:R-:W3:Y:S04]  /*5b7a0*/  LDL.LU R25, [R1+0x4] ;  /* 0x0000040001197983 */ /* 0x000ee80000300800 */
[----:B0-----:R-:W3:Y:S01]  /*5b7b0*/  LDL.LU R23, [R1+0x1e28] ;  /* 0x001e280001177983 */ /* 0x001ee20000300800 */
[----:B------:R-:W-:-:S02]  /*5b7c0*/  ISETP.LT.AND P1, PT, R29, c[0x0][0x178], !P3 ;  /* 0x00005e001d007a0c */ /* 0x000fc40005f21270 */
[----:B------:R-:W-:Y:S01]  /*5b7d0*/  ISETP.LT.AND P4, PT, R27, c[0x0][0x178], !P3 ;  /* 0x00005e001b007a0c */ /* 0x000fe20005f81270 */
[C---:B------:R-:W-:Y:S01]  /*5b7e0*/  IMAD.WIDE R16, R12.reuse, 0x2, R4 ;  /* 0x000000020c107825 */ /* 0x040fe200078e0204 */
[----:B------:R-:W-:Y:S02]  /*5b7f0*/  PRMT R13, R9, 0x7632, R13 ;  /* 0x00007632090d7816 */ /* 0x000fe4000000000d */
[----:B------:R-:W-:Y:S01]  /*5b800*/  ISETP.LT.AND P3, PT, R11, c[0x0][0x178], !P3 ;  /* 0x00005e000b007a0c */ /* 0x000fe20005f61270 */
[----:B------:R-:W-:Y:S01]  /*5b810*/  IMAD.WIDE R8, R12, 0x2, R6 ;  /* 0x000000020c087825 */ /* 0x000fe200078e0206 */
[----:B------:R-:W-:Y:S02]  /*5b820*/  ISETP.LT.AND P5, PT, R19, c[0x0][0x178], !P2 ;  /* 0x00005e0013007a0c */ /* 0x000fe400057a1270 */
[----:B------:R-:W-:-:S03]  /*5b830*/  ISETP.LT.AND P6, PT, R29, c[0x0][0x178], !P2 ;  /* 0x00005e001d007a0c */ /* 0x000fc600057c1270 */
[----:B------:R0:W-:Y:S01]  /*5b840*/  @P1 STG.E.U16 [R16.64], R0 ;  /* 0x0000000010001986 */ /* 0x0001e2000c101506 */
[----:B------:R-:W-:-:S03]  /*5b850*/  PRMT R22, R13, 0x7632, R22 ;  /* 0x000076320d167816 */ /* 0x000fc60000000016 */
[----:B------:R1:W-:Y:S01]  /*5b860*/  @P4 STG.E.U16 [R8.64], R13 ;  /* 0x0000000d08004986 */ /* 0x0003e2000c101506 */
[----:B------:R-:W-:Y:S02]  /*5b870*/  ISETP.LT.AND P4, PT, R27, c[0x0][0x178], !P2 ;  /* 0x00005e001b007a0c */ /* 0x000fe40005781270 */
[----:B------:R-:W-:Y:S02]  /*5b880*/  ISETP.LT.AND P2, PT, R11, c[0x0][0x178], !P2 ;  /* 0x00005e000b007a0c */ /* 0x000fe40005741270 */
[C---:B0-----:R-:W-:Y:S01]  /*5b890*/  IADD3 R0, R12.reuse, c[0x0][0x198], RZ ;  /* 0x000066000c007a10 */ /* 0x041fe20007ffe0ff */
[----:B-1----:R-:W-:-:S04]  /*5b8a0*/  IMAD.WIDE R8, R12, 0x2, R20 ;  /* 0x000000020c087825 */ /* 0x002fc800078e0214 */
[C---:B------:R-:W-:Y:S01]  /*5b8b0*/  IMAD.WIDE R12, R0.reuse, 0x2, R2 ;  /* 0x00000002000c7825 */ /* 0x040fe200078e0202 */
[----:B------:R0:W-:Y:S03]  /*5b8c0*/  @P3 STG.E.U16 [R8.64], R22 ;  /* 0x0000001608003986 */ /* 0x0001e6000c101506 */
[C---:B------:R-:W-:Y:S01]  /*5b8d0*/  IMAD.WIDE R16, R0.reuse, 0x2, R4 ;  /* 0x0000000200107825 */ /* 0x040fe200078e0204 */
[----:B--2---:R1:W-:Y:S01]  /*5b8e0*/  @P5 STG.E.U16 [R12.64], R15 ;  /* 0x0000000f0c005986 */ /* 0x0043e2000c101506 */
[----:B------:R-:W-:Y:S02]  /*5b8f0*/  ISETP.LT.AND P5, PT, R19, c[0x0][0x178], !P0 ;  /* 0x00005e0013007a0c */ /* 0x000fe400047a1270 */
[----:B------:R-:W-:Y:S01]  /*5b900*/  ISETP.LT.AND P3, PT, R29, c[0x0][0x178], !P0 ;  /* 0x00005e001d007a0c */ /* 0x000fe20004761270 */
[----:B0-----:R-:W-:-:S04]  /*5b910*/  IMAD.WIDE R8, R0, 0x2, R6 ;  /* 0x0000000200087825 */ /* 0x001fc800078e0206 */
[C---:B-1----:R-:W-:Y:S01]  /*5b920*/  IMAD.WIDE R12, R0.reuse, 0x2, R20 ;  /* 0x00000002000c7825 */ /* 0x042fe200078e0214 */
[----:B----4-:R0:W-:Y:S02]  /*5b930*/  @P6 STG.E.U16 [R16.64], R10 ;  /* 0x0000000a10006986 */ /* 0x0101e4000c101506 */
[----:B0-----:R-:W-:Y:S02]  /*5b940*/  IADD3 R16, R0, c[0x0][0x198], RZ ;  /* 0x0000660000107a10 */ /* 0x001fe40007ffe0ff */
[----:B---3--:R0:W-:Y:S01]  /*5b950*/  @P4 STG.E.U16 [R8.64], R26 ;  /* 0x0000001a08004986 */ /* 0x0081e2000c101506 */
[----:B------:R-:W-:-:S03]  /*5b960*/  PRMT R0, R15, 0x7632, R0 ;  /* 0x000076320f007816 */ /* 0x000fc60000000000 */
[----:B------:R1:W-:Y:S01]  /*5b970*/  @P2 STG.E.U16 [R12.64], R25 ;  /* 0x000000190c002986 */ /* 0x0003e2000c101506 */
[----:B------:R-:W-:Y:S01]  /*5b980*/  ISETP.LT.AND P2, PT, R27, c[0x0][0x178], !P0 ;  /* 0x00005e001b007a0c */ /* 0x000fe20004741270 */
[----:B0-----:R-:W-:Y:S01]  /*5b990*/  IMAD.WIDE R8, R16, 0x2, R4 ;  /* 0x0000000210087825 */ /* 0x001fe200078e0204 */
[----:B------:R-:W-:-:S03]  /*5b9a0*/  ISETP.GE.AND P6, PT, R23, c[0x0][0x17c], PT ;  /* 0x00005f0017007a0c */ /* 0x000fc60003fc6270 */
[----:B------:R-:W-:Y:S01]  /*5b9b0*/  IMAD.WIDE R22, R16, 0x2, R2 ;  /* 0x0000000210167825 */ /* 0x000fe200078e0202 */
[----:B-1----:R-:W-:-:S04]  /*5b9c0*/  PRMT R12, R10, 0x7632, R12 ;  /* 0x000076320a0c7816 */ /* 0x002fc8000000000c */
[----:B------:R0:W-:Y:S01]  /*5b9d0*/  @P5 STG.E.U16 [R22.64], R0 ;  /* 0x0000000016005986 */ /* 0x0001e2000c101506 */
[----:B------:R-:W-:-:S03]  /*5b9e0*/  ISETP.GE.AND P1, PT, R28, c[0x0][0x17c], PT ;  /* 0x00005f001c007a0c */ /* 0x000fc60003f26270 */
[----:B------:R1:W-:Y:S04]  /*5b9f0*/  @P3 STG.E.U16 [R8.64], R12 ;  /* 0x0000000c08003986 */ /* 0x0003e8000c101506 */
[----:B------:R-:W2:Y:S01]  /*5ba00*/  LDL.LU R28, [R1+0x38] ;  /* 0x00003800011c7983 */ /* 0x000ea20000300800 */
[----:B0-----:R-:W-:-:S03]  /*5ba10*/  PRMT R0, R26, 0x7632, R0 ;  /* 0x000076321a007816 */ /* 0x001fc60000000000 */
[----:B------:R-:W3:Y:S01]  /*5ba20*/  LDL.LU R24, [R1+0x1e2c] ;  /* 0x001e2c0001187983 */ /* 0x000ee20000300800 */
[----:B-1----:R-:W-:-:S03]  /*5ba30*/  IMAD.WIDE R8, R16, 0x2, R6 ;  /* 0x0000000210087825 */ /* 0x002fc600078e0206 */
[----:B------:R-:W4:Y:S04]  /*5ba40*/  LDL.LU R15, [R1+0x1e30] ;  /* 0x001e3000010f7983 */ /* 0x000f280000300800 */
[----:B------:R-:W2:Y:S04]  /*5ba50*/  LDL.LU R10, [R1+0x28] ;  /* 0x00002800010a7983 */ /* 0x000ea80000300800 */
[----:B------:R0:W-:Y:S04]  /*5ba60*/  @P2 STG.E.U16 [R8.64], R0 ;  /* 0x0000000008002986 */ /* 0x0001e8000c101506 */
[----:B0-----:R-:W2:Y:S01]  /*5ba70*/  LDL.LU R9, [R1+0x68] ;  /* 0x0000680001097983 */ /* 0x001ea20000300800 */
[----:B------:R-:W-:-:S02]  /*5ba80*/  ISETP.LT.AND P0, PT, R11, c[0x0][0x178], !P0 ;  /* 0x00005e000b007a0c */ /* 0x000fc40004701270 */
[----:B------:R-:W-:Y:S02]  /*5ba90*/  ISETP.LT.AND P5, PT, R19, c[0x0][0x178], !P1 ;  /* 0x00005e0013007a0c */ /* 0x000fe40004fa1270 */
[C---:B------:R-:W-:Y:S01]  /*5baa0*/  IADD3 R12, R16.reuse, c[0x0][0x198], RZ ;  /* 0x00006600100c7a10 */ /* 0x040fe20007ffe0ff */
[----:B------:R-:W-:Y:S01]  /*5bab0*/  IMAD.WIDE R16, R16, 0x2, R20 ;  /* 0x0000000210107825 */ /* 0x000fe200078e0214 */
[----:B------:R-:W-:Y:S02]  /*5bac0*/  ISETP.LT.AND P4, PT, R29, c[0x0][0x178], !P1 ;  /* 0x00005e001d007a0c */ /* 0x000fe40004f81270 */
[----:B------:R-:W-:Y:S01]  /*5bad0*/  PRMT R13, R25, 0x7632, R13 ;  /* 0x00007632190d7816 */ /* 0x000fe2000000000d */
[----:B------:R-:W-:-:S04]  /*5bae0*/  IMAD.WIDE R22, R12, 0x2, R2 ;  /* 0x000000020c167825 */ /* 0x000fc800078e0202 */
[----:B------:R-:W-:Y:S01]  /*5baf0*/  @P0 STG.E.U16 [R16.64], R13 ;  /* 0x0000000d10000986 */ /* 0x000fe2000c101506 */
[----:B------:R-:W-:Y:S02]  /*5bb00*/  IADD3 R0, R12, c[0x0][0x198], RZ ;  /* 0x000066000c007a10 */ /* 0x000fe40007ffe0ff */
[----:B---3--:R-:W-:Y:S01]  /*5bb10*/  ISETP.GE.AND P3, PT, R24, c[0x0][0x17c], PT ;  /* 0x00005f0018007a0c */ /* 0x008fe20003f66270 */
[----:B------:R-:W-:Y:S01]  /*5bb20*/  IMAD.WIDE R24, R12, 0x2, R4 ;  /* 0x000000020c187825 */ /* 0x000fe200078e0204 */
[----:B----4-:R-:W-:Y:S02]  /*5bb30*/  ISETP.GE.AND P0, PT, R15, c[0x0][0x17c], PT ;  /* 0x00005f000f007a0c */ /* 0x010fe40003f06270 */
[----:B------:R-:W3:Y:S04]  /*5bb40*/  LDL.LU R15, [R1+0x88] ;  /* 0x00008800010f7983 */ /* 0x000ee80000300800 */
[----:B------:R-:W4:Y:S04]  /*5bb50*/  LDL.LU R26, [R1+0x78] ;  /* 0x00007800011a7983 */ /* 0x000f280000300800 */
[----:B--2---:R-:W-:Y:S01]  /*5bb60*/  @P5 STG.E.U16 [R22.64], R9 ;  /* 0x0000000916005986 */ /* 0x004fe2000c101506 */
[----:B------:R-:W-:-:S03]  /*5bb70*/  ISETP.LT.AND P5, PT, R27, c[0x0][0x178], !P1 ;  /* 0x00005e001b007a0c */ /* 0x000fc60004fa1270 */
[----:B------:R0:W-:Y:S01]  /*5bb80*/  @P4 STG.E.U16 [R24.64], R28 ;  /* 0x0000001c18004986 */ /* 0x0001e2000c101506 */
[----:B------:R-:W-:Y:S02]  /*5bb90*/  ISETP.LT.AND P1, PT, R11, c[0x0][0x178], !P1 ;  /* 0x00005e000b007a0c */ /* 0x000fe40004f21270 */
[----:B0-----:R-:W-:Y:S01]  /*5bba0*/  PRMT R24, R9, 0x7632, R24 ;  /* 0x0000763209187816 */ /* 0x001fe20000000018 */
[----:B------:R-:W-:Y:S01]  /*5bbb0*/  IMAD.WIDE R8, R12, 0x2, R6 ;  /* 0x000000020c087825 */ /* 0x000fe200078e0206 */
[----:B------:R-:W-:Y:S02]  /*5bbc0*/  PRMT R25, R28, 0x7632, R25 ;  /* 0x000076321c197816 */ /* 0x000fe40000000019 */
[----:B------:R-:W2:Y:S04]  /*5bbd0*/  LDL.LU R28, [R1+0x48] ;  /* 0x00004800011c7983 */ /* 0x000ea80000300800 */
[----:B------:R0:W-:Y:S01]  /*5bbe0*/  @P5 STG.E.U16 [R8.64], R10 ;  /* 0x0000000a08005986 */ /* 0x0001e2000c101506 */
[----:B------:R-:W-:-:S03]  /*5bbf0*/  IMAD.WIDE R12, R12, 0x2, R20 ;  /* 0x000000020c0c7825 */ /* 0x000fc600078e0214 */
[----:B0-----:R-:W2:Y:S04]  /*5bc00*/  LDL.LU R8, [R1+0x1e34] ;  /* 0x001e340001087983 */ /* 0x001ea80000300800 */
[----:B------:R0:W-:Y:S02]  /*5bc10*/  @P1 STG.E.U16 [R12.64], R18 ;  /* 0x000000120c001986 */ /* 0x0001e4000c101506 */
[----:B0-----:R-:W-:Y:S02]  /*5bc20*/  PRMT R18, R10, 0x7632, R18 ;  /* 0x000076320a127816 */ /* 0x001fe40000000012 */
[----:B------:R-:W4:Y:S01]  /*5bc30*/  LDL.LU R10, [R1+0x1f3c] ;  /* 0x001f3c00010a7983 */ /* 0x000f220000300800 */
[----:B------:R-:W-:Y:S02]  /*5bc40*/  ISETP.LT.AND P2, PT, R19, c[0x0][0x178], !P6 ;  /* 0x00005e0013007a0c */ /* 0x000fe40007741270 */
[----:B------:R-:W-:-:S02]  /*5bc50*/  ISETP.LT.AND P4, PT, R29, c[0x0][0x178], !P6 ;  /* 0x00005e001d007a0c */ /* 0x000fc40007781270 */
[----:B------:R-:W-:Y:S01]  /*5bc60*/  ISETP.LT.AND P5, PT, R27, c[0x0][0x178], !P6 ;  /* 0x00005e001b007a0c */ /* 0x000fe200077a1270 */
[----:B------:R-:W-:Y:S01]  /*5bc70*/  IMAD.WIDE R16, R0, 0x2, R2 ;  /* 0x0000000200107825 */ /* 0x000fe200078e0202 */
[----:B------:R-:W-:-:S03]  /*5bc80*/  ISETP.LT.AND P6, PT, R11, c[0x0][0x178], !P6 ;  /* 0x00005e000b007a0c */ /* 0x000fc600077c1270 */
[----:B------:R-:W-:Y:S01]  /*5bc90*/  IMAD.WIDE R22, R0, 0x2, R4 ;  /* 0x0000000200167825 */ /* 0x000fe200078e0204 */
[----:B------:R-:W-:-:S03]  /*5bca0*/  ISETP.LT.AND P1, PT, R19, c[0x0][0x178], !P3 ;  /* 0x00005e0013007a0c */ /* 0x000fc60005f21270 */
[----:B------:R0:W-:Y:S01]  /*5bcb0*/  @P2 STG.E.U16 [R16.64], R24 ;  /* 0x0000001810002986 */ /* 0x0001e2000c101506 */
[----:B------:R-:W-:Y:S01]  /*5bcc0*/  IMAD.WIDE R12, R0, 0x2, R6 ;  /* 0x00000002000c7825 */ /* 0x000fe200078e0206 */
[----:B------:R-:W-:Y:S02]  /*5bcd0*/  PRMT R9, R18, 0x7632, R9 ;  /* 0x0000763212097816 */ /* 0x000fe40000000009 */
[----:B------:R-:W-:Y:S01]  /*5bce0*/  @P4 STG.E.U16 [R22.64], R25 ;  /* 0x0000001916004986 */ /* 0x000fe2000c101506 */
[----:B------:R-:W-:-:S03]  /*5bcf0*/  ISETP.LT.AND P2, PT, R29, c[0x0][0x178], !P3 ;  /* 0x00005e001d007a0c */ /* 0x000fc60005f41270 */
[----:B------:R1:W-:Y:S01]  /*5bd00*/  @P5 STG.E.U16 [R12.64], R18 ;  /* 0x000000120c005986 */ /* 0x0003e2000c101506 */
[----:B0-----:R-:W-:Y:S01]  /*5bd10*/  IMAD.WIDE R16, R0, 0x2, R20 ;  /* 0x0000000200107825 */ /* 0x001fe200078e0214 */
[----:B------:R-:W-:Y:S02]  /*5bd20*/  ISETP.LT.AND P5, PT, R27, c[0x0][0x178], !P3 ;  /* 0x00005e001b007a0c */ /* 0x000fe40005fa1270 */
[----:B------:R-:W4:Y:S01]  /*5bd30*/  LDL.LU R24, [R1+0x1e38] ;  /* 0x001e380001187983 */ /* 0x000f220000300800 */
[----:B------:R-:W-:-:S03]  /*5bd40*/  ISETP.LT.AND P3, PT, R11, c[0x0][0x178], !P3 ;  /* 0x00005e000b007a0c */ /* 0x000fc60005f61270 */
[----:B------:R0:W-:Y:S01]  /*5bd50*/  @P6 STG.E.U16 [R16.64], R9 ;  /* 0x0000000910006986 */ /* 0x0001e2000c101506 */
[----:B------:R-:W-:Y:S02]  /*5bd60*/  ISETP.LT.AND P6, PT, R19, c[0x0][0x178], !P0 ;  /* 0x00005e0013007a0c */ /* 0x000fe400047c1270 */
[----:B--2---:R-:W-:Y:S02]  /*5bd70*/  ISETP.GE.AND P4, PT, R8, c[0x0][0x17c], PT ;  /* 0x00005f0008007a0c */ /* 0x004fe40003f86270 */
[----:B------:R-:W-:-:S05]  /*5bd80*/  IADD3 R8, R0, c[0x0][0x198], RZ ;  /* 0x0000660000087a10 */ /* 0x000fca0007ffe0ff */
[C---:B-1----:R-:W-:Y:S01]  /*5bd90*/  IMAD.WIDE R12, R8.reuse, 0x2, R2 ;  /* 0x00000002080c7825 */ /* 0x042fe200078e0202 */
[----:B------:R-:W-:-:S03]  /*5bda0*/  IADD3 R18, R8, c[0x0][0x198], RZ ;  /* 0x0000660008127a10 */ /* 0x000fc60007ffe0ff */
[----:B------:R-:W-:Y:S01]  /*5bdb0*/  IMAD.WIDE R22, R8, 0x2, R4 ;  /* 0x0000000208167825 */ /* 0x000fe200078e0204 */
[----:B---3--:R1:W-:Y:S01]  /*5bdc0*/  @P1 STG.E.U16 [R12.64], R15 ;  /* 0x0000000f0c001986 */ /* 0x0083e2000c101506 */
[----:B------:R-:W-:Y:S02]  /*5bdd0*/  PRMT R0, R15, 0x7632, R0 ;  /* 0x000076320f007816 */ /* 0x000fe40000000000 */
[----:B0-----:R-:W-:Y:S01]  /*5bde0*/  IMAD.WIDE R16, R18, 0x2, R2 ;  /* 0x0000000212107825 */ /* 0x001fe200078e0202 */
[----:B----4-:R0:W-:Y:S03]  /*5bdf0*/  @P2 STG.E.U16 [R22.64], R26 ;  /* 0x0000001a16002986 */ /* 0x0101e6000c101506 */
[----:B-1----:R-:W-:-:S04]  /*5be00*/  IMAD.WIDE R12, R8, 0x2, R6 ;  /* 0x00000002080c7825 */ /* 0x002fc800078e0206 */
[----:B------:R-:W-:Y:S01]  /*5be10*/  IMAD.WIDE R8, R8, 0x2, R20 ;  /* 0x0000000208087825 */ /* 0x000fe200078e0214 */
[----:B0-----:R-:W2:Y:S04]  /*5be20*/  LDL.LU R23, [R1+0x1e3c] ;  /* 0x001e3c0001177983 */ /* 0x001ea80000300800 */
[----:B------:R-:W-:Y:S04]  /*5be30*/  @P5 STG.E.U16 [R12.64], R28 ;  /* 0x0000001c0c005986 */ /* 0x000fe8000c101506 */
[----:B------:R-:W3:Y:S04]  /*5be40*/  LDL.LU R25, [R1+0x1c8] ;  /* 0x0001c80001197983 */ /* 0x000ee80000300800 */
[----:B------:R-:W-:Y:S04]  /*5be50*/  @P3 STG.E.U16 [R8.64], R10 ;  /* 0x0000000a08003986 */ /* 0x000fe8000c101506 */
[----:B------:R-:W4:Y:S04]  /*5be60*/  LDL.LU R15, [R1+0x98] ;  /* 0x00009800010f7983 */ /* 0x000f280000300800 */
[----:B------:R0:W-:Y:S02]  /*5be70*/  @P6 STG.E.U16 [R16.64], R0 ;  /* 0x0000000010006986 */ /* 0x0001e4000c101506 */
[----:B0-----:R-:W-:-:S02]  /*5be80*/  PRMT R0, R26, 0x7632, R0 ;  /* 0x000076321a007816 */ /* 0x001fc40000000000 */
[----:B------:R-:W2:Y:S04]  /*5be90*/  LDL.LU R26, [R1+0x18] ;  /* 0x00001800011a7983 */ /* 0x000ea80000300800 */
[----:B------:R-:W2:Y:S01]  /*5bea0*/  LDL.LU R22, [R1+0x1e40] ;  /* 0x001e400001167983 */ /* 0x000ea20000300800 */
[----:B------:R-:W-:Y:S02]  /*5beb0*/  ISETP.LT.AND P2, PT, R29, c[0x0][0x178], !P0 ;  /* 0x00005e001d007a0c */ /* 0x000fe40004741270 */
[----:B------:R-:W-:Y:S01]  /*5bec0*/  ISETP.LT.AND P5, PT, R27, c[0x0][0x178], !P0 ;  /* 0x00005e001b007a0c */ /* 0x000fe200047a1270 */
[----:B------:R-:W-:Y:S01]  /*5bed0*/  IMAD.WIDE R12, R18, 0x2, R4 ;  /* 0x00000002120c7825 */ /* 0x000fe200078e0204 */
[----:B------:R-:W-:Y:S02]  /*5bee0*/  ISETP.LT.AND P0, PT, R11, c[0x0][0x178], !P0 ;  /* 0x00005e000b007a0c */ /* 0x000fe40004701270 */
[----:B------:R-:W-:Y:S01]  /*5bef0*/  PRMT R10, R28, 0x7632, R10 ;  /* 0x000076321c0a7816 */ /* 0x000fe2000000000a */
[----:B------:R-:W-:Y:S01]  /*5bf00*/  IMAD.WIDE R8, R18, 0x2, R6 ;  /* 0x0000000212087825 */ /* 0x000fe200078e0206 */
[----:B------:R-:W-:Y:S01]  /*5bf10*/  ISETP.LT.AND P6, PT, R19, c[0x0][0x178], !P4 ;  /* 0x00005e0013007a0c */ /* 0x000fe200067c1270 */
[----:B------:R-:W2:Y:S01]  /*5bf20*/  LDL.LU R28, [R1+0x1d8] ;  /* 0x0001d800011c7983 */ /* 0x000ea20000300800 */
[----:B------:R-:W-:-:S03]  /*5bf30*/  ISETP.LT.AND P3, PT, R29, c[0x0][0x178], !P4 ;  /* 0x00005e001d007a0c */ /* 0x000fc60006761270 */
[----:B------:R0:W-:Y:S04]  /*5bf40*/  @P2 STG.E.U16 [R12.64], R0 ;  /* 0x000000000c002986 */ /* 0x0001e8000c101506 */
[----:B------:R1:W-:Y:S01]  /*5bf50*/  @P5 STG.E.U16 [R8.64], R10 ;  /* 0x0000000a08005986 */ /* 0x0003e2000c101506 */
[----:B------:R-:W-:Y:S02]  /*5bf60*/  ISETP.LT.AND P5, PT, R27, c[0x0][0x178], !P4 ;  /* 0x00005e001b007a0c */ /* 0x000fe400067a1270 */
[----:B------:R-:W-:Y:S02]  /*5bf70*/  ISETP.LT.AND P4, PT, R11, c[0x0][0x178], !P4 ;  /* 0x00005e000b007a0c */ /* 0x000fe40006781270 */
[----:B0-----:R-:W-:Y:S02]  /*5bf80*/  IADD3 R0, R18, c[0x0][0x198], RZ ;  /* 0x0000660012007a10 */ /* 0x001fe40007ffe0ff */
[----:B-1----:R-:W-:Y:S01]  /*5bf90*/  PRMT R10, R10, 0x7632, R10 ;  /* 0x000076320a0a7816 */ /* 0x002fe2000000000a */
[----:B------:R-:W-:Y:S01]  /*5bfa0*/  IMAD.WIDE R8, R18, 0x2, R20 ;  /* 0x0000000212087825 */ /* 0x000fe200078e0214 */
[----:B------:R-:W-:-:S02]  /*5bfb0*/  ISETP.GE.AND P1, PT, R24, c[0x0][0x17c], PT ;  /* 0x00005f0018007a0c */ /* 0x000fc40003f26270 */
[----:B------:R-:W2:Y:S01]  /*5bfc0*/  LDL.LU R24, [R1+0x1b8] ;  /* 0x0001b80001187983 */ /* 0x000ea20000300800 */
[----:B------:R-:W-:-:S04]  /*5bfd0*/  IMAD.WIDE R12, R0, 0x2, R2 ;  /* 0x00000002000c7825 */ /* 0x000fc800078e0202 */
[C---:B------:R-:W-:Y:S01]  /*5bfe0*/  IMAD.WIDE R16, R0.reuse, 0x2, R4 ;  /* 0x0000000200107825 */ /* 0x040fe200078e0204 */
[----:B------:R0:W-:Y:S03]  /*5bff0*/  @P0 STG.E.U16 [R8.64], R10 ;  /* 0x0000000a08000986 */ /* 0x0001e6000c101506 */
[C---:B0-----:R-:W-:Y:S01]  /*5c000*/  IMAD.WIDE R8, R0.reuse, 0x2, R6 ;  /* 0x0000000200087825 */ /* 0x041fe200078e0206 */
[----:B------:R-:W-:Y:S01]  /*5c010*/  IADD3 R10, R0, c[0x0][0x198], RZ ;  /* 0x00006600000a7a10 */ /* 0x000fe20007ffe0ff */
[----:B---3--:R0:W-:Y:S01]  /*5c020*/  @P6 STG.E.U16 [R12.64], R25 ;  /* 0x000000190c006986 */ /* 0x0081e2000c101506 */
[----:B------:R-:W-:-:S03]  /*5c030*/  ISETP.LT.AND P6, PT, R19, c[0x0][0x178], !P1 ;  /* 0x00005e0013007a0c */ /* 0x000fc60004fc1270 */
[----:B----4-:R1:W-:Y:S01]  /*5c040*/  @P3 STG.E.U16 [R16.64], R15 ;  /* 0x0000000f10003986 */ /* 0x0103e2000c101506 */
[----:B------:R-:W-:Y:S01]  /*5c050*/  ISETP.LT.AND P3, PT, R29, c[0x0][0x178], !P1 ;  /* 0x00005e001d007a0c */ /* 0x000fe20004f61270 */
[----:B0-----:R-:W-:Y:S01]  /*5c060*/  IMAD.WIDE R12, R0, 0x2, R20 ;  /* 0x00000002000c7825 */ /* 0x001fe200078e0214 */
[----:B------:R-:W-:-:S03]  /*5c070*/  PRMT R0, R25, 0x7632, R0 ;  /* 0x0000763219007816 */ /* 0x000fc60000000000 */
[----:B-1----:R-:W-:Y:S01]  /*5c080*/  IMAD.WIDE R16, R10, 0x2, R2 ;  /* 0x000000020a107825 */ /* 0x002fe200078e0202 */
[----:B--2---:R0:W-:Y:S01]  /*5c090*/  @P5 STG.E.U16 [R8.64], R26 ;  /* 0x0000001a08005986 */ /* 0x0041e2000c101506 */
[----:B------:R-:W-:-:S03]  /*5c0a0*/  ISETP.GE.AND P0, PT, R22, c[0x0][0x17c], PT ;  /* 0x00005f0016007a0c */ /* 0x000fc60003f06270 */
[----:B------:R-:W2:Y:S04]  /*5c0b0*/  LDL.LU R22, [R1+0x1e44] ;  /* 0x001e440001167983 */ /* 0x000ea80000300800 */
[----:B------:R1:W-:Y:S01]  /*5c0c0*/  @P4 STG.E.U16 [R12.64], R14 ;  /* 0x0000000e0c004986 */ /* 0x0003e2000c101506 */
[----:B------:R-:W-:Y:S01]  /*5c0d0*/  ISETP.LT.AND P4, PT, R27, c[0x0][0x178], !P1 ;  /* 0x00005e001b007a0c */ /* 0x000fe20004f81270 */
[----:B0-----:R-:W-:Y:S02]  /*5c0e0*/  IMAD.WIDE R8, R10, 0x2, R4 ;  /* 0x000000020a087825 */ /* 0x001fe400078e0204 */
[----:B------:R-:W-:Y:S01]  /*5c0f0*/  @P6 STG.E.U16 [R16.64], R0 ;  /* 0x0000000010006986 */ /* 0x000fe2000c101506 */
[----:B------:R-:W-:-:S03]  /*5c100*/  ISETP.GE.AND P2, PT, R23, c[0x0][0x17c], PT ;  /* 0x00005f0017007a0c */ /* 0x000fc60003f46270 */
[----:B------:R-:W3:Y:S01]  /*5c110*/  LDL.LU R25, [R1+0x1e48] ;  /* 0x001e480001197983 */ /* 0x000ee20000300800 */
[----:B-1----:R-:W-:Y:S02]  /*5c120*/  PRMT R12, R15, 0x7632, R12 ;  /* 0x000076320f0c7816 */ /* 0x002fe4000000000c */
[----:B------:R-:W-:Y:S01]  /*5c130*/  PRMT R14, R26, 0x7632, R14 ;  /* 0x000076321a0e7816 */ /* 0x000fe2000000000e */
[----:B------:R-:W4:Y:S04]  /*5c140*/  LDL.LU R15, [R1+0x58] ;  /* 0x00005800010f7983 */ /* 0x000f280000300800 */
[----:B------:R0:W-:Y:S01]  /*5c150*/  @P3 STG.E.U16 [R8.64], R12 ;  /* 0x0000000c08003986 */ /* 0x0001e2000c101506 */
[----:B------:R-:W-:Y:S01]  /*5c160*/  ISETP.LT.AND P5, PT, R19, c[0x0][0x178], !P2 ;  /* 0x00005e0013007a0c */ /* 0x000fe200057a1270 */
[----:B0-----:R-:W-:-:S05]  /*5c170*/  IMAD.WIDE R8, R10, 0x2, R6 ;  /* 0x000000020a087825 */ /* 0x001fca00078e0206 */
[----:B------:R0:W-:Y:S01]  /*5c180*/  @P4 STG.E.U16 [R8.64], R14 ;  /* 0x0000000e08004986 */ /* 0x0001e2000c101506 */
[----:B------:R-:W-:-:S03]  /*5c190*/  ISETP.LT.AND P4, PT, R19, c[0x0][0x178], !P0 ;  /* 0x00005e0013007a0c */ /* 0x000fc60004781270 */
[----:B------:R-:W4:Y:S01]  /*5c1a0*/  LDL.LU R19, [R1+0x1f38] ;  /* 0x001f380001137983 */ /* 0x000f220000300800 */
[----:B------:R-:W-:Y:S02]  /*5c1b0*/  ISETP.LT.AND P1, PT, R11, c[0x0][0x178], !P1 ;  /* 0x00005e000b007a0c */ /* 0x000fe40004f21270 */
[----:B------:R-:W-:Y:S02]  /*5c1c0*/  ISETP.LT.AND P6, PT, R29, c[0x0][0x178], !P2 ;  /* 0x00005e001d007a0c */ /* 0x000fe400057c1270 */
[C---:B------:R-:W-:Y:S01]  /*5c1d0*/  IADD3 R0, R10.reuse, c[0x0][0x198], RZ ;  /* 0x000066000a007a10 */ /* 0x040fe20007ffe0ff */
[----:B------:R-:W-:Y:S01]  /*5c1e0*/  IMAD.WIDE R12, R10, 0x2, R20 ;  /* 0x000000020a0c7825 */ /* 0x000fe200078e0214 */
[----:B------:R-:W-:Y:S01]  /*5c1f0*/  PRMT R18, R14, 0x7632, R18 ;  /* 0x000076320e127816 */ /* 0x000fe20000000012 */
[----:B------:R-:W4:Y:S02]  /*5c200*/  LDL.LU R26, [R1+0x6c] ;  /* 0x00006c00011a7983 */ /* 0x000f240000300800 */
[----:B------:R-:W-:-:S04]  /*5c210*/  IMAD.WIDE R16, R0, 0x2, R2 ;  /* 0x0000000200107825 */ /* 0x000fc800078e0202 */
[----:B------:R1:W-:Y:S04]  /*5c220*/  @P1 STG.E.U16 [R12.64], R18 ;  /* 0x000000120c001986 */ /* 0x0003e8000c101506 */
[----:B------:R1:W-:Y:S01]  /*5c230*/  @P5 STG.E.U16 [R16.64], R28 ;  /* 0x0000001c10005986 */ /* 0x0003e2000c101506 */
[----:B------:R-:W-:Y:S02]  /*5c240*/  ISETP.LT.AND P5, PT, R27, c[0x0][0x178], !P2 ;  /* 0x00005e001b007a0c */ /* 0x000fe400057a1270 */
[----:B------:R-:W-:Y:S02]  /*5c250*/  ISETP.LT.AND P2, PT, R11, c[0x0][0x178], !P2 ;  /* 0x00005e000b007a0c */ /* 0x000fe40005741270 */
[C---:B------:R-:W-:Y:S01]  /*5c260*/  IADD3 R10, R0.reuse, c[0x0][0x198], RZ ;  /* 0x00006600000a7a10 */ /* 0x040fe20007ffe0ff */
[----:B0-----:R-:W-:Y:S01]  /*5c270*/  IMAD.WIDE R8, R0, 0x2, R6 ;  /* 0x0000000200087825 */ /* 0x001fe200078e0206 */
[----:B------:R-:W-:-:S03]  /*5c280*/  PRMT R14, R28, 0x7632, R14 ;  /* 0x000076321c0e7816 */ /* 0x000fc6000000000e */
[----:B-1----:R-:W-:Y:S01]  /*5c290*/  IMAD.WIDE R12, R0, 0x2, R20 ;  /* 0x00000002000c7825 */ /* 0x002fe200078e0214 */
[----:B------:R-:W-:Y:S01]  /*5c2a0*/  PRMT R18, R24, 0x7632, R18 ;  /* 0x0000763218127816 */ /* 0x000fe20000000012 */
[----:B------:R-:W4:Y:S02]  /*5c2b0*/  LDL.LU R28, [R1+0x3c] ;  /* 0x00003c00011c7983 */ /* 0x000f240000300800 */
[----:B------:R-:W-:Y:S01]  /*5c2c0*/  IMAD.WIDE R16, R10, 0x2, R2 ;  /* 0x000000020a107825 */ /* 0x000fe200078e0202 */
[----:B--2---:R-:W-:-:S03]  /*5c2d0*/  ISETP.GE.AND P3, PT, R22, c[0x0][0x17c], PT ;  /* 0x00005f0016007a0c */ /* 0x004fc60003f66270 */
[----:B------:R-:W-:-:S05]  /*5c2e0*/  IMAD.WIDE R22, R0, 0x2, R4 ;  /* 0x0000000200167825 */ /* 0x000fca00078e0204 */
[----:B------:R0:W-:Y:S01]  /*5c2f0*/  @P6 STG.E.U16 [R22.64], R24 ;  /* 0x0000001816006986 */ /* 0x0001e2000c101506 */
[----:B------:R-:W-:Y:S02]  /*5c300*/  ISETP.LT.AND P6, PT, R29, c[0x0][0x178], !P0 ;  /* 0x00005e001d007a0c */ /* 0x000fe400047c1270 */
[----:B---3--:R-:W-:Y:S02]  /*5c310*/  ISETP.GE.AND P1, PT, R25, c[0x0][0x17c], PT ;  /* 0x00005f0019007a0c */ /* 0x008fe40003f26270 */
[----:B------:R-:W2:Y:S01]  /*5c320*/  LDL.LU R25, [R1+0x1e50] ;  /* 0x001e500001197983 */ /* 0x000ea20000300800 */
[----:B0-----:R-:W-:-:S03]  /*5c330*/  IMAD.WIDE R22, R10, 0x2, R4 ;  /* 0x000000020a167825 */ /* 0x001fc600078e0204 */
[----:B----4-:R-:W-:Y:S04]  /*5c340*/  @P5 STG.E.U16 [R8.64], R15 ;  /* 0x0000000f08005986 */ /* 0x010fe8000c101506 */
[----:B------:R-:W3:Y:S04]  /*5c350*/  LDL.LU R24, [R1+0x2c] ;  /* 0x00002c0001187983 */ /* 0x000ee80000300800 */
[----:B------:R-:W4:Y:S04]  /*5c360*/  LDL.LU R0, [R1+0x1e4c] ;  /* 0x001e4c0001007983 */ /* 0x000f280000300800 */
[----:B------:R-:W-:Y:S04]  /*5c370*/  @P2 STG.E.U16 [R12.64], R19 ;  /* 0x000000130c002986 */ /* 0x000fe8000c101506 */
[----:B------:R-:W-:Y:S04]  /*5c380*/  @P4 STG.E.U16 [R16.64], R14 ;  /* 0x0000000e10004986 */ /* 0x000fe8000c101506 */
[----:B------:R0:W-:Y:S04]  /*5c390*/  @P6 STG.E.U16 [R22.64], R18 ;  /* 0x0000001216006986 */ /* 0x0001e8000c101506 */
[----:B0-----:R-:W2:Y:S01]  /*5c3a0*/  LDL R23, [R1+0xbd4] ;  /* 0x000bd40001177983 */ /* 0x001ea20000100800 */
[----:B------:R-:W-:-:S02]  /*5c3b0*/  ISETP.LT.AND P5, PT, R27, c[0x0][0x178], !P0 ;  /* 0x00005e001b007a0c */ /* 0x000fc400047a1270 */
[----:B------:R-:W-:Y:S02]  /*5c3c0*/  PRMT R16, R15, 0x7632, R16 ;  /* 0x000076320f107816 */ /* 0x000fe40000000010 */
[----:B------:R-:W3:Y:S01]  /*5c3d0*/  LDL.LU R15, [R1+0x1f34] ;  /* 0x001f3400010f7983 */ /* 0x000ee20000300800 */
[----:B------:R-:W-:-:S03]  /*5c3e0*/  PRMT R14, R19, 0x7632, R14 ;  /* 0x00007632130e7816 */ /* 0x000fc6000000000e */
[----:B------:R-:W3:Y:S01]  /*5c3f0*/  LDL.LU R19, [R1+0x1f30] ;  /* 0x001f300001137983 */ /* 0x000ee20000300800 */
[----:B------:R-:W-:Y:S01]  /*5c400*/  ISETP.LT.AND P0, PT, R11, c[0x0][0x178], !P0 ;  /* 0x00005e000b007a0c */ /* 0x000fe20004701270 */
[----:B------:R-:W-:Y:S01]  /*5c410*/  IMAD.WIDE R8, R10, 0x2, R6 ;  /* 0x000000020a087825 */ /* 0x000fe200078e0206 */
[----:B------:R-:W-:-:S04]  /*5c420*/  ISETP.LT.AND P6, PT, R29, c[0x0][0x178], !P3 ;  /* 0x00005e001d007a0c */ /* 0x000fc80005fc1270 */
[----:B------:R0:W-:Y:S01]  /*5c430*/  @P5 STG.E.U16 [R8.64], R16 ;  /* 0x0000001008005986 */ /* 0x0001e2000c101506 */
[----:B------:R-:W-:Y:S01]  /*5c440*/  ISETP.LT.AND P5, PT, R27, c[0x0][0x178], !P3 ;  /* 0x00005e001b007a0c */ /* 0x000fe20005fa1270 */
[----:B------:R-:W-:-:S05]  /*5c450*/  IMAD.WIDE R12, R10, 0x2, R20 ;  /* 0x000000020a0c7825 */ /* 0x000fca00078e0214 */
[----:B------:R1:W-:Y:S01]  /*5c460*/  @P0 STG.E.U16 [R12.64], R14 ;  /* 0x0000000e0c000986 */ /* 0x0003e2000c101506 */
[----:B------:R-:W-:Y:S02]  /*5c470*/  PRMT R18, R28, 0x7632, R18 ;  /* 0x000076321c127816 */ /* 0x000fe40000000012 */
[----:B----4-:R-:W-:Y:S02]  /*5c480*/  ISETP.GE.AND P2, PT, R0, c[0x0][0x17c], PT ;  /* 0x00005f0000007a0c */ /* 0x010fe40003f46270 */
[----:B------:R-:W-:-:S05]  /*5c490*/  IADD3 R0, R10, c[0x0][0x198], RZ ;  /* 0x000066000a007a10 */ /* 0x000fca0007ffe0ff */
[----:B0-----:R-:W-:-:S04]  /*5c4a0*/  IMAD.WIDE R8, R0, 0x2, R2 ;  /* 0x0000000200087825 */ /* 0x001fc800078e0202 */
[----:B------:R-:W-:Y:S01]  /*5c4b0*/  IMAD.WIDE R16, R0, 0x2, R4 ;  /* 0x0000000200107825 */ /* 0x000fe200078e0204 */
[----:B------:R-:W-:Y:S02]  /*5c4c0*/  PRMT R10, R26, 0x7632, R10 ;  /* 0x000076321a0a7816 */ /* 0x000fe4000000000a */
[----:B-1----:R-:W-:Y:S02]  /*5c4d0*/  IADD3 R14, R0, c[0x0][0x198], RZ ;  /* 0x00006600000e7a10 */ /* 0x002fe40007ffe0ff */
[----:B--2---:R-:W-:Y:S02]  /*5c4e0*/  ISETP.LT.AND P4, PT, R23, c[0x0][0x178], !P3 ;  /* 0x00005e0017007a0c */ /* 0x004fe40005f81270 */
[----:B------:R-:W-:-:S11]  /*5c4f0*/  ISETP.LT.AND P3, PT, R11, c[0x0][0x178], !P3 ;  /* 0x00005e000b007a0c */ /* 0x000fd60005f61270 */
[----:B------:R0:W-:Y:S01]  /*5c500*/  @P4 STG.E.U16 [R8.64], R26 ;  /* 0x0000001a08004986 */ /* 0x0001e2000c101506 */
[----:B------:R-:W-:-:S03]  /*5c510*/  ISETP.LT.AND P4, PT, R23, c[0x0][0x178], !P1 ;  /* 0x00005e0017007a0c */ /* 0x000fc60004f81270 */
[----:B------:R1:W-:Y:S01]  /*5c520*/  @P6 STG.E.U16 [R16.64], R28 ;  /* 0x0000001c10006986 */ /* 0x0003e2000c101506 */
[----:B------:R-:W-:Y:S01]  /*5c530*/  ISETP.LT.AND P6, PT, R29, c[0x0][0x178], !P1 ;  /* 0x00005e001d007a0c */ /* 0x000fe20004fc1270 */
[C---:B0-----:R-:W-:Y:S02]  /*5c540*/  IMAD.WIDE R8, R0.reuse, 0x2, R6 ;  /* 0x0000000200087825 */ /* 0x041fe400078e0206 */
[----:B------:R-:W2:Y:S04]  /*5c550*/  LDL.LU R26, [R1+0x8c] ;  /* 0x00008c00011a7983 */ /* 0x000ea80000300800 */
[----:B---3--:R0:W-:Y:S01]  /*5c560*/  @P5 STG.E.U16 [R8.64], R24 ;  /* 0x0000001808005986 */ /* 0x0081e2000c101506 */
[----:B------:R-:W-:Y:S02]  /*5c570*/  ISETP.LT.AND P5, PT, R27, c[0x0][0x178], !P1 ;  /* 0x00005e001b007a0c */ /* 0x000fe40004fa1270 */
[----:B------:R-:W-:Y:S01]  /*5c580*/  ISETP.LT.AND P1, PT, R11, c[0x0][0x178], !P1 ;  /* 0x00005e000b007a0c */ /* 0x000fe20004f21270 */
[----:B-1----:R-:W3:Y:S04]  /*5c590*/  LDL.LU R28, [R1+0x7c] ;  /* 0x00007c00011c7983 */ /* 0x002ee80000300800 */
[----:B------:R-:W4:Y:S01]  /*5c5a0*/  LDL.LU R11, [R1+0x1f2c] ;  /* 0x001f2c00010b7983 */ /* 0x000f220000300800 */
[----:B0-----:R-:W-:Y:S01]  /*5c5b0*/  IMAD.WIDE R8, R0, 0x2, R20 ;  /* 0x0000000200087825 */ /* 0x001fe200078e0214 */
[----:B------:R-:W-:-:S02]  /*5c5c0*/  PRMT R0, R24, 0x7632, R0 ;  /* 0x0000763218007816 */ /* 0x000fc40000000000 */
[----:B------:R-:W2:Y:S01]  /*5c5d0*/  LDL.LU R24, [R1+0x1e58] ;  /* 0x001e580001187983 */ /* 0x000ea20000300800 */
[----:B------:R-:W-:Y:S02]  /*5c5e0*/  ISETP.GE.AND P0, PT, R25, c[0x0][0x17c], PT ;  /* 0x00005f0019007a0c */ /* 0x000fe40003f06270 */
[----:B------:R-:W-:Y:S01]  /*5c5f0*/  PRMT R22, R19, 0x7632, R22 ;  /* 0x0000763213167816 */ /* 0x000fe20000000016 */
[----:B------:R-:W3:Y:S04]  /*5c600*/  LDL.LU R25, [R1+0x4c] ;  /* 0x00004c0001197983 */ /* 0x000ee80000300800 */
[----:B------:R0:W-:Y:S01]  /*5c610*/  @P3 STG.E.U16 [R8.64], R19 ;  /* 0x0000001308003986 */ /* 0x0001e2000c101506 */
[----:B------:R-:W-:-:S04]  /*5c620*/  IMAD.WIDE R12, R14, 0x2, R2 ;  /* 0x000000020e0c7825 */ /* 0x000fc800078e0202 */
[C---:B------:R-:W-:Y:S01]  /*5c630*/  IMAD.WIDE R16, R14.reuse, 0x2, R4 ;  /* 0x000000020e107825 */ /* 0x040fe200078e0204 */
[----:B0-----:R-:W4:Y:S04]  /*5c640*/  LDL R19, [R1+0xbdc] ;  /* 0x000bdc0001137983 */ /* 0x001f280000100800 */
[----:B------:R-:W-:Y:S04]  /*5c650*/  @P4 STG.E.U16 [R12.64], R10 ;  /* 0x0000000a0c004986 */ /* 0x000fe8000c101506 */
[----:B------:R0:W-:Y:S01]  /*5c660*/  @P6 STG.E.U16 [R16.64], R18 ;  /* 0x0000001210006986 */ /* 0x0001e2000c101506 */
[----:B------:R-:W-:-:S03]  /*5c670*/  IMAD.WIDE R8, R14, 0x2, R6 ;  /* 0x000000020e087825 */ /* 0x000fc600078e0206 */
[----:B0-----:R-:W4:Y:S01]  /*5c680*/  LDL.LU R17, [R1+0x1e54] ;  /* 0x001e540001117983 */ /* 0x001f220000300800 */
[----:B------:R-:W-:-:S03]  /*5c690*/  IMAD.WIDE R12, R14, 0x2, R20 ;  /* 0x000000020e0c7825 */ /* 0x000fc600078e0214 */
[----:B------:R0:W-:Y:S04]  /*5c6a0*/  @P5 STG.E.U16 [R8.64], R0 ;  /* 0x0000000008005986 */ /* 0x0001e8000c101506 */
[----:B------:R1:W-:Y:S01]  /*5c6b0*/  @P1 STG.E.U16 [R12.64], R22 ;  /* 0x000000160c001986 */ /* 0x0003e2000c101506 */
[----:B------:R-:W-:Y:S02]  /*5c6c0*/  ISETP.LT.AND P4, PT, R23, c[0x0][0x178], !P2 ;  /* 0x00005e0017007a0c */ /* 0x000fe40005781270 */
[----:B------:R-:W-:Y:S02]  /*5c6d0*/  ISETP.LT.AND P6, PT, R29, c[0x0][0x178], !P2 ;  /* 0x00005e001d007a0c */ /* 0x000fe400057c1270 */
[----:B------:R-:W-:-:S05]  /*5c6e0*/  IADD3 R10, R14, c[0x0][0x198], RZ ;  /* 0x000066000e0a7a10 */ /* 0x000fca0007ffe0ff */
[----:B0-----:R-:W-:-:S04]  /*5c6f0*/  IMAD.WIDE R8, R10, 0x2, R2 ;  /* 0x000000020a087825 */ /* 0x001fc800078e0202 */
[----:B-1----:R-:W-:Y:S01]  /*5c700*/  IMAD.WIDE R12, R10, 0x2, R4 ;  /* 0x000000020a0c7825 */ /* 0x002fe200078e0204 */
[----:B--2---:R-:W-:Y:S02]  /*5c710*/  ISETP.GE.AND P1, PT, R24, c[0x0][0x17c], PT ;  /* 0x00005f0018007a0c */ /* 0x004fe40003f26270 */
[----:B------:R-:W2:Y:S04]  /*5c720*/  LDL.LU R24, [R1+0x1cc] ;  /* 0x0001cc0001187983 */ /* 0x000ea80000300800 */
[----:B------:R-:W2:Y:S01]  /*5c730*/  LDL.LU R22, [R1+0x1e5c] ;  /* 0x001e5c0001167983 */ /* 0x000ea20000300800 */
[----:B------:R-:W-:Y:S02]  /*5c740*/  PRMT R0, R26, 0x7632, R0 ;  /* 0x000076321a007816 */ /* 0x000fe40000000000 */
[----:B---3--:R-:W-:Y:S01]  /*5c750*/  PRMT R14, R28, 0x7632, R14 ;  /* 0x000076321c0e7816 */ /* 0x008fe2000000000e */
[----:B------:R0:W-:Y:S04]  /*5c760*/  @P4 STG.E.U16 [R8.64], R26 ;  /* 0x0000001a08004986 */ /* 0x0001e8000c101506 */
[----:B------:R-:W3:Y:S04]  /*5c770*/  LDL.LU R18, [R1+0x1e60] ;  /* 0x001e600001127983 */ /* 0x000ee80000300800 */
[----:B------:R1:W-:Y:S04]  /*5c780*/  @P6 STG.E.U16 [R12.64], R28 ;  /* 0x0000001c0c006986 */ /* 0x0003e8000c101506 */
[----:B0-----:R-:W3:Y:S04]  /*5c790*/  LDL.LU R26, [R1+0x9c] ;  /* 0x00009c00011a7983 */ /* 0x001ee80000300800 */
[----:B-1----:R-:W3:Y:S01]  /*5c7a0*/  LDL.LU R28, [R1+0x1c] ;  /* 0x00001c00011c7983 */ /* 0x002ee20000300800 */
[----:B------:R-:W-:-:S02]  /*5c7b0*/  ISETP.LT.AND P5, PT, R27, c[0x0][0x178], !P2 ;  /* 0x00005e001b007a0c */ /* 0x000fc400057a1270 */
[----:B----4-:R-:W-:Y:S02]  /*5c7c0*/  ISETP.LT.AND P2, PT, R19, c[0x0][0x178], !P2 ;  /* 0x00005e0013007a0c */ /* 0x010fe40005741270 */
[----:B------:R-:W-:Y:S01]  /*5c7d0*/  ISETP.LT.AND P4, PT, R23, c[0x0][0x178], !P0 ;  /* 0x00005e0017007a0c */ /* 0x000fe20004781270 */
[C---:B------:R-:W-:Y:S01]  /*5c7e0*/  IMAD.WIDE R8, R10.reuse, 0x2, R6 ;  /* 0x000000020a087825 */ /* 0x040fe200078e0206 */
[C---:B------:R-:W-:Y:S02]  /*5c7f0*/  IADD3 R16, R10.reuse, c[0x0][0x198], RZ ;  /* 0x000066000a107a10 */ /* 0x040fe40007ffe0ff */
[----:B------:R-:W-:Y:S01]  /*5c800*/  ISETP.LT.AND P6, PT, R29, c[0x0][0x178], !P0 ;  /* 0x00005e001d007a0c */ /* 0x000fe200047c1270 */
[----:B------:R-:W-:Y:S01]  /*5c810*/  IMAD.WIDE R12, R10, 0x2, R20 ;  /* 0x000000020a0c7825 */ /* 0x000fe200078e0214 */
[----:B------:R-:W-:-:S03]  /*5c820*/  ISETP.GE.AND P3, PT, R17, c[0x0][0x17c], PT ;  /* 0x00005f0011007a0c */ /* 0x000fc60003f66270 */
[----:B------:R0:W-:Y:S01]  /*5c830*/  @P5 STG.E.U16 [R8.64], R25 ;  /* 0x0000001908005986 */ /* 0x0001e2000c101506 */
[----:B------:R-:W-:-:S03]  /*5c840*/  ISETP.LT.AND P5, PT, R23, c[0x0][0x178], !P3 ;  /* 0x00005e0017007a0c */ /* 0x000fc60005fa1270 */
[----:B------:R1:W-:Y:S01]  /*5c850*/  @P2 STG.E.U16 [R12.64], R11 ;  /* 0x0000000b0c002986 */ /* 0x0003e2000c101506 */
[----:B------:R-:W-:Y:S02]  /*5c860*/  ISETP.LT.AND P2, PT, R27, c[0x0][0x178], !P0 ;  /* 0x00005e001b007a0c */ /* 0x000fe40004741270 */
[----:B------:R-:W-:Y:S01]  /*5c870*/  ISETP.LT.AND P0, PT, R19, c[0x0][0x178], !P0 ;  /* 0x00005e0013007a0c */ /* 0x000fe20004701270 */
[----:B0-----:R-:W-:-:S04]  /*5c880*/  IMAD.WIDE R8, R16, 0x2, R2 ;  /* 0x0000000210087825 */ /* 0x001fc800078e0202 */
[C---:B-1----:R-:W-:Y:S01]  /*5c890*/  IMAD.WIDE R12, R16.reuse, 0x2, R4 ;  /* 0x00000002100c7825 */ /* 0x042fe200078e0204 */
[----:B------:R0:W-:Y:S01]  /*5c8a0*/  @P4 STG.E.U16 [R8.64], R0 ;  /* 0x0000000008004986 */ /* 0x0001e2000c101506 */
[----:B------:R-:W-:Y:S02]  /*5c8b0*/  PRMT R10, R25, 0x7632, R10 ;  /* 0x00007632190a7816 */ /* 0x000fe4000000000a */
[----:B------:R-:W-:Y:S01]  /*5c8c0*/  PRMT R11, R11, 0x7632, R11 ;  /* 0x000076320b0b7816 */ /* 0x000fe2000000000b */
[----:B------:R1:W-:Y:S01]  /*5c8d0*/  @P6 STG.E.U16 [R12.64], R14 ;  /* 0x0000000e0c006986 */ /* 0x0003e2000c101506 */
[C---:B0-----:R-:W-:Y:S01]  /*5c8e0*/  IADD3 R0, R16.reuse, c[0x0][0x198], RZ ;  /* 0x0000660010007a10 */ /* 0x041fe20007ffe0ff */
[----:B------:R-:W-:-:S04]  /*5c8f0*/  IMAD.WIDE R8, R16, 0x2, R6 ;  /* 0x0000000210087825 */ /* 0x000fc800078e0206 */
[----:B-1----:R-:W-:Y:S01]  /*5c900*/  IMAD.WIDE R12, R16, 0x2, R20 ;  /* 0x00000002100c7825 */ /* 0x002fe200078e0214 */
[----:B------:R0:W-:Y:S03]  /*5c910*/  @P2 STG.E.U16 [R8.64], R10 ;  /* 0x0000000a08002986 */ /* 0x0001e6000c101506 */
[C---:B------:R-:W-:Y:S01]  /*5c920*/  IMAD.WIDE R16, R0.reuse, 0x2, R2 ;  /* 0x0000000200107825 */ /* 0x040fe200078e0202 */
[----:B------:R1:W-:Y:S01]  /*5c930*/  @P0 STG.E.U16 [R12.64], R11 ;  /* 0x0000000b0c000986 */ /* 0x0003e2000c101506 */
[----:B------:R-:W-:Y:S02]  /*5c940*/  ISETP.LT.AND P4, PT, R29, c[0x0][0x178], !P3 ;  /* 0x00005e001d007a0c */ /* 0x000fe40005f81270 */
[----:B------:R-:W-:Y:S01]  /*5c950*/  ISETP.LT.AND P6, PT, R27, c[0x0][0x178], !P3 ;  /* 0x00005e001b007a0c */ /* 0x000fe20005fc1270 */
[----:B0-----:R-:W-:-:S04]  /*5c960*/  IMAD.WIDE R8, R0, 0x2, R4 ;  /* 0x0000000200087825 */ /* 0x001fc800078e0204 */
[----:B-1----:R-:W-:Y:S01]  /*5c970*/  IMAD.WIDE R10, R0, 0x2, R6 ;  /* 0x00000002000a7825 */ /* 0x002fe200078e0206 */
[----:B--2---:R0:W-:Y:S01]  /*5c980*/  @P5 STG.E.U16 [R16.64], R24 ;  /* 0x0000001810005986 */ /* 0x0041e2000c101506 */
[----:B------:R-:W-:-:S03]  /*5c990*/  PRMT R13, R24, 0x7632, R13 ;  /* 0x00007632180d7816 */ /* 0x000fc6000000000d */
[----:B0-----:R-:W2:Y:S01]  /*5c9a0*/  LDL.LU R24, [R1+0x1e64] ;  /* 0x001e640001187983 */ /* 0x001ea20000300800 */
[----:B------:R-:W-:-:S03]  /*5c9b0*/  ISETP.GE.AND P2, PT, R22, c[0x0][0x17c], PT ;  /* 0x00005f0016007a0c */ /* 0x000fc60003f46270 */
[----:B------:R-:W4:Y:S01]  /*5c9c0*/  LDL.LU R22, [R1+0x1dc] ;  /* 0x0001dc0001167983 */ /* 0x000f220000300800 */
[----:B---3--:R-:W-:-:S03]  /*5c9d0*/  ISETP.GE.AND P0, PT, R18, c[0x0][0x17c], PT ;  /* 0x00005f0012007a0c */ /* 0x008fc60003f06270 */
[----:B------:R-:W-:Y:S04]  /*5c9e0*/  @P4 STG.E.U16 [R8.64], R26 ;  /* 0x0000001a08004986 */ /* 0x000fe8000c101506 */
[----:B------:R-:W3:Y:S04]  /*5c9f0*/  LDL.LU R16, [R1+0x1e68] ;  /* 0x001e680001107983 */ /* 0x000ee80000300800 */
[----:B------:R0:W-:Y:S01]  /*5ca00*/  @P6 STG.E.U16 [R10.64], R28 ;  /* 0x0000001c0a006986 */ /* 0x0001e2000c101506 */
[----:B------:R-:W-:-:S03]  /*5ca10*/  PRMT R14, R28, 0x7632, R14 ;  /* 0x000076321c0e7816 */ /* 0x000fc6000000000e */
[----:B------:R-:W3:Y:S04]  /*5ca20*/  LDL.LU R18, [R1+0x1bc] ;  /* 0x0001bc0001127983 */ /* 0x000ee80000300800 */
[----:B0-----:R-:W3:Y:S04]  /*5ca30*/  LDL.LU R28, [R1+0x5c] ;  /* 0x00005c00011c7983 */ /* 0x001ee80000300800 */
[----:B------:R-:W3:Y:S01]  /*5ca40*/  LDL.LU R17, [R1+0xc] ;  /* 0x00000c0001117983 */ /* 0x000ee20000300800 */
[----:B------:R-:W-:Y:S02]  /*5ca50*/  ISETP.LT.AND P3, PT, R19, c[0x0][0x178], !P3 ;  /* 0x00005e0013007a0c */ /* 0x000fe40005f61270 */
[----:B------:R-:W-:-:S02]  /*5ca60*/  ISETP.LT.AND P5, PT, R23, c[0x0][0x178], !P1 ;  /* 0x00005e0017007a0c */ /* 0x000fc40004fa1270 */
[C---:B------:R-:W-:Y:S02]  /*5ca70*/  IADD3 R12, R0.reuse, c[0x0][0x198], RZ ;  /* 0x00006600000c7a10 */ /* 0x040fe40007ffe0ff */
[----:B------:R-:W-:Y:S01]  /*5ca80*/  ISETP.LT.AND P4, PT, R29, c[0x0][0x178], !P1 ;  /* 0x00005e001d007a0c */ /* 0x000fe20004f81270 */
[----:B------:R-:W-:Y:S01]  /*5ca90*/  IMAD.WIDE R8, R0, 0x2, R20 ;  /* 0x0000000200087825 */ /* 0x000fe200078e0214 */
[----:B------:R-:W-:-:S03]  /*5caa0*/  ISETP.LT.AND P6, PT, R27, c[0x0][0x178], !P1 ;  /* 0x00005e001b007a0c */ /* 0x000fc60004fc1270 */
[----:B------:R-:W-:Y:S01]  /*5cab0*/  IMAD.WIDE R10, R12, 0x2, R2 ;  /* 0x000000020c0a7825 */ /* 0x000fe200078e0202 */
[----:B------:R-:W-:Y:S01]  /*5cac0*/  PRMT R0, R26, 0x7632, R0 ;  /* 0x000076321a007816 */ /* 0x000fe20000000000 */
[----:B------:R0:W-:Y:S04]  /*5cad0*/  @P3 STG.E.U16 [R8.64], R15 ;  /* 0x0000000f08003986 */ /* 0x0001e8000c101506 */
[----:B------:R1:W-:Y:S01]  /*5cae0*/  @P5 STG.E.U16 [R10.64], R13 ;  /* 0x0000000d0a005986 */ /* 0x0003e2000c101506 */
[----:B0-----:R-:W-:-:S04]  /*5caf0*/  IMAD.WIDE R8, R12, 0x2, R4 ;  /* 0x000000020c087825 */ /* 0x001fc800078e0204 */
[----:B-1----:R-:W-:Y:S01]  /*5cb00*/  IMAD.WIDE R10, R12, 0x2, R6 ;  /* 0x000000020c0a7825 */ /* 0x002fe200078e0206 */
[----:B------:R0:W-:Y:S04]  /*5cb10*/  @P4 STG.E.U16 [R8.64], R0 ;  /* 0x0000000008004986 */ /* 0x0001e8000c101506 */
[----:B------:R1:W-:Y:S01]  /*5cb20*/  @P6 STG.E.U16 [R10.64], R14 ;  /* 0x0000000e0a006986 */ /* 0x0003e2000c101506 */
[----:B------:R-:W-:-:S03]  /*5cb30*/  ISETP.LT.AND P6, PT, R27, c[0x0][0x178], !P2 ;  /* 0x00005e001b007a0c */ /* 0x000fc600057c1270 */
[----:B------:R-:W0:Y:S02]  /*5cb40*/  S2R R27, SR_TID.X ;  /* 0x00000000001b7919 */ /* 0x000e240000002100 */
[C---:B0-----:R-:W-:Y:S01]  /*5cb50*/  LOP3.LUT R26, R27.reuse, 0x7f, RZ, 0xc0, !PT ;  /* 0x0000007f1b1a7812 */ /* 0x041fe200078ec0ff */
[----:B------:R-:W-:-:S05]  /*5cb60*/  IMAD.SHL.U32 R27, R27, 0x400, RZ ;  /* 0x000004001b1b7824 */ /* 0x000fca00078e00ff */
[----:B------:R-:W-:-:S05]  /*5cb70*/  LOP3.LUT R27, R27, 0x1800, RZ, 0xc0, !PT ;  /* 0x000018001b1b7812 */ /* 0x000fca00078ec0ff */
[----:B------:R-:W-:Y:S01]  /*5cb80*/  IMAD R27, R26, 0x10, R27 ;  /* 0x000000101a1b7824 */ /* 0x000fe200078e021b */
[C---:B------:R-:W-:Y:S01]  /*5cb90*/  IADD3 R13, R12.reuse, c[0x0][0x198], RZ ;  /* 0x000066000c0d7a10 */ /* 0x040fe20007ffe0ff */
[----:B------:R-:W-:Y:S02]  /*5cba0*/  IMAD.WIDE R8, R12, 0x2, R20 ;  /* 0x000000020c087825 */ /* 0x000fe400078e0214 */
[----:B------:R-:W3:Y:S01]  /*5cbb0*/  LDL.LU R12, [R1+0x1e6c] ;  /* 0x001e6c00010c7983 */ /* 0x000ee20000300800 */
[----:B------:R-:W-:Y:S02]  /*5cbc0*/  ISETP.LT.AND P1, PT, R19, c[0x0][0x178], !P1 ;  /* 0x00005e0013007a0c */ /* 0x000fe40004f21270 */
[----:B------:R-:W-:Y:S02]  /*5cbd0*/  ISETP.LT.AND P5, PT, R23, c[0x0][0x178], !P2 ;  /* 0x00005e0017007a0c */ /* 0x000fe400057a1270 */
[----:B------:R-:W-:Y:S01]  /*5cbe0*/  ISETP.LT.AND P4, PT, R29, c[0x0][0x178], !P2 ;  /* 0x00005e001d007a0c */ /* 0x000fe20005781270 */
[----:B-1----:R-:W-:Y:S01]  /*5cbf0*/  IMAD.WIDE R10, R13, 0x2, R2 ;  /* 0x000000020d0a7825 */ /* 0x002fe200078e0202 */
[----:B------:R-:W-:-:S02]  /*5cc00*/  PRMT R15, R15, 0x7632, R15 ;  /* 0x000076320f0f7816 */ /* 0x000fc4000000000f */
[----:B------:R-:W-:-:S05]  /*5cc10*/  ISETP.LT.AND P2, PT, R19, c[0x0][0x178], !P2 ;  /* 0x00005e0013007a0c */ /* 0x000fca0005741270 */
[----:B------:R0:W-:Y:S02]  /*5cc20*/  @P1 STG.E.U16 [R8.64], R15 ;  /* 0x0000000f08001986 */ /* 0x0001e4000c101506 */
[----:B0-----:R-:W-:-:S04]  /*5cc30*/  IMAD.WIDE R8, R13, 0x2, R6 ;  /* 0x000000020d087825 */ /* 0x001fc800078e0206 */
[C---:B------:R-:W-:Y:S01]  /*5cc40*/  IMAD.WIDE R14, R13.reuse, 0x2, R20 ;  /* 0x000000020d0e7825 */ /* 0x040fe200078e0214 */
[----:B--2---:R-:W-:Y:S02]  /*5cc50*/  ISETP.GE.AND P3, PT, R24, c[0x0][0x17c], PT ;  /* 0x00005f0018007a0c */ /* 0x004fe40003f66270 */
[----:B------:R-:W0:Y:S04]  /*5cc60*/  LDS.128 R24, [R27] ;  /* 0x000000001b187984 */ /* 0x000e280000000c00 */
[----:B0-----:R0:W-:Y:S04]  /*5cc70*/  STL [R1+0x1ef8], R26 ;  /* 0x001ef81a01007387 */ /* 0x0011e80000100800 */
[----:B0-----:R-:W2:Y:S04]  /*5cc80*/  LDL.LU R26, [R1+0x130] ;  /* 0x00013000011a7983 */ /* 0x001ea80000300800 */
[----:B------:R0:W-:Y:S04]  /*5cc90*/  STL [R1+0x1ee8], R27 ;  /* 0x001ee81b01007387 */ /* 0x0001e80000100800 */
[----:B0-----:R-:W2:Y:S04]  /*5cca0*/  LDL R27, [R1+0xbe0] ;  /* 0x000be000011b7983 */ /* 0x001ea80000100800 */
[----:B----4-:R0:W-:Y:S01]  /*5ccb0*/  @P5 STG.E.U16 [R10.64], R22 ;  /* 0x000000160a005986 */ /* 0x0101e2000c101506 */
[----:B------:R-:W-:Y:S01]  /*5ccc0*/  PRMT R0, R22, 0x7632, R0 ;  /* 0x0000763216007816 */ /* 0x000fe20000000000 */
[----:B0-----:R-:W-:-:S02]  /*5ccd0*/  IMAD.WIDE R10, R13, 0x2, R4 ;  /* 0x000000020d0a7825 */ /* 0x001fc400078e0204 */
[----:B------:R-:W4:Y:S04]  /*5cce0*/  LDL.LU R22, [R1+0xf0] ;  /* 0x0000f00001167983 */ /* 0x000f280000300800 */
[----:B---3--:R-:W-:Y:S04]  /*5ccf0*/  @P4 STG.E.U16 [R10.64], R18 ;  /* 0x000000120a004986 */ /* 0x008fe8000c101506 */
[----:B------:R-:W-:Y:S04]  /*5cd00*/  @P6 STG.E.U16 [R8.64], R28 ;  /* 0x0000001c08006986 */ /* 0x000fe8000c101506 */
[----:B------:R0:W-:Y:S02]  /*5cd10*/  @P2 STG.E.U16 [R14.64], R17 ;  /* 0x000000110e002986 */ /* 0x0001e4000c101506 */
[----:B0-----:R-:W-:-:S02]  /*5cd20*/  PRMT R14, R18, 0x7632, R14 ;  /* 0x00007632120e7816 */ /* 0x001fc4000000000e */
[----:B------:R-:W3:Y:S01]  /*5cd30*/  LDL.LU R18, [R1+0x1e70] ;  /* 0x001e700001127983 */ /* 0x000ee20000300800 */
[----:B------:R-:W-:Y:S02]  /*5cd40*/  ISETP.LT.AND P5, PT, R23, c[0x0][0x178], !P0 ;  /* 0x00005e0017007a0c */ /* 0x000fe400047a1270 */
[----:B------:R-:W-:Y:S02]  /*5cd50*/  IADD3 R10, R13, c[0x0][0x198], RZ ;  /* 0x000066000d0a7a10 */ /* 0x000fe40007ffe0ff */
[----:B------:R-:W-:-:S03]  /*5cd60*/  ISETP.LT.AND P4, PT, R29, c[0x0][0x178], !P0 ;  /* 0x00005e001d007a0c */ /* 0x000fc60004781270 */
[----:B------:R-:W-:-:S06]  /*5cd70*/  IMAD.WIDE R8, R10, 0x2, R2 ;  /* 0x000000020a087825 */ /* 0x000fcc00078e0202 */
[----:B------:R0:W-:Y:S02]  /*5cd80*/  @P5 STG.E.U16 [R8.64], R0 ;  /* 0x0000000008005986 */ /* 0x0001e4000c101506 */
[----:B0-----:R-:W-:-:S05]  /*5cd90*/  IMAD.WIDE R8, R10, 0x2, R4 ;  /* 0x000000020a087825 */ /* 0x001fca00078e0204 */
[----:B------:R0:W-:Y:S01]  /*5cda0*/  @P4 STG.E.U16 [R8.64], R14 ;  /* 0x0000000e08004986 */ /* 0x0001e2000c101506 */
[----:B------:R-:W-:-:S03]  /*5cdb0*/  ISETP.LT.AND P4, PT, R29, c[0x0][0x178], !P3 ;  /* 0x00005e001d007a0c */ /* 0x000fc60005f81270 */
[----:B------:R-:W1:Y:S01]  /*5cdc0*/  S2R R29, SR_TID.X ;  /* 0x00000000001d7919 */ /* 0x000e620000002100 */
[----:B------:R-:W-:Y:S01]  /*5cdd0*/  ISETP.GE.AND P2, PT, R12, c[0x0][0x17c], PT ;  /* 0x00005f000c007a0c */ /* 0x000fe20003f46270 */
[----:B------:R-:W-:Y:S01]  /*5cde0*/  IMAD.WIDE R12, R10, 0x2, R6 ;  /* 0x000000020a0c7825 */ /* 0x000fe200078e0206 */
[----:B------:R-:W-:Y:S02]  /*5cdf0*/  PRMT R11, R28, 0x7632, R11 ;  /* 0x000076321c0b7816 */ /* 0x000fe4000000000b */
[----:B------:R-:W-:Y:S01]  /*5ce00*/  ISETP.LT.AND P5, PT, R23, c[0x0][0x178], !P3 ;  /* 0x00005e0017007a0c */ /* 0x000fe20005fa1270 */
[----:B------:R-:W4:Y:S01]  /*5ce10*/  LDL.LU R28, [R1+0xe0] ;  /* 0x0000e000011c7983 */ /* 0x000f220000300800 */
[----:B------:R-:W-:Y:S02]  /*5ce20*/  IADD3 R0, R10, c[0x0][0x198], RZ ;  /* 0x000066000a007a10 */ /* 0x000fe40007ffe0ff */
[----:B------:R-:W-:Y:S02]  /*5ce30*/  ISETP.GE.AND P1, PT, R16, c[0x0][0x17c], PT ;  /* 0x00005f0010007a0c */ /* 0x000fe40003f26270 */
[----:B------:R-:W-:Y:S01]  /*5ce40*/  PRMT R15, R17, 0x7632, R15 ;  /* 0x00007632110f7816 */ /* 0x000fe2000000000f */
[----:B------:R-:W-:-:S04]  /*5ce50*/  IMAD.WIDE R16, R10, 0x2, R20 ;  /* 0x000000020a107825 */ /* 0x000fc800078e0214 */
[----:B0-----:R-:W-:Y:S01]  /*5ce60*/  IMAD.WIDE R8, R0, 0x2, R2 ;  /* 0x0000000200087825 */ /* 0x001fe200078e0202 */
[----:B--2---:R-:W-:Y:S02]  /*5ce70*/  ISETP.LT.AND P6, PT, R27, c[0x0][0x178], !P0 ;  /* 0x00005e001b007a0c */ /* 0x004fe400047c1270 */
[----:B------:R-:W-:-:S11]  /*5ce80*/  ISETP.LT.AND P0, PT, R19, c[0x0][0x178], !P0 ;  /* 0x00005e0013007a0c */ /* 0x000fd60004701270 */
[----:B------:R0:W-:Y:S01]  /*5ce90*/  @P6 STG.E.U16 [R12.64], R11 ;  /* 0x0000000b0c006986 */ /* 0x0001e2000c101506 */
[----:B------:R-:W-:Y:S02]  /*5cea0*/  ISETP.LT.AND P6, PT, R27, c[0x0][0x178], !P3 ;  /* 0x00005e001b007a0c */ /* 0x000fe40005fc1270 */
[----:B------:R-:W-:Y:S02]  /*5ceb0*/  ISETP.LT.AND P3, PT, R19, c[0x0][0x178], !P3 ;  /* 0x00005e0013007a0c */ /* 0x000fe40005f61270 */
[C---:B-1----:R-:W-:Y:S01]  /*5cec0*/  LOP3.LUT R19, R29.reuse, 0x7f, RZ, 0xc0, !PT ;  /* 0x0000007f1d137812 */ /* 0x042fe200078ec0ff */
[----:B------:R-:W-:-:S05]  /*5ced0*/  IMAD.SHL.U32 R29, R29, 0x400, RZ ;  /* 0x000004001d1d7824 */ /* 0x000fca00078e00ff */
[----:B------:R-:W-:-:S05]  /*5cee0*/  LOP3.LUT R29, R29, 0x1800, RZ, 0xc0, !PT ;  /* 0x000018001d1d7812 */ /* 0x000fca00078ec0ff */
[----:B------:R-:W-:Y:S01]  /*5cef0*/  IMAD R29, R19, 0x10, R29 ;  /* 0x00000010131d7824 */ /* 0x000fe200078e021d */
[----:B------:R1:W-:Y:S04]  /*5cf00*/  @P0 STG.E.U16 [R16.64], R15 ;  /* 0x0000000f10000986 */ /* 0x0003e8000c101506 */
[----:B------:R-:W-:Y:S01]  /*5cf10*/  LOP3.LUT R29, R29, 0x20, RZ, 0x3c, !PT ;  /* 0x000000201d1d7812 */ /* 0x000fe200078e3cff */
[----:B------:R-:W-:Y:S04]  /*5cf20*/  @P5 STG.E.U16 [R8.64], R26 ;  /* 0x0000001a08005986 */ /* 0x000fe8000c101506 */
[----:B------:R2:W4:Y:S01]  /*5cf30*/  LDS.128 R8, [R29] ;  /* 0x000000001d087984 */ /* 0x0005220000000c00 */
[C---:B0-----:R-:W-:Y:S01]  /*5cf40*/  IMAD.WIDE R12, R0.reuse, 0x2, R6 ;  /* 0x00000002000c7825 */ /* 0x041fe200078e0206 */
[----:B-1----:R-:W-:-:S02]  /*5cf50*/  IADD3 R16, R0, c[0x0][0x198], RZ ;  /* 0x0000660000107a10 */ /* 0x002fc40007ffe0ff */
[----:B---3--:R-:W-:Y:S01]  /*5cf60*/  ISETP.GE.AND P0, PT, R18, c[0x0][0x17c], PT ;  /* 0x00005f0012007a0c */ /* 0x008fe20003f06270 */
[----:B--2---:R-:W2:Y:S01]  /*5cf70*/  LDL.LU R29, [R1+0x140] ;  /* 0x00014000011d7983 */ /* 0x004ea20000300800 */
[----:B------:R-:W-:-:S04]  /*5cf80*/  IMAD.WIDE R18, R0, 0x2, R4 ;  /* 0x0000000200127825 */ /* 0x000fc800078e0204 */
[----:B------:R-:W-:Y:S01]  /*5cf90*/  IMAD.WIDE R14, R0, 0x2, R20 ;  /* 0x00000002000e7825 */ /* 0x000fe200078e0214 */
[----:B------:R-:W-:Y:S01]  /*5cfa0*/  PRMT R0, R26, 0x7632, R0 ;  /* 0x000076321a007816 */ /* 0x000fe20000000000 */
[----:B----4-:R0:W-:Y:S04]  /*5cfb0*/  STL [R1+0x1f28], R9 ;  /* 0x001f280901007387 */ /* 0x0101e80000100800 */
[----:B0-----:R-:W3:Y:S04]  /*5cfc0*/  LDL R9, [R1+0xbdc] ;  /* 0x000bdc0001097983 */ /* 0x001ee80000100800 */
[----:B------:R-:W-:Y:S04]  /*5cfd0*/  STL [R1+0x1ef4], R10 ;  /* 0x001ef40a01007387 */ /* 0x000fe80000100800 */
[----:B------:R0:W-:Y:S04]  /*5cfe0*/  STL [R1+0x1eec], R11 ;  /* 0x001eec0b01007387 */ /* 0x0001e80000100800 */
[----:B0-----:R-:W4:Y:S04]  /*5cff0*/  LDL R11, [R1+0xbd8] ;  /* 0x000bd800010b7983 */ /* 0x001f280000100800 */
[----:B------:R-:W2:Y:S01]  /*5d000*/  LDL.LU R26, [R1+0x1e74] ;  /* 0x001e7400011a7983 */ /* 0x000ea20000300800 */
[----:B------:R-:W-:-:S03]  /*5d010*/  ISETP.LT.AND P5, PT, R23, c[0x0][0x178], !P1 ;  /* 0x00005e0017007a0c */ /* 0x000fc60004fa1270 */
[----:B------:R0:W-:Y:S04]  /*5d020*/  @P4 STG.E.U16 [R18.64], R22 ;  /* 0x0000001612004986 */ /* 0x0001e8000c101506 */
[----:B------:R-:W-:Y:S04]  /*5d030*/  @P6 STG.E.U16 [R12.64], R28 ;  /* 0x0000001c0c006986 */ /* 0x000fe8000c101506 */
[----:B------:R-:W-:Y:S01]  /*5d040*/  @P3 STG.E.U16 [R14.64], R24 ;  /* 0x000000180e003986 */ /* 0x000fe2000c101506 */
[----:B0-----:R-:W-:-:S03]  /*5d050*/  IMAD.WIDE R18, R16, 0x2, R2 ;  /* 0x0000000210127825 */ /* 0x001fc600078e0202 */
[----:B------:R-:W2:Y:S04]  /*5d060*/  LDL.LU R10, [R1+0x1e78] ;  /* 0x001e7800010a7983 */ /* 0x000ea80000300800 */
[----:B------:R0:W-:Y:S02]  /*5d070*/  @P5 STG.E.U16 [R18.64], R0 ;  /* 0x0000000012005986 */ /* 0x0001e4000c101506 */
[----:B0-----:R-:W-:Y:S02]  /*5d080*/  PRMT R18, R28, 0x7632, R18 ;  /* 0x000076321c127816 */ /* 0x001fe40000000012 */
[----:B------:R-:W0:Y:S01]  /*5d090*/  S2R R28, SR_TID.X ;  /* 0x00000000001c7919 */ /* 0x000e220000002100 */
[----:B------:R-:W-:Y:S02]  /*5d0a0*/  ISETP.LT.AND P4, PT, R27, c[0x0][0x178], !P1 ;  /* 0x00005e001b007a0c */ /* 0x000fe40004f81270 */
[----:B------:R-:W-:Y:S01]  /*5d0b0*/  ISETP.LT.AND P6, PT, R23, c[0x0][0x178], !P2 ;  /* 0x00005e0017007a0c */ /* 0x000fe200057c1270 */
[----:B------:R-:W-:Y:S01]  /*5d0c0*/  IMAD.WIDE R12, R16, 0x2, R4 ;  /* 0x00000002100c7825 */ /* 0x000fe200078e0204 */
[----:B------:R-:W-:-:S02]  /*5d0d0*/  PRMT R0, R22, 0x7632, R0 ;  /* 0x0000763216007816 */ /* 0x000fc40000000000 */
[C---:B------:R-:W-:Y:S01]  /*5d0e0*/  IADD3 R22, R16.reuse, c[0x0][0x198], RZ ;  /* 0x0000660010167a10 */ /* 0x040fe20007ffe0ff */
[----:B------:R-:W-:Y:S01]  /*5d0f0*/  IMAD.WIDE R14, R16, 0x2, R6 ;  /* 0x00000002100e7825 */ /* 0x000fe200078e0206 */
[----:B------:R-:W-:-:S03]  /*5d100*/  PRMT R19, R24, 0x7632, R19 ;  /* 0x0000763218137816 */ /* 0x000fc60000000013 */
[----:B------:R-:W-:Y:S01]  /*5d110*/  IMAD.WIDE R16, R16, 0x2, R20 ;  /* 0x0000000210107825 */ /* 0x000fe200078e0214 */
[----:B---3--:R-:W-:Y:S02]  /*5d120*/  ISETP.LT.AND P5, PT, R9, c[0x0][0x178], !P1 ;  /* 0x00005e0009007a0c */ /* 0x008fe40004fa1270 */
[----:B----4-:R-:W-:Y:S02]  /*5d130*/  ISETP.LT.AND P3, PT, R11, c[0x0][0x178], !P1 ;  /* 0x00005e000b007a0c */ /* 0x010fe40004f61270 */
[----:B--2---:R-:W-:Y:S02]  /*5d140*/  ISETP.GE.AND P1, PT, R26, c[0x0][0x17c], PT ;  /* 0x00005f001a007a0c */ /* 0x004fe40003f26270 */
[C---:B0-----:R-:W-:Y:S01]  /*5d150*/  LOP3.LUT R26, R28.reuse, 0x7f, RZ, 0xc0, !PT ;  /* 0x0000007f1c1a7812 */ /* 0x041fe200078ec0ff */
[----:B------:R-:W-:-:S05]  /*5d160*/  IMAD.SHL.U32 R28, R28, 0x400, RZ ;  /* 0x000004001c1c7824 */ /* 0x000fca00078e00ff */
[----:B------:R-:W-:-:S03]  /*5d170*/  LOP3.LUT R28, R28, 0x1800, RZ, 0xc0, !PT ;  /* 0x000018001c1c7812 */ /* 0x000fc600078ec0ff */
[----:B------:R0:W-:Y:S02]  /*5d180*/  @P3 STG.E.U16 [R12.64], R0 ;  /* 0x000000000c003986 */ /* 0x0001e4000c101506 */
[----:B------:R-:W-:Y:S02]  /*5d190*/  IMAD R28, R26, 0x10, R28 ;  /* 0x000000101a1c7824 */ /* 0x000fe400078e021c */
[----:B------:R-:W-:Y:S03]  /*5d1a0*/  @P4 STG.E.U16 [R14.64], R18 ;  /* 0x000000120e004986 */ /* 0x000fe6000c101506 */
[----:B------:R-:W-:Y:S01]  /*5d1b0*/  LOP3.LUT R28, R28, 0x40, RZ, 0x3c, !PT ;  /* 0x000000401c1c7812 */ /* 0x000fe200078e3cff */
[----:B0-----:R-:W-:Y:S01]  /*5d1c0*/  IMAD.WIDE R12, R22, 0x2, R2 ;  /* 0x00000002160c7825 */ /* 0x001fe200078e0202 */
[----:B------:R-:W-:Y:S04]  /*5d1d0*/  @P5 STG.E.U16 [R16.64], R19 ;  /* 0x0000001310005986 */ /* 0x000fe8000c101506 */
[----:B------:R-:W-:Y:S04]  /*5d1e0*/  @P6 STG.E.U16 [R12.64], R29 ;  /* 0x0000001d0c006986 */ /* 0x000fe8000c101506 */
[----:B------:R-:W0:Y:S04]  /*5d1f0*/  LDS.128 R12, [R28] ;  /* 0x000000001c0c7984 */ /* 0x000e280000000c00 */
[----:B------:R-:W2:Y:S04]  /*5d200*/  LDL.LU R26, [R1+0x150] ;  /* 0x00015000011a7983 */ /* 0x000ea80000300800 */
[----:B0-----:R0:W-:Y:S04]  /*5d210*/  STL [R1+0x1f00], R13 ;  /* 0x001f000d01007387 */ /* 0x0011e80000100800 */
[----:B0-----:R-:W3:Y:S04]  /*5d220*/  LDL.LU R13, [R1+0xd0] ;  /* 0x0000d000010d7983 */ /* 0x001ee80000300800 */
[----:B------:R0:W-:Y:S04]  /*5d230*/  STL [R1+0x1efc], R14 ;  /* 0x001efc0e01007387 */ /* 0x0001e80000100800 */
[----:B0-----:R-:W4:Y:S04]  /*5d240*/  LDL R14, [R1+0xbd4] ;  /* 0x000bd400010e7983 */ /* 0x001f280000100800 */
[----:B------:R0:W-:Y:S04]  /*5d250*/  STL [R1+0x1ef0], R15 ;  /* 0x001ef00f01007387 */ /* 0x0001e80000100800 */
[----:B0-----:R-:W2:Y:S01]  /*5d260*/  LDL.LU R15, [R1+0x110] ;  /* 0x00011000010f7983 */ /* 0x001ea20000300800 */
[----:B------:R-:W-:-:S02]  /*5d270*/  ISETP.LT.AND P4, PT, R11, c[0x0][0x178], !P2 ;  /* 0x00005e000b007a0c */ /* 0x000fc40005781270 */
[----:B------:R-:W-:Y:S02]  /*5d280*/  ISETP.LT.AND P5, PT, R27, c[0x0][0x178], !P2 ;  /* 0x00005e001b007a0c */ /* 0x000fe400057a1270 */
[----:B------:R-:W-:Y:S02]  /*5d290*/  ISETP.LT.AND P3, PT, R9, c[0x0][0x178], !P2 ;  /* 0x00005e0009007a0c */ /* 0x000fe40005761270 */
[----:B------:R-:W-:Y:S02]  /*5d2a0*/  ISETP.GE.AND P2, PT, R10, c[0x0][0x17c], PT ;  /* 0x00005f000a007a0c */ /* 0x000fe40003f46270 */
[----:B------:R-:W4:Y:S01]  /*5d2b0*/  LDL.LU R10, [R1+0x1e7c] ;  /* 0x001e7c00010a7983 */ /* 0x000f220000300800 */
[C---:B------:R-:W-:Y:S01]  /*5d2c0*/  IMAD.WIDE R16, R22.reuse, 0x2, R4 ;  /* 0x0000000216107825 */ /* 0x040fe200078e0204 */
[----:B------:R-:W-:Y:S02]  /*5d2d0*/  ISETP.LT.AND P6, PT, R23, c[0x0][0x178], !P0 ;  /* 0x00005e0017007a0c */ /* 0x000fe400047c1270 */
[C---:B------:R-:W-:Y:S01]  /*5d2e0*/  IADD3 R0, R22.reuse, c[0x0][0x198], RZ ;  /* 0x0000660016007a10 */ /* 0x040fe20007ffe0ff */
[----:B------:R-:W-:-:S04]  /*5d2f0*/  IMAD.WIDE R18, R22, 0x2, R6 ;  /* 0x0000000216127825 */ /* 0x000fc800078e0206 */
[----:B------:R-:W-:Y:S01]  /*5d300*/  IMAD.WIDE R22, R22, 0x2, R20 ;  /* 0x0000000216167825 */ /* 0x000fe200078e0214 */
[----:B------:R-:W-:-:S03]  /*5d310*/  PRMT R24, R29, 0x7632, R24 ;  /* 0x000076321d187816 */ /* 0x000fc60000000018 */
[----:B------:R-:W-:Y:S01]  /*5d320*/  IMAD.WIDE R28, R0, 0x2, R2 ;  /* 0x00000002001c7825 */ /* 0x000fe200078e0202 */
[----:B--2---:R-:W-:Y:S04]  /*5d330*/  @P4 STG.E.U16 [R16.64], R15 ;  /* 0x0000000f10004986 */ /* 0x004fe8000c101506 */
[----:B---3--:R0:W-:Y:S04]  /*5d340*/  @P5 STG.E.U16 [R18.64], R13 ;  /* 0x0000000d12005986 */ /* 0x0081e8000c101506 */
[----:B------:R1:W-:Y:S01]  /*5d350*/  @P3 STG.E.U16 [R22.64], R8 ;  /* 0x0000000816003986 */ /* 0x0003e2000c101506 */
[----:B------:R-:W-:-:S03]  /*5d360*/  ISETP.LT.AND P3, PT, R11, c[0x0][0x178], !P0 ;  /* 0x00005e000b007a0c */ /* 0x000fc60004761270 */
[----:B------:R2:W-:Y:S01]  /*5d370*/  @P6 STG.E.U16 [R28.64], R24 ;  /* 0x000000181c006986 */ /* 0x0005e2000c101506 */
[----:B0-----:R-:W-:Y:S01]  /*5d380*/  IMAD.WIDE R18, R0, 0x2, R4 ;  /* 0x0000000200127825 */ /* 0x001fe200078e0204 */
[----:B-1----:R-:W-:Y:S02]  /*5d390*/  PRMT R23, R13, 0x7632, R23 ;  /* 0x000076320d177816 */ /* 0x002fe40000000017 */
[----:B------:R-:W3:Y:S01]  /*5d3a0*/  LDL.LU R13, [R1+0xc0] ;  /* 0x0000c000010d7983 */ /* 0x000ee20000300800 */
[----:B--2---:R-:W-:-:S05]  /*5d3b0*/  PRMT R24, R15, 0x7632, R24 ;  /* 0x000076320f187816 */ /* 0x004fca0000000018 */
[----:B------:R0:W-:Y:S04]  /*5d3c0*/  @P3 STG.E.U16 [R18.64], R24 ;  /* 0x0000001812003986 */ /* 0x0001e8000c101506 */
[----:B0-----:R-:W2:Y:S01]  /*5d3d0*/  LDL.LU R24, [R1+0x120] ;  /* 0x0001200001187983 */ /* 0x001ea20000300800 */
[----:B----4-:R-:W-:-:S03]  /*5d3e0*/  ISETP.GE.AND P3, PT, R10, c[0x0][0x17c], PT ;  /* 0x00005f000a007a0c */ /* 0x010fc60003f66270 */
[----:B------:R-:W0:Y:S01]  /*5d3f0*/  S2R R10, SR_TID.X ;  /* 0x00000000000a7919 */ /* 0x000e220000002100 */
[----:B------:R-:W-:Y:S02]  /*5d400*/  ISETP.LT.AND P4, PT, R27, c[0x0][0x178], !P0 ;  /* 0x00005e001b007a0c */ /* 0x000fe40004781270 */
[----:B------:R-:W-:Y:S02]  /*5d410*/  ISETP.LT.AND P0, PT, R9, c[0x0][0x178], !P0 ;  /* 0x00005e0009007a0c */ /* 0x000fe40004701270 */
[----:B------:R-:W-:Y:S02]  /*5d420*/  ISETP.LT.AND P5, PT, R14, c[0x0][0x178], !P1 ;  /* 0x00005e000e007a0c */ /* 0x000fe40004fa1270 */
[----:B------:R-:W-:Y:S01]  /*5d430*/  ISETP.LT.AND P6, PT, R11, c[0x0][0x178], !P1 ;  /* 0x00005e000b007a0c */ /* 0x000fe20004fc1270 */
[C---:B------:R-:W-:Y:S01]  /*5d440*/  IMAD.WIDE R16, R0.reuse, 0x2, R6 ;  /* 0x0000000200107825 */ /* 0x040fe200078e0206 */
[----:B------:R-:W-:Y:S02]  /*5d450*/  IADD3 R22, R0, c[0x0][0x198], RZ ;  /* 0x0000660000167a10 */ /* 0x000fe40007ffe0ff */
[----:B------:R-:W-:-:S02]  /*5d460*/  PRMT R8, R8, 0x7632, R8 ;  /* 0x0000763208087816 */ /* 0x000fc40000000008 */
[C---:B0-----:R-:W-:Y:S01]  /*5d470*/  LOP3.LUT R15, R10.reuse, 0x7f, RZ, 0xc0, !PT ;  /* 0x0000007f0a0f7812 */ /* 0x041fe200078ec0ff */
[----:B------:R-:W-:-:S05]  /*5d480*/  IMAD.SHL.U32 R10, R10, 0x400, RZ ;  /* 0x000004000a0a7824 */ /* 0x000fca00078e00ff */
[----:B------:R-:W-:Y:S01]  /*5d490*/  LOP3.LUT R10, R10, 0x1800, RZ, 0xc0, !PT ;  /* 0x000018000a0a7812 */ /* 0x000fe200078ec0ff */
[----:B------:R-:W-:Y:S01]  /*5d4a0*/  IMAD.WIDE R28, R0, 0x2, R20 ;  /* 0x00000002001c7825 */ /* 0x000fe200078e0214 */
[----:B------:R0:W-:Y:S03]  /*5d4b0*/  @P4 STG.E.U16 [R16.64], R23 ;  /* 0x0000001710004986 */ /* 0x0001e6000c101506 */
[----:B------:R-:W-:Y:S02]  /*5d4c0*/  IMAD R10, R15, 0x10, R10 ;  /* 0x000000100f0a7824 */ /* 0x000fe400078e020a */
[----:B------:R-:W-:Y:S01]  /*5d4d0*/  IMAD.WIDE R18, R22, 0x2, R2 ;  /* 0x0000000216127825 */ /* 0x000fe200078e0202 */
[----:B------:R-:W-:Y:S02]  /*5d4e0*/  @P0 STG.E.U16 [R28.64], R8 ;  /* 0x000000081c000986 */ /* 0x000fe4000c101506 */
[----:B------:R-:W-:Y:S01]  /*5d4f0*/  LOP3.LUT R10, R10, 0x60, RZ, 0x3c, !PT ;  /* 0x000000600a0a7812 */ /* 0x000fe200078e3cff */
[----:B0-----:R-:W-:Y:S01]  /*5d500*/  IMAD.WIDE R16, R22, 0x2, R4 ;  /* 0x0000000216107825 */ /* 0x001fe200078e0204 */
[----:B------:R-:W-:Y:S01]  /*5d510*/  @P5 STG.E.U16 [R18.64], R26 ;  /* 0x0000001a12005986 */ /* 0x000fe2000c101506 */
[----:B------:R-:W-:-:S03]  /*5d520*/  ISETP.LT.AND P0, PT, R27, c[0x0][0x178], !P1 ;  /* 0x00005e001b007a0c */ /* 0x000fc60004f01270 */
[----:B------:R0:W-:Y:S01]  /*5d530*/  STL [R1+0x1f18], R25 ;  /* 0x001f181901007387 */ /* 0x0001e20000100800 */
[----:B------:R-:W-:-:S03]  /*5d540*/  ISETP.LT.AND P1, PT, R9, c[0x0][0x178], !P1 ;  /* 0x00005e0009007a0c */ /* 0x000fc60004f21270 */
[----:B0-----:R-:W4:Y:S04]  /*5d550*/  LDL.LU R25, [R1+0x1e80] ;  /* 0x001e800001197983 */ /* 0x001f280000300800 */
[----:B------:R0:W-:Y:S04]  /*5d560*/  STL.64 [R1+0x1f20], R4 ;  /* 0x001f200401007387 */ /* 0x0001e80000100a00 */
[----:B------:R-:W4:Y:S01]  /*5d570*/  LDL.LU R9, [R1+0x1f28] ;  /* 0x001f280001097983 */ /* 0x000f220000300800 */
[----:B0-----:R-:W-:-:S03]  /*5d580*/  IMAD.WIDE R4, R22, 0x2, R6 ;  /* 0x0000000216047825 */ /* 0x001fc600078e0206 */
[----:B--2---:R-:W-:Y:S04]  /*5d590*/  @P6 STG.E.U16 [R16.64], R24 ;  /* 0x0000001810006986 */ /* 0x004fe8000c101506 */
[----:B------:R-:W0:Y:S04]  /*5d5a0*/  LDS.128 R16, [R10] ;  /* 0x000000000a107984 */ /* 0x000e280000000c00 */
[----:B---3--:R-:W-:Y:S04]  /*5d5b0*/  @P0 STG.E.U16 [R4.64], R13 ;  /* 0x0000000d04000986 */ /* 0x008fe8000c101506 */
[----:B0-----:R-:W-:Y:S04]  /*5d5c0*/  STL [R1+0x1f04], R18 ;  /* 0x001f041201007387 */ /* 0x001fe80000100800 */
[----:B------:R0:W-:Y:S04]  /*5d5d0*/  STL [R1+0x1ee4], R19 ;  /* 0x001ee41301007387 */ /* 0x0001e80000100800 */
[----:B0-----:R-:W2:Y:S04]  /*5d5e0*/  LDL.LU R19, [R1+0xbdc] ;  /* 0x000bdc0001137983 */ /* 0x001ea80000300800 */
[----:B------:R-:W3:Y:S04]  /*5d5f0*/  LDL.LU R10, [R1+0x1e84] ;  /* 0x001e8400010a7983 */ /* 0x000ee80000300800 */
[----:B------:R-:W3:Y:S04]  /*5d600*/  LDL.LU R18, [R1+0x160] ;  /* 0x0001600001127983 */ /* 0x000ee80000300800 */
[----:B------:R-:W3:Y:S04]  /*5d610*/  LDL.LU R15, [R1+0x100] ;  /* 0x00010000010f7983 */ /* 0x000ee80000300800 */
[----:B------:R-:W3:Y:S01]  /*5d620*/  LDL.LU.64 R4, [R1+0x1f20] ;  /* 0x001f200001047983 */ /* 0x000ee20000300a00 */
[----:B------:R-:W-:-:S02]  /*5d630*/  ISETP.LT.AND P5, PT, R14, c[0x0][0x178], !P2 ;  /* 0x00005e000e007a0c */ /* 0x000fc400057a1270 */
[C---:B------:R-:W-:Y:S01]  /*5d640*/  IADD3 R8, R22.reuse, c[0x0][0x198], RZ ;  /* 0x0000660016087a10 */ /* 0x040fe20007ffe0ff */
[----:B------:R-:W-:Y:S01]  /*5d650*/  IMAD.WIDE R22, R22, 0x2, R20 ;  /* 0x0000000216167825 */ /* 0x000fe200078e0214 */
[----:B------:R-:W-:Y:S02]  /*5d660*/  ISETP.LT.AND P6, PT, R11, c[0x0][0x178], !P2 ;  /* 0x00005e000b007a0c */ /* 0x000fe400057c1270 */
[----:B------:R-:W-:Y:S01]  /*5d670*/  PRMT R0, R26, 0x7632, R0 ;  /* 0x000076321a007816 */ /* 0x000fe20000000000 */
[----:B------:R-:W-:Y:S01]  /*5d680*/  IMAD.WIDE R28, R8, 0x2, R2 ;  /* 0x00000002081c7825 */ /* 0x000fe200078e0202 */
[----:B------:R-:W-:Y:S01]  /*5d690*/  ISETP.LT.AND P0, PT, R27, c[0x0][0x178], !P2 ;  /* 0x00005e001b007a0c */ /* 0x000fe20005701270 */
[----:B------:R0:W-:Y:S04]  /*5d6a0*/  @P1 STG.E.U16 [R22.64], R12 ;  /* 0x0000000c16001986 */ /* 0x0001e8000c101506 */
[----:B------:R1:W-:Y:S01]  /*5d6b0*/  @P5 STG.E.U16 [R28.64], R0 ;  /* 0x000000001c005986 */ /* 0x0003e2000c101506 */
[----:B------:R-:W-:-:S02]  /*5d6c0*/  ISETP.LT.AND P5, PT, R14, c[0x0][0x178], !P3 ;  /* 0x00005e000e007a0c */ /* 0x000fc40005fa1270 */
[----:B----4-:R-:W-:Y:S01]  /*5d6d0*/  ISETP.GE.AND P4, PT, R25, c[0x0][0x17c], PT ;  /* 0x00005f0019007a0c */ /* 0x010fe20003f86270 */
[----:B------:R-:W4:Y:S01]  /*5d6e0*/  LDL.LU R26, [R1+0xb0] ;  /* 0x0000b000011a7983 */ /* 0x000f220000300800 */
[----:B0-----:R-:W-:Y:S02]  /*5d6f0*/  PRMT R12, R13, 0x7632, R12 ;  /* 0x000076320d0c7816 */ /* 0x001fe4000000000c */
[----:B-1----:R-:W-:Y:S01]  /*5d700*/  PRMT R0, R24, 0x7632, R0 ;  /* 0x0000763218007816 */ /* 0x002fe20000000000 */
[----:B------:R-:W-:-:S04]  /*5d710*/  IMAD.WIDE R28, R8, 0x2, R6 ;  /* 0x00000002081c7825 */ /* 0x000fc800078e0206 */
[----:B------:R-:W-:Y:S01]  /*5d720*/  IMAD.WIDE R24, R8, 0x2, R20 ;  /* 0x0000000208187825 */ /* 0x000fe200078e0214 */
[----:B--2---:R-:W-:-:S03]  /*5d730*/  ISETP.LT.AND P2, PT, R19, c[0x0][0x178], !P2 ;  /* 0x00005e0013007a0c */ /* 0x004fc60005741270 */
[----:B---3--:R-:W-:-:S05]  /*5d740*/  IMAD.WIDE R22, R8, 0x2, R4 ;  /* 0x0000000208167825 */ /* 0x008fca00078e0204 */
[----:B------:R0:W-:Y:S04]  /*5d750*/  @P6 STG.E.U16 [R22.64], R0 ;  /* 0x0000000016006986 */ /* 0x0001e8000c101506 */
[----:B------:R1:W-:Y:S01]  /*5d760*/  @P0 STG.E.U16 [R28.64], R12 ;  /* 0x0000000c1c000986 */ /* 0x0003e2000c101506 */
[----:B0-----:R-:W-:Y:S02]  /*5d770*/  IADD3 R0, R8, c[0x0][0x198], RZ ;  /* 0x0000660008007a10 */ /* 0x001fe40007ffe0ff */
[----:B-1----:R-:W-:-:S03]  /*5d780*/  PRMT R12, R12, 0x7632, R12 ;  /* 0x000076320c0c7816 */ /* 0x002fc6000000000c */
[----:B------:R-:W-:Y:S01]  /*5d790*/  IMAD.WIDE R22, R0, 0x2, R2 ;  /* 0x0000000200167825 */ /* 0x000fe200078e0202 */
[----:B------:R-:W-:Y:S02]  /*5d7a0*/  ISETP.GE.AND P1, PT, R10, c[0x0][0x17c], PT ;  /* 0x00005f000a007a0c */ /* 0x000fe40003f26270 */
[----:B------:R-:W2:Y:S04]  /*5d7b0*/  LDL.LU R10, [R1+0x134] ;  /* 0x00013400010a7983 */ /* 0x000ea80000300800 */
[----:B------:R-:W-:Y:S04]  /*5d7c0*/  @P2 STG.E.U16 [R24.64], R12 ;  /* 0x0000000c18002986 */ /* 0x000fe8000c101506 */
[----:B------:R-:W3:Y:S04]  /*5d7d0*/  LDL.LU R13, [R1+0xf4] ;  /* 0x0000f400010d7983 */ /* 0x000ee80000300800 */
[----:B------:R0:W-:Y:S04]  /*5d7e0*/  @P5 STG.E.U16 [R22.64], R18 ;  /* 0x0000001216005986 */ /* 0x0001e8000c101506 */
[----:B0-----:R-:W2:Y:S01]  /*5d7f0*/  LDL.LU R23, [R1+0x1e88] ;  /* 0x001e880001177983 */ /* 0x001ea20000300800 */
[----:B------:R-:W-:-:S02]  /*5d800*/  ISETP.LT.AND P6, PT, R11, c[0x0][0x178], !P3 ;  /* 0x00005e000b007a0c */ /* 0x000fc40005fc1270 */
[----:B------:R-:W-:Y:S01]  /*5d810*/  ISETP.LT.AND P0, PT, R27, c[0x0][0x178], !P3 ;  /* 0x00005e001b007a0c */ /* 0x000fe20005f01270 */
[----:B------:R-:W-:Y:S01]  /*5d820*/  IMAD.WIDE R28, R0, 0x2, R4 ;  /* 0x00000002001c7825 */ /* 0x000fe200078e0204 */
[----:B------:R-:W-:Y:S02]  /*5d830*/  ISETP.LT.AND P3, PT, R19, c[0x0][0x178], !P3 ;  /* 0x00005e0013007a0c */ /* 0x000fe40005f61270 */
[----:B------:R-:W-:Y:S01]  /*5d840*/  ISETP.LT.AND P5, PT, R14, c[0x0][0x178], !P4 ;  /* 0x00005e000e007a0c */ /* 0x000fe200067a1270 */
[C---:B------:R-:W-:Y:S01]  /*5d850*/  IMAD.WIDE R24, R0.reuse, 0x2, R6 ;  /* 0x0000000200187825 */ /* 0x040fe200078e0206 */
[----:B------:R-:W-:-:S05]  /*5d860*/  IADD3 R8, R0, c[0x0][0x198], RZ ;  /* 0x0000660000087a10 */ /* 0x000fca0007ffe0ff */
[----:B------:R0:W-:Y:S01]  /*5d870*/  @P6 STG.E.U16 [R28.64], R15 ;  /* 0x0000000f1c006986 */ /* 0x0001e2000c101506 */
[----:B------:R-:W-:-:S03]  /*5d880*/  ISETP.LT.AND P6, PT, R11, c[0x0][0x178], !P4 ;  /* 0x00005e000b007a0c */ /* 0x000fc600067c1270 */
[----:B----4-:R-:W-:Y:S01]  /*5d890*/  @P0 STG.E.U16 [R24.64], R26 ;  /* 0x0000001a18000986 */ /* 0x010fe2000c101506 */
[----:B------:R-:W-:Y:S01]  /*5d8a0*/  PRMT R12, R15, 0x7632, R12 ;  /* 0x000076320f0c7816 */ /* 0x000fe2000000000c */
[----:B0-----:R-:W-:Y:S01]  /*5d8b0*/  IMAD.WIDE R28, R0, 0x2, R20 ;  /* 0x00000002001c7825 */ /* 0x001fe200078e0214 */
[----:B------:R-:W-:Y:S02]  /*5d8c0*/  PRMT R0, R18, 0x7632, R0 ;  /* 0x0000763212007816 */ /* 0x000fe40000000000 */
[----:B------:R-:W4:Y:S04]  /*5d8d0*/  LDL.LU R18, [R1+0x1e90] ;  /* 0x001e900001127983 */ /* 0x000f280000300800 */
[----:B------:R0:W-:Y:S01]  /*5d8e0*/  @P3 STG.E.U16 [R28.64], R16 ;  /* 0x000000101c003986 */ /* 0x0001e2000c101506 */
[----:B------:R-:W-:-:S02]  /*5d8f0*/  ISETP.LT.AND P3, PT, R27, c[0x0][0x178], !P4 ;  /* 0x00005e001b007a0c */ /* 0x000fc40006761270 */
[----:B------:R-:W-:Y:S01]  /*5d900*/  ISETP.LT.AND P4, PT, R19, c[0x0][0x178], !P4 ;  /* 0x00005e0013007a0c */ /* 0x000fe20006781270 */
[----:B------:R-:W3:Y:S01]  /*5d910*/  LDL.LU R15, [R1+0xe4] ;  /* 0x0000e400010f7983 */ /* 0x000ee20000300800 */
[----:B0-----:R-:W-:-:S03]  /*5d920*/  IMAD.WIDE R28, R8, 0x2, R4 ;  /* 0x00000002081c7825 */ /* 0x001fc600078e0204 */
[----:B------:R-:W-:Y:S01]  /*5d930*/  STL [R1+0x1f1c], R27 ;  /* 0x001f1c1b01007387 */ /* 0x000fe20000100800 */
[----:B------:R-:W-:Y:S01]  /*5d940*/  PRMT R16, R16, 0x7632, R16 ;  /* 0x0000763210107816 */ /* 0x000fe20000000010 */
[----:B------:R-:W-:Y:S01]  /*5d950*/  IMAD.WIDE R24, R8, 0x2, R20 ;  /* 0x0000000208187825 */ /* 0x000fe200078e0214 */
[----:B--2---:R-:W-:-:S03]  /*5d960*/  ISETP.GE.AND P2, PT, R23, c[0x0][0x17c], PT ;  /* 0x00005f0017007a0c */ /* 0x004fc60003f46270 */
[----:B------:R-:W-:-:S05]  /*5d970*/  IMAD.WIDE R22, R8, 0x2, R2 ;  /* 0x0000000208167825 */ /* 0x000fca00078e0202 */
[----:B------:R-:W-:Y:S04]  /*5d980*/  @P5 STG.E.U16 [R22.64], R0 ;  /* 0x0000000016005986 */ /* 0x000fe8000c101506 */
[----:B------:R0:W-:Y:S02]  /*5d990*/  @P6 STG.E.U16 [R28.64], R12 ;  /* 0x0000000c1c006986 */ /* 0x0001e4000c101506 */
[----:B0-----:R-:W-:Y:S01]  /*5d9a0*/  PRMT R12, R26, 0x7632, R12 ;  /* 0x000076321a0c7816 */ /* 0x001fe2000000000c */
[----:B------:R-:W-:Y:S01]  /*5d9b0*/  IMAD.WIDE R26, R8, 0x2, R6 ;  /* 0x00000002081a7825 */ /* 0x000fe200078e0206 */
[----:B------:R-:W2:Y:S04]  /*5d9c0*/  LDL.LU R29, [R1+0x1e8c] ;  /* 0x001e8c00011d7983 */ /* 0x000ea80000300800 */
[----:B------:R0:W-:Y:S04]  /*5d9d0*/  @P3 STG.E.U16 [R26.64], R12 ;  /* 0x0000000c1a003986 */ /* 0x0001e8000c101506 */
[----:B------:R1:W-:Y:S04]  /*5d9e0*/  @P4 STG.E.U16 [R24.64], R16 ;  /* 0x0000001018004986 */ /* 0x0003e8000c101506 */
[----:B0-----:R-:W3:Y:S04]  /*5d9f0*/  LDL.LU R27, [R1+0x1f1c] ;  /* 0x001f1c00011b7983 */ /* 0x001ee80000300800 */
[----:B-1----:R-:W4:Y:S04]  /*5da00*/  LDL.LU R25, [R1+0x1f18] ;  /* 0x001f180001197983 */ /* 0x002f280000300800 */
[----:B------:R-:W-:Y:S04]  /*5da10*/  STL.64 [R1+0x1f08], R16 ;  /* 0x001f081001007387 */ /* 0x000fe80000100a00 */
[----:B------:R-:W4:Y:S01]  /*5da20*/  LDL.LU R26, [R1+0x144] ;  /* 0x00014400011a7983 */ /* 0x000f220000300800 */
[----:B------:R-:W-:-:S02]  /*5da30*/  ISETP.LT.AND P5, PT, R14, c[0x0][0x178], !P1 ;  /* 0x00005e000e007a0c */ /* 0x000fc40004fa1270 */
[----:B------:R-:W-:Y:S02]  /*5da40*/  ISETP.LT.AND P6, PT, R11, c[0x0][0x178], !P1 ;  /* 0x00005e000b007a0c */ /* 0x000fe40004fc1270 */
[----:B------:R-:W-:-:S05]  /*5da50*/  IADD3 R0, R8, c[0x0][0x198], RZ ;  /* 0x0000660008007a10 */ /* 0x000fca0007ffe0ff */
[----:B------:R-:W-:Y:S01]  /*5da60*/  IMAD.WIDE R22, R0, 0x2, R2 ;  /* 0x0000000200167825 */ /* 0x000fe200078e0202 */
[----:B------:R-:W-:Y:S02]  /*5da70*/  ISETP.LT.AND P3, PT, R19, c[0x0][0x178], !P1 ;  /* 0x00005e0013007a0c */ /* 0x000fe40004f61270 */
[----:B------:R-:W-:Y:S02]  /*5da80*/  PRMT R12, R10, 0x7632, R12 ;  /* 0x000076320a0c7816 */ /* 0x000fe4000000000c */
[----:B------:R0:W-:Y:S01]  /*5da90*/  @P5 STG.E.U16 [R22.64], R10 ;  /* 0x0000000a16005986 */ /* 0x0001e2000c101506 */
[----:B--2---:R-:W-:Y:S01]  /*5daa0*/  ISETP.GE.AND P0, PT, R29, c[0x0][0x17c], PT ;  /* 0x00005f001d007a0c */ /* 0x004fe20003f06270 */
[----:B------:R-:W-:Y:S01]  /*5dab0*/  IMAD.WIDE R28, R0, 0x2, R4 ;  /* 0x00000002001c7825 */ /* 0x000fe200078e0204 */
[----:B---3--:R-:W-:-:S04]  /*5dac0*/  ISETP.LT.AND P4, PT, R27, c[0x0][0x178], !P1 ;  /* 0x00005e001b007a0c */ /* 0x008fc80004f81270 */
[----:B------:R-:W-:Y:S01]  /*5dad0*/  @P6 STG.E.U16 [R28.64], R13 ;  /* 0x0000000d1c006986 */ /* 0x000fe2000c101506 */
[----:B----4-:R-:W-:-:S03]  /*5dae0*/  ISETP.GE.AND P1, PT, R18, c[0x0][0x17c], PT ;  /* 0x00005f0012007a0c */ /* 0x010fc60003f26270 */
[----:B------:R1:W-:Y:S04]  /*5daf0*/  STL.64 [R1+0x1f10], R26 ;  /* 0x001f101a01007387 */ /* 0x0003e80000100a00 */
[----:B------:R-:W2:Y:S04]  /*5db00*/  LDL.LU R18, [R1+0x114] ;  /* 0x0001140001127983 */ /* 0x000ea80000300800 */
[----:B0-----:R-:W3:Y:S01]  /*5db10*/  LDL.LU R10, [R1+0x1e94] ;  /* 0x001e9400010a7983 */ /* 0x001ee20000300800 */
[----:B-1----:R-:W-:-:S05]  /*5db20*/  IMAD.WIDE R26, R0, 0x2, R6 ;  /* 0x00000002001a7825 */ /* 0x002fca00078e0206 */
[----:B------:R0:W-:Y:S04]  /*5db30*/  @P4 STG.E.U16 [R26.64], R15 ;  /* 0x0000000f1a004986 */ /* 0x0001e8000c101506 */
[----:B0-----:R-:W4:Y:S01]  /*5db40*/  LDL.LU.64 R26, [R1+0x1f10] ;  /* 0x001f1000011a7983 */ /* 0x001f220000300a00 */
[----:B------:R-:W-:Y:S01]  /*5db50*/  IMAD.WIDE R16, R0, 0x2, R20 ;  /* 0x0000000200107825 */ /* 0x000fe200078e0214 */
[----:B------:R-:W-:Y:S02]  /*5db60*/  ISETP.LT.AND P6, PT, R14, c[0x0][0x178], !P2 ;  /* 0x00005e000e007a0c */ /* 0x000fe400057c1270 */
[----:B------:R-:W-:Y:S02]  /*5db70*/  ISETP.LT.AND P5, PT, R11, c[0x0][0x178], !P2 ;  /* 0x00005e000b007a0c */ /* 0x000fe400057a1270 */
[----:B------:R0:W-:Y:S01]  /*5db80*/  @P3 STG.E.U16 [R16.64], R25 ;  /* 0x0000001910003986 */ /* 0x0001e2000c101506 */
[----:B------:R-:W-:-:S02]  /*5db90*/  PRMT R8, R13, 0x7632, R8 ;  /* 0x000076320d087816 */ /* 0x000fc40000000008 */
[----:B------:R-:W-:Y:S01]  /*5dba0*/  ISETP.LT.AND P3, PT, R19, c[0x0][0x178], !P2 ;  /* 0x00005e0013007a0c */ /* 0x000fe20005761270 */
[----:B0-----:R-:W2:Y:S04]  /*5dbb0*/  LDL.LU.64 R16, [R1+0x1f08] ;  /* 0x001f080001107983 */ /* 0x001ea80000300a00 */
[----:B------:R-:W2:Y:S01]  /*5dbc0*/  LDL.LU R13, [R1+0xd4] ;  /* 0x0000d400010d7983 */ /* 0x000ea20000300800 */
[----:B------:R-:W-:Y:S02]  /*5dbd0*/  IADD3 R24, R0, c[0x0][0x198], RZ ;  /* 0x0000660000187a10 */ /* 0x000fe40007ffe0ff */
[----:B----4-:R-:W-:Y:S02]  /*5dbe0*/  ISETP.LT.AND P4, PT, R27, c[0x0][0x178], !P2 ;  /* 0x00005e001b007a0c */ /* 0x010fe40005781270 */
[----:B---3--:R-:W-:-:S02]  /*5dbf0*/  ISETP.GE.AND P2, PT, R10, c[0x0][0x17c], PT ;  /* 0x00005f000a007a0c */ /* 0x008fc40003f46270 */
[----:B------:R-:W3:Y:S01]  /*5dc00*/  LDL.LU R10, [R1+0x1e98] ;  /* 0x001e9800010a7983 */ /* 0x000ee20000300800 */
[----:B------:R-:W-:-:S04]  /*5dc10*/  IMAD.WIDE R22, R24, 0x2, R2 ;  /* 0x0000000218167825 */ /* 0x000fc800078e0202 */
[C---:B------:R-:W-:Y:S01]  /*5dc20*/  IMAD.WIDE R28, R24.reuse, 0x2, R4 ;  /* 0x00000002181c7825 */ /* 0x040fe200078e0204 */
[----:B------:R0:W-:Y:S01]  /*5dc30*/  @P6 STG.E.U16 [R22.64], R12 ;  /* 0x0000000c16006986 */ /* 0x0001e2000c101506 */
[----:B------:R-:W-:-:S03]  /*5dc40*/  IADD3 R0, R24, c[0x0][0x198], RZ ;  /* 0x0000660018007a10 */ /* 0x000fc60007ffe0ff */
[----:B------:R1:W-:Y:S01]  /*5dc50*/  @P5 STG.E.U16 [R28.64], R8 ;  /* 0x000000081c005986 */ /* 0x0003e2000c101506 */
[----:B------:R-:W-:Y:S02]  /*5dc60*/  ISETP.LT.AND P5, PT, R14, c[0x0][0x178], !P0 ;  /* 0x00005e000e007a0c */ /* 0x000fe400047a1270 */
[----:B------:R-:W-:Y:S02]  /*5dc70*/  ISETP.LT.AND P6, PT, R11, c[0x0][0x178], !P0 ;  /* 0x00005e000b007a0c */ /* 0x000fe400047c1270 */
[----:B0-----:R-:W-:Y:S01]  /*5dc80*/  PRMT R12, R15, 0x7632, R12 ;  /* 0x000076320f0c7816 */ /* 0x001fe2000000000c */
[C---:B------:R-:W-:Y:S01]  /*5dc90*/  IMAD.WIDE R22, R24.reuse, 0x2, R6 ;  /* 0x0000000218167825 */ /* 0x040fe200078e0206 */
[----:B------:R-:W4:Y:S01]  /*5dca0*/  LDL.LU R15, [R1+0x1e9c] ;  /* 0x001e9c00010f7983 */ /* 0x000f220000300800 */
[----:B-1----:R-:W-:Y:S02]  /*5dcb0*/  PRMT R8, R25, 0x7632, R8 ;  /* 0x0000763219087816 */ /* 0x002fe40000000008 */
[----:B------:R-:W-:Y:S01]  /*5dcc0*/  IMAD.WIDE R24, R24, 0x2, R20 ;  /* 0x0000000218187825 */ /* 0x000fe200078e0214 */
[----:B------:R0:W-:Y:S01]  /*5dcd0*/  @P4 STG.E.U16 [R22.64], R12 ;  /* 0x0000000c16004986 */ /* 0x0001e2000c101506 */
[----:B------:R-:W-:-:S02]  /*5dce0*/  ISETP.LT.AND P4, PT, R27, c[0x0][0x178], !P0 ;  /* 0x00005e001b007a0c */ /* 0x000fc40004781270 */
[----:B------:R-:W-:Y:S01]  /*5dcf0*/  ISETP.LT.AND P0, PT, R19, c[0x0][0x178], !P0 ;  /* 0x00005e0013007a0c */ /* 0x000fe20004701270 */
[----:B------:R1:W-:Y:S01]  /*5dd00*/  @P3 STG.E.U16 [R24.64], R8 ;  /* 0x0000000818003986 */ /* 0x0003e2000c101506 */
[----:B------:R-:W-:Y:S01]  /*5dd10*/  ISETP.LT.AND P3, PT, R14, c[0x0][0x178], !P1 ;  /* 0x00005e000e007a0c */ /* 0x000fe20004f61270 */
[----:B------:R-:W-:-:S04]  /*5dd20*/  IMAD.WIDE R28, R0, 0x2, R4 ;  /* 0x00000002001c7825 */ /* 0x000fc800078e0204 */
[C---:B0-----:R-:W-:Y:S01]  /*5dd30*/  IMAD.WIDE R22, R0.reuse, 0x2, R2 ;  /* 0x0000000200167825 */ /* 0x041fe200078e0202 */
[----:B-1----:R-:W-:-:S04]  /*5dd40*/  IADD3 R8, R0, c[0x0][0x198], RZ ;  /* 0x0000660000087a10 */ /* 0x002fc80007ffe0ff */
[----:B------:R0:W-:Y:S01]  /*5dd50*/  @P5 STG.E.U16 [R22.64], R26 ;  /* 0x0000001a16005986 */ /* 0x0001e2000c101506 */
[----:B------:R-:W-:Y:S01]  /*5dd60*/  IMAD.WIDE R24, R0, 0x2, R20 ;  /* 0x0000000200187825 */ /* 0x000fe200078e0214 */
[----:B------:R-:W-:Y:S02]  /*5dd70*/  PRMT R12, R26, 0x7632, R12 ;  /* 0x000076321a0c7816 */ /* 0x000fe4000000000c */
[----:B--2---:R1:W-:Y:S01]  /*5dd80*/  @P6 STG.E.U16 [R28.64], R18 ;  /* 0x000000121c006986 */ /* 0x0043e2000c101506 */
[----:B0-----:R-:W-:-:S03]  /*5dd90*/  IMAD.WIDE R22, R0, 0x2, R6 ;  /* 0x0000000200167825 */ /* 0x001fc600078e0206 */
[----:B------:R-:W2:Y:S01]  /*5dda0*/  LDL.LU R26, [R1+0x124] ;  /* 0x00012400011a7983 */ /* 0x000ea20000300800 */
[----:B-1----:R-:W-:-:S03]  /*5ddb0*/  IMAD.WIDE R28, R8, 0x2, R2 ;  /* 0x00000002081c7825 */ /* 0x002fc600078e0202 */
[----:B------:R-:W-:Y:S04]  /*5ddc0*/  @P4 STG.E.U16 [R22.64], R13 ;  /* 0x0000000d16004986 */ /* 0x000fe8000c101506 */
[----:B------:R0:W-:Y:S04]  /*5ddd0*/  @P0 STG.E.U16 [R24.64], R9 ;  /* 0x0000000918000986 */ /* 0x0001e8000c101506 */
[----:B------:R1:W-:Y:S01]  /*5dde0*/  @P3 STG.E.U16 [R28.64], R12 ;  /* 0x0000000c1c003986 */ /* 0x0003e2000c101506 */
[----:B------:R-:W-:Y:S02]  /*5ddf0*/  PRMT R0, R18, 0x7632, R0 ;  /* 0x0000763212007816 */ /* 0x000fe40000000000 */
[----:B0-----:R-:W-:-:S02]  /*5de00*/  PRMT R9, R13, 0x7632, R9 ;  /* 0x000076320d097816 */ /* 0x001fc40000000009 */
[----:B---3--:R-:W-:Y:S02]  /*5de10*/  ISETP.GE.AND P5, PT, R10, c[0x0][0x17c], PT ;  /* 0x00005f000a007a0c */ /* 0x008fe40003fa6270 */
[----:B------:R-:W3:Y:S04]  /*5de20*/  LDL.LU R10, [R1+0xc4] ;  /* 0x0000c400010a7983 */ /* 0x000ee80000300800 */
[----:B-1----:R-:W3:Y:S04]  /*5de30*/  LDL.LU R29, [R1+0x154] ;  /* 0x00015400011d7983 */ /* 0x002ee80000300800 */
[----:B------:R-:W3:Y:S04]  /*5de40*/  LDL.LU R18, [R1+0x1f04] ;  /* 0x001f040001127983 */ /* 0x000ee80000300800 */
[----:B------:R-:W3:Y:S04]  /*5de50*/  LDL.LU R13, [R1+0x1f00] ;  /* 0x001f0000010d7983 */ /* 0x000ee80000300800 */
[----:B------:R-:W3:Y:S01]  /*5de60*/  LDL.LU R28, [R1+0x1ea0] ;  /* 0x001ea000011c7983 */ /* 0x000ee20000300800 */
[----:B------:R-:W-:-:S02]  /*5de70*/  ISETP.LT.AND P6, PT, R11, c[0x0][0x178], !P1 ;  /* 0x00005e000b007a0c */ /* 0x000fc40004fc1270 */
[----:B------:R-:W-:Y:S01]  /*5de80*/  ISETP.LT.AND P4, PT, R27, c[0x0][0x178], !P1 ;  /* 0x00005e001b007a0c */ /* 0x000fe20004f81270 */
[----:B------:R-:W-:Y:S01]  /*5de90*/  IMAD.WIDE R24, R8, 0x2, R4 ;  /* 0x0000000208187825 */ /* 0x000fe200078e0204 */
[----:B------:R-:W-:Y:S02]  /*5dea0*/  ISETP.LT.AND P1, PT, R19, c[0x0][0x178], !P1 ;  /* 0x00005e0013007a0c */ /* 0x000fe40004f21270 */
[----:B------:R-:W-:Y:S01]  /*5deb0*/  ISETP.LT.AND P3, PT, R14, c[0x0][0x178], !P2 ;  /* 0x00005e000e007a0c */ /* 0x000fe20005761270 */
[----:B------:R-:W-:Y:S01]  /*5dec0*/  IMAD.WIDE R22, R8, 0x2, R6 ;  /* 0x0000000208167825 */ /* 0x000fe200078e0206 */
[----:B------:R-:W-:-:S05]  /*5ded0*/  PRMT R12, R9, 0x7632, R12 ;  /* 0x00007632090c7816 */ /* 0x000fca000000000c */
[----:B------:R0:W-:Y:S01]  /*5dee0*/  @P6 STG.E.U16 [R24.64], R0 ;  /* 0x0000000018006986 */ /* 0x0001e2000c101506 */
[----:B------:R-:W-:-:S03]  /*5def0*/  ISETP.LT.AND P6, PT, R11, c[0x0][0x178], !P2 ;  /* 0x00005e000b007a0c */ /* 0x000fc600057c1270 */
[----:B------:R1:W-:Y:S01]  /*5df00*/  @P4 STG.E.U16 [R22.64], R9 ;  /* 0x0000000916004986 */ /* 0x0003e2000c101506 */
[C---:B0-----:R-:W-:Y:S01]  /*5df10*/  IADD3 R0, R8.reuse, c[0x0][0x198], RZ ;  /* 0x0000660008007a10 */ /* 0x041fe20007ffe0ff */
[----:B-1----:R-:W-:-:S04]  /*5df20*/  IMAD.WIDE R8, R8, 0x2, R20 ;  /* 0x0000000208087825 */ /* 0x002fc800078e0214 */
[C---:B------:R-:W-:Y:S01]  /*5df30*/  IMAD.WIDE R22, R0.reuse, 0x2, R2 ;  /* 0x0000000200167825 */ /* 0x040fe200078e0202 */
[----:B------:R-:W-:Y:S01]  /*5df40*/  ISETP.LT.AND P4, PT, R27, c[0x0][0x178], !P2 ;  /* 0x00005e001b007a0c */ /* 0x000fe20005781270 */
[----:B------:R0:W-:Y:S01]  /*5df50*/  @P1 STG.E.U16 [R8.64], R12 ;  /* 0x0000000c08001986 */ /* 0x0001e2000c101506 */
[----:B------:R-:W-:Y:S01]  /*5df60*/  ISETP.LT.AND P2, PT, R19, c[0x0][0x178], !P2 ;  /* 0x00005e0013007a0c */ /* 0x000fe20005741270 */
[----:B------:R-:W-:-:S04]  /*5df70*/  IMAD.WIDE R24, R0, 0x2, R4 ;  /* 0x0000000200187825 */ /* 0x000fc800078e0204 */
[----:B0-----:R-:W-:Y:S01]  /*5df80*/  IMAD.WIDE R8, R0, 0x2, R6 ;  /* 0x0000000200087825 */ /* 0x001fe200078e0206 */
[----:B--2---:R-:W-:Y:S02]  /*5df90*/  PRMT R12, R26, 0x7632, R12 ;  /* 0x000076321a0c7816 */ /* 0x004fe4000000000c */
[----:B----4-:R-:W-:Y:S02]  /*5dfa0*/  ISETP.GE.AND P0, PT, R15, c[0x0][0x17c], PT ;  /* 0x00005f000f007a0c */ /* 0x010fe40003f06270 */
[----:B------:R-:W2:Y:S04]  /*5dfb0*/  LDL.LU R15, [R1+0x164] ;  /* 0x00016400010f7983 */ /* 0x000ea80000300800 */
[----:B---3--:R0:W-:Y:S01]  /*5dfc0*/  @P3 STG.E.U16 [R22.64], R29 ;  /* 0x0000001d16003986 */ /* 0x0081e2000c101506 */
[----:B------:R-:W-:-:S03]  /*5dfd0*/  ISETP.LT.AND P3, PT, R14, c[0x0][0x178], !P5 ;  /* 0x00005e000e007a0c */ /* 0x000fc60006f61270 */
[----:B------:R1:W-:Y:S01]  /*5dfe0*/  @P6 STG.E.U16 [R24.64], R26 ;  /* 0x0000001a18006986 */ /* 0x0003e2000c101506 */
[----:B------:R-:W-:Y:S02]  /*5dff0*/  ISETP.LT.AND P6, PT, R11, c[0x0][0x178], !P5 ;  /* 0x00005e000b007a0c */ /* 0x000fe40006fc1270 */
[----:B0-----:R-:W-:Y:S02]  /*5e000*/  IADD3 R22, R0, c[0x0][0x198], RZ ;  /* 0x0000660000167a10 */ /* 0x001fe40007ffe0ff */
[----:B------:R-:W-:Y:S01]  /*5e010*/  ISETP.GE.AND P1, PT, R28, c[0x0][0x17c], PT ;  /* 0x00005f001c007a0c */ /* 0x000fe20003f26270 */
[----:B-1----:R-:W-:Y:S01]  /*5e020*/  IMAD.WIDE R24, R0, 0x2, R20 ;  /* 0x0000000200187825 */ /* 0x002fe200078e0214 */
[----:B------:R-:W-:Y:S01]  /*5e030*/  PRMT R0, R29, 0x7632, R0 ;  /* 0x000076321d007816 */ /* 0x000fe20000000000 */
[----:B------:R-:W3:Y:S02]  /*5e040*/  LDL.LU R26, [R1+0xb4] ;  /* 0x0000b400011a7983 */ /* 0x000ee40000300800 */
[----:B------:R-:W-:-:S02]  /*5e050*/  IMAD.WIDE R28, R22, 0x2, R2 ;  /* 0x00000002161c7825 */ /* 0x000fc400078e0202 */
[----:B------:R0:W-:Y:S04]  /*5e060*/  @P4 STG.E.U16 [R8.64], R10 ;  /* 0x0000000a08004986 */ /* 0x0001e8000c101506 */
[----:B------:R1:W-:Y:S04]  /*5e070*/  @P2 STG.E.U16 [R24.64], R13 ;  /* 0x0000000d18002986 */ /* 0x0003e8000c101506 */
[----:B------:R4:W-:Y:S01]  /*5e080*/  @P3 STG.E.U16 [R28.64], R0 ;  /* 0x000000001c003986 */ /* 0x0009e2000c101506 */
[----:B------:R-:W-:Y:S02]  /*5e090*/  ISETP.LT.AND P3, PT, R27, c[0x0][0x178], !P5 ;  /* 0x00005e001b007a0c */ /* 0x000fe40006f61270 */
[----:B------:R-:W-:Y:S01]  /*5e0a0*/  ISETP.LT.AND P5, PT, R19, c[0x0][0x178], !P5 ;  /* 0x00005e0013007a0c */ /* 0x000fe20006fa1270 */
[----:B0-----:R-:W-:-:S05]  /*5e0b0*/  IMAD.WIDE R8, R22, 0x2, R4 ;  /* 0x0000000216087825 */ /* 0x001fca00078e0204 */
[----:B------:R0:W-:Y:S01]  /*5e0c0*/  @P6 STG.E.U16 [R8.64], R12 ;  /* 0x0000000c08006986 */ /* 0x0001e2000c101506 */
[----:B-1----:R-:W-:Y:S02]  /*5e0d0*/  PRMT R13, R13, 0x7632, R13 ;  /* 0x000076320d0d7816 */ /* 0x002fe4000000000d */
[----:B----4-:R-:W-:Y:S01]  /*5e0e0*/  PRMT R0, R10, 0x7632, R0 ;  /* 0x000076320a007816 */ /* 0x010fe20000000000 */
[----:B------:R-:W4:Y:S01]  /*5e0f0*/  LDL.LU R29, [R1+0x1ea4] ;  /* 0x001ea400011d7983 */ /* 0x000f220000300800 */
[----:B------:R-:W-:-:S03]  /*5e100*/  ISETP.LT.AND P4, PT, R14, c[0x0][0x178], !P0 ;  /* 0x00005e000e007a0c */ /* 0x000fc60004781270 */
[----:B------:R-:W3:Y:S01]  /*5e110*/  LDL.LU R14, [R1+0x1efc] ;  /* 0x001efc00010e7983 */ /* 0x000ee20000300800 */
[C---:B0-----:R-:W-:Y:S01]  /*5e120*/  IADD3 R12, R22.reuse, c[0x0][0x198], RZ ;  /* 0x00006600160c7a10 */ /* 0x041fe20007ffe0ff */
[C---:B------:R-:W-:Y:S02]  /*5e130*/  IMAD.WIDE R8, R22.reuse, 0x2, R6 ;  /* 0x0000000216087825 */ /* 0x040fe400078e0206 */
[----:B------:R-:W3:Y:S02]  /*5e140*/  LDL.LU R10, [R1+0x1ea8] ;  /* 0x001ea800010a7983 */ /* 0x000ee40000300800 */
[----:B------:R-:W-:Y:S02]  /*5e150*/  IMAD.WIDE R22, R22, 0x2, R20 ;  /* 0x0000000216167825 */ /* 0x000fe400078e0214 */
[----:B------:R-:W-:Y:S04]  /*5e160*/  @P3 STG.E.U16 [R8.64], R0 ;  /* 0x0000000008003986 */ /* 0x000fe8000c101506 */
[----:B------:R0:W-:Y:S04]  /*5e170*/  @P5 STG.E.U16 [R22.64], R13 ;  /* 0x0000000d16005986 */ /* 0x0001e8000c101506 */
[----:B0-----:R-:W3:Y:S01]  /*5e180*/  LDL.LU R23, [R1+0x104] ;  /* 0x0001040001177983 */ /* 0x001ee20000300800 */
[----:B------:R-:W-:Y:S01]  /*5e190*/  ISETP.LT.AND P6, PT, R11, c[0x0][0x178], !P0 ;  /* 0x00005e000b007a0c */ /* 0x000fe200047c1270 */
[----:B------:R-:W-:-:S05]  /*5e1a0*/  IMAD.WIDE R24, R12, 0x2, R2 ;  /* 0x000000020c187825 */ /* 0x000fca00078e0202 */
[----:B--2---:R-:W-:Y:S01]  /*5e1b0*/  @P4 STG.E.U16 [R24.64], R15 ;  /* 0x0000000f18004986 */ /* 0x004fe2000c101506 */
[----:B----4-:R-:W-:Y:S01]  /*5e1c0*/  ISETP.GE.AND P2, PT, R29, c[0x0][0x17c], PT ;  /* 0x00005f001d007a0c */ /* 0x010fe20003f46270 */
[----:B------:R-:W-:-:S05]  /*5e1d0*/  IMAD.WIDE R28, R12, 0x2, R4 ;  /* 0x000000020c1c7825 */ /* 0x000fca00078e0204 */
[----:B---3--:R0:W-:Y:S04]  /*5e1e0*/  @P6 STG.E.U16 [R28.64], R23 ;  /* 0x000000171c006986 */ /* 0x0081e8000c101506 */
[----:B0-----:R-:W2:Y:S01]  /*5e1f0*/  LDL.LU R29, [R1+0xbd4] ;  /* 0x000bd400011d7983 */ /* 0x001ea20000300800 */
[----:B------:R-:W-:Y:S02]  /*5e200*/  ISETP.LT.AND P4, PT, R27, c[0x0][0x178], !P0 ;  /* 0x00005e001b007a0c */ /* 0x000fe40004781270 */
[----:B------:R-:W-:Y:S02]  /*5e210*/  ISETP.LT.AND P3, PT, R19, c[0x0][0x178], !P0 ;  /* 0x00005e0013007a0c */ /* 0x000fe40004761270 */
[C---:B------:R-:W-:Y:S01]  /*5e220*/  IADD3 R0, R12.reuse, c[0x0][0x198], RZ ;  /* 0x000066000c007a10 */ /* 0x040fe20007ffe0ff */
[----:B------:R-:W-:Y:S01]  /*5e230*/  IMAD.WIDE R8, R12, 0x2, R6 ;  /* 0x000000020c087825 */ /* 0x000fe200078e0206 */
[----:B------:R-:W-:-:S02]  /*5e240*/  PRMT R28, R23, 0x7632, R28 ;  /* 0x00007632171c7816 */ /* 0x000fc4000000001c */
[----:B------:R-:W-:Y:S01]  /*5e250*/  PRMT R16, R15, 0x7632, R16 ;  /* 0x000076320f107816 */ /* 0x000fe20000000010 */
[----:B------:R-:W-:Y:S01]  /*5e260*/  IMAD.WIDE R12, R12, 0x2, R20 ;  /* 0x000000020c0c7825 */ /* 0x000fe200078e0214 */
[----:B------:R-:W-:Y:S02]  /*5e270*/  ISETP.GE.AND P0, PT, R10, c[0x0][0x17c], PT ;  /* 0x00005f000a007a0c */ /* 0x000fe40003f06270 */
[----:B------:R-:W3:Y:S01]  /*5e280*/  LDL.LU R10, [R1+0xf8] ;  /* 0x0000f800010a7983 */ /* 0x000ee20000300800 */
[----:B------:R-:W-:-:S03]  /*5e290*/  IMAD.WIDE R22, R0, 0x2, R2 ;  /* 0x0000000200167825 */ /* 0x000fc600078e0202 */
[----:B------:R-:W-:Y:S04]  /*5e2a0*/  @P4 STG.E.U16 [R8.64], R26 ;  /* 0x0000001a08004986 */ /* 0x000fe8000c101506 */
[----:B------:R-:W-:Y:S04]  /*5e2b0*/  @P3 STG.E.U16 [R12.64], R17 ;  /* 0x000000110c003986 */ /* 0x000fe8000c101506 */
[----:B------:R-:W4:Y:S01]  /*5e2c0*/  LDL.LU R15, [R1+0x1eac] ;  /* 0x001eac00010f7983 */ /* 0x000f220000300800 */
[----:B--2---:R-:W-:-:S13]  /*5e2d0*/  ISETP.LT.AND P6, PT, R29, c[0x0][0x178], !P1 ;  /* 0x00005e001d007a0c */ /* 0x004fda0004fc1270 */
[----:B------:R0:W-:Y:S04]  /*5e2e0*/  @P6 STG.E.U16 [R22.64], R16 ;  /* 0x0000001016006986 */ /* 0x0001e8000c101506 */
[----:B0-----:R-:W2:Y:S01]  /*5e2f0*/  LDL.LU R16, [R1+0x138] ;  /* 0x0001380001107983 */ /* 0x001ea20000300800 */
[----:B------:R-:W-:Y:S01]  /*5e300*/  ISETP.LT.AND P5, PT, R11, c[0x0][0x178], !P1 ;  /* 0x00005e000b007a0c */ /* 0x000fe20004fa1270 */
[C---:B------:R-:W-:Y:S01]  /*5e310*/  IMAD.WIDE R24, R0.reuse, 0x2, R4 ;  /* 0x0000000200187825 */ /* 0x040fe200078e0204 */
[----:B------:R-:W-:Y:S02]  /*5e320*/  ISETP.LT.AND P4, PT, R27, c[0x0][0x178], !P1 ;  /* 0x00005e001b007a0c */ /* 0x000fe40004f81270 */
[----:B------:R-:W-:Y:S02]  /*5e330*/  ISETP.LT.AND P3, PT, R19, c[0x0][0x178], !P1 ;  /* 0x00005e0013007a0c */ /* 0x000fe40004f61270 */
[----:B------:R-:W-:Y:S01]  /*5e340*/  ISETP.LT.AND P6, PT, R29, c[0x0][0x178], !P2 ;  /* 0x00005e001d007a0c */ /* 0x000fe200057c1270 */
[----:B------:R-:W-:Y:S01]  /*5e350*/  IMAD.WIDE R12, R0, 0x2, R6 ;  /* 0x00000002000c7825 */ /* 0x000fe200078e0206 */
[----:B------:R-:W-:-:S02]  /*5e360*/  PRMT R9, R26, 0x7632, R9 ;  /* 0x000076321a097816 */ /* 0x000fc40000000009 */
[C---:B------:R-:W-:Y:S01]  /*5e370*/  IADD3 R8, R0.reuse, c[0x0][0x198], RZ ;  /* 0x0000660000087a10 */ /* 0x040fe20007ffe0ff */
[----:B------:R-:W-:Y:S01]  /*5e380*/  IMAD.WIDE R22, R0, 0x2, R20 ;  /* 0x0000000200167825 */ /* 0x000fe200078e0214 */
[----:B------:R-:W-:Y:S01]  /*5e390*/  PRMT R17, R17, 0x7632, R17 ;  /* 0x0000763211117816 */ /* 0x000fe20000000011 */
[----:B------:R0:W-:Y:S01]  /*5e3a0*/  @P5 STG.E.U16 [R24.64], R28 ;  /* 0x0000001c18005986 */ /* 0x0001e2000c101506 */
[----:B------:R-:W-:-:S03]  /*5e3b0*/  ISETP.LT.AND P5, PT, R11, c[0x0][0x178], !P2 ;  /* 0x00005e000b007a0c */ /* 0x000fc600057a1270 */
[----:B------:R1:W-:Y:S01]  /*5e3c0*/  @P4 STG.E.U16 [R12.64], R9 ;  /* 0x000000090c004986 */ /* 0x0003e2000c101506 */
[----:B----4-:R-:W-:-:S03]  /*5e3d0*/  ISETP.GE.AND P1, PT, R15, c[0x0][0x17c], PT ;  /* 0x00005f000f007a0c */ /* 0x010fc60003f26270 */
[----:B------:R-:W4:Y:S01]  /*5e3e0*/  LDL.LU R26, [R1+0x1ef8] ;  /* 0x001ef800011a7983 */ /* 0x000f220000300800 */
[----:B0-----:R-:W-:-:S03]  /*5e3f0*/  IMAD.WIDE R24, R8, 0x2, R4 ;  /* 0x0000000208187825 */ /* 0x001fc600078e0204 */
[----:B------:R-:W4:Y:S01]  /*5e400*/  LDL.LU R28, [R1+0x1eb4] ;  /* 0x001eb400011c7983 */ /* 0x000f220000300800 */
[----:B-1----:R-:W-:-:S03]  /*5e410*/  IMAD.WIDE R12, R8, 0x2, R2 ;  /* 0x00000002080c7825 */ /* 0x002fc600078e0202 */
[----:B------:R0:W-:Y:S04]  /*5e420*/  @P3 STG.E.U16 [R22.64], R17 ;  /* 0x0000001116003986 */ /* 0x0001e8000c101506 */
[----:B------:R-:W4:Y:S04]  /*5e430*/  LDL.LU R15, [R1+0x148] ;  /* 0x00014800010f7983 */ /* 0x000f280000300800 */
[----:B0-----:R-:W4:Y:S04]  /*5e440*/  LDL.LU R23, [R1+0x1eb0] ;  /* 0x001eb00001177983 */ /* 0x001f280000300800 */
[----:B--2---:R-:W-:Y:S04]  /*5e450*/  @P6 STG.E.U16 [R12.64], R16 ;  /* 0x000000100c006986 */ /* 0x004fe8000c101506 */
[----:B---3--:R0:W-:Y:S04]  /*5e460*/  @P5 STG.E.U16 [R24.64], R10 ;  /* 0x0000000a18005986 */ /* 0x0081e8000c101506 */
[----:B0-----:R-:W2:Y:S01]  /*5e470*/  LDL.LU R25, [R1+0xe8] ;  /* 0x0000e80001197983 */ /* 0x001ea20000300800 */
[----:B------:R-:W-:-:S02]  /*5e480*/  ISETP.LT.AND P4, PT, R27, c[0x0][0x178], !P2 ;  /* 0x00005e001b007a0c */ /* 0x000fc40005781270 */
[----:B------:R-:W-:Y:S02]  /*5e490*/  ISETP.LT.AND P2, PT, R19, c[0x0][0x178], !P2 ;  /* 0x00005e0013007a0c */ /* 0x000fe40005741270 */
[----:B------:R-:W-:Y:S02]  /*5e4a0*/  ISETP.LT.AND P3, PT, R29, c[0x0][0x178], !P0 ;  /* 0x00005e001d007a0c */ /* 0x000fe40004761270 */
[C---:B------:R-:W-:Y:S01]  /*5e4b0*/  IADD3 R0, R8.reuse, c[0x0][0x198], RZ ;  /* 0x0000660008007a10 */ /* 0x040fe20007ffe0ff */
[----:B------:R-:W-:Y:S01]  /*5e4c0*/  IMAD.WIDE R12, R8, 0x2, R6 ;  /* 0x00000002080c7825 */ /* 0x000fe200078e0206 */
[----:B------:R-:W-:Y:S02]  /*5e4d0*/  ISETP.LT.AND P5, PT, R11, c[0x0][0x178], !P0 ;  /* 0x00005e000b007a0c */ /* 0x000fe400047a1270 */
[----:B------:R-:W-:Y:S01]  /*5e4e0*/  PRMT R22, R16, 0x7632, R22 ;  /* 0x0000763210167816 */ /* 0x000fe20000000016 */
[----:B------:R-:W-:Y:S01]  /*5e4f0*/  IMAD.WIDE R8, R8, 0x2, R20 ;  /* 0x0000000208087825 */ /* 0x000fe200078e0214 */
[----:B------:R-:W-:-:S03]  /*5e500*/  ISETP.LT.AND P6, PT, R27, c[0x0][0x178], !P0 ;  /* 0x00005e001b007a0c */ /* 0x000fc600047c1270 */
[----:B------:R-:W-:Y:S01]  /*5e510*/  IMAD.WIDE R16, R0, 0x2, R2 ;  /* 0x0000000200107825 */ /* 0x000fe200078e0202 */
[----:B--2---:R0:W-:Y:S04]  /*5e520*/  @P4 STG.E.U16 [R12.64], R25 ;  /* 0x000000190c004986 */ /* 0x0041e8000c101506 */
[----:B----4-:R1:W-:Y:S01]  /*5e530*/  @P2 STG.E.U16 [R8.64], R26 ;  /* 0x0000001a08002986 */ /* 0x0103e2000c101506 */
[----:B------:R-:W-:-:S03]  /*5e540*/  ISETP.LT.AND P2, PT, R19, c[0x0][0x178], !P0 ;  /* 0x00005e0013007a0c */ /* 0x000fc60004741270 */
[----:B------:R2:W-:Y:S01]  /*5e550*/  @P3 STG.E.U16 [R16.64], R22 ;  /* 0x0000001610003986 */ /* 0x0005e2000c101506 */
[----:B0-----:R-:W-:-:S04]  /*5e560*/  IMAD.WIDE R12, R0, 0x2, R4 ;  /* 0x00000002000c7825 */ /* 0x001fc800078e0204 */
[----:B-1----:R-:W-:Y:S01]  /*5e570*/  IMAD.WIDE R8, R0, 0x2, R6 ;  /* 0x0000000200087825 */ /* 0x002fe200078e0206 */
[----:B--2---:R-:W-:Y:S02]  /*5e580*/  PRMT R17, R10, 0x7632, R17 ;  /* 0x000076320a117816 */ /* 0x004fe40000000011 */
[----:B------:R-:W-:-:S03]  /*5e590*/  PRMT R16, R25, 0x7632, R16 ;  /* 0x0000763219107816 */ /* 0x000fc60000000010 */
[----:B------:R-:W-:Y:S01]  /*5e5a0*/  @P5 STG.E.U16 [R12.64], R17 ;  /* 0x000000110c005986 */ /* 0x000fe2000c101506 */
[----:B------:R-:W-:-:S03]  /*5e5b0*/  PRMT R26, R26, 0x7632, R26 ;  /* 0x000076321a1a7816 */ /* 0x000fc6000000001a */
[----:B------:R0:W-:Y:S01]  /*5e5c0*/  @P6 STG.E.U16 [R8.64], R16 ;  /* 0x0000001008006986 */ /* 0x0001e2000c101506 */
[----:B------:R-:W-:-:S03]  /*5e5d0*/  ISETP.GE.AND P4, PT, R23, c[0x0][0x17c], PT ;  /* 0x00005f0017007a0c */ /* 0x000fc60003f86270 */
[----:B------:R-:W2:Y:S04]  /*5e5e0*/  LDL.LU R23, [R1+0x1eb8] ;  /* 0x001eb80001177983 */ /* 0x000ea80000300800 */
[----:B------:R-:W3:Y:S01]  /*5e5f0*/  LDL.LU R10, [R1+0x1ef4] ;  /* 0x001ef400010a7983 */ /* 0x000ee20000300800 */
[----:B0-----:R-:W-:-:S05]  /*5e600*/  IMAD.WIDE R8, R0, 0x2, R20 ;  /* 0x0000000200087825 */ /* 0x001fca00078e0214 */
[----:B------:R0:W-:Y:S04]  /*5e610*/  @P2 STG.E.U16 [R8.64], R26 ;  /* 0x0000001a08002986 */ /* 0x0001e8000c101506 */
[----:B0-----:R-:W4:Y:S04]  /*5e620*/  LDL.LU R26, [R1+0x118] ;  /* 0x00011800011a7983 */ /* 0x001f280000300800 */
[----:B------:R-:W3:Y:S01]  /*5e630*/  LDL.LU R9, [R1+0xd8] ;  /* 0x0000d80001097983 */ /* 0x000ee20000300800 */
[----:B------:R-:W-:Y:S02]  /*5e640*/  ISETP.LT.AND P3, PT, R29, c[0x0][0x178], !P1 ;  /* 0x00005e001d007a0c */ /* 0x000fe40004f61270 */
[----:B------:R-:W-:-:S02]  /*5e650*/  IADD3 R22, R0, c[0x0][0x198], RZ ;  /* 0x0000660000167a10 */ /* 0x000fc40007ffe0ff */
[----:B------:R-:W-:Y:S02]  /*5e660*/  ISETP.LT.AND P5, PT, R11, c[0x0][0x178], !P1 ;  /* 0x00005e000b007a0c */ /* 0x000fe40004fa1270 */
[----:B------:R-:W-:Y:S01]  /*5e670*/  ISETP.LT.AND P6, PT, R27, c[0x0][0x178], !P1 ;  /* 0x00005e001b007a0c */ /* 0x000fe20004fc1270 */
[C---:B------:R-:W-:Y:S01]  /*5e680*/  IMAD.WIDE R12, R22.reuse, 0x2, R2 ;  /* 0x00000002160c7825 */ /* 0x040fe200078e0202 */
[----:B------:R-:W-:Y:S02]  /*5e690*/  ISETP.LT.AND P1, PT, R19, c[0x0][0x178], !P1 ;  /* 0x00005e0013007a0c */ /* 0x000fe40004f21270 */
[----:B------:R-:W-:Y:S02]  /*5e6a0*/  ISETP.LT.AND P2, PT, R29, c[0x0][0x178], !P4 ;  /* 0x00005e001d007a0c */ /* 0x000fe40006741270 */
[C---:B------:R-:W-:Y:S01]  /*5e6b0*/  IADD3 R8, R22.reuse, c[0x0][0x198], RZ ;  /* 0x0000660016087a10 */ /* 0x040fe20007ffe0ff */
[----:B------:R0:W-:Y:S01]  /*5e6c0*/  @P3 STG.E.U16 [R12.64], R15 ;  /* 0x0000000f0c003986 */ /* 0x0001e2000c101506 */
[----:B------:R-:W-:Y:S01]  /*5e6d0*/  IMAD.WIDE R16, R22, 0x2, R6 ;  /* 0x0000000216107825 */ /* 0x000fe200078e0206 */
[----:B------:R-:W-:-:S03]  /*5e6e0*/  PRMT R0, R15, 0x7632, R0 ;  /* 0x000076320f007816 */ /* 0x000fc60000000000 */
[----:B------:R-:W-:Y:S01]  /*5e6f0*/  IMAD.WIDE R24, R8, 0x2, R2 ;  /* 0x0000000208187825 */ /* 0x000fe200078e0202 */
[----:B------:R-:W-:Y:S02]  /*5e700*/  ISETP.GE.AND P0, PT, R28, c[0x0][0x17c], PT ;  /* 0x00005f001c007a0c */ /* 0x000fe40003f06270 */
[----:B------:R-:W3:Y:S01]  /*5e710*/  LDL.LU R28, [R1+0x158] ;  /* 0x00015800011c7983 */ /* 0x000ee20000300800 */
[----:B0-----:R-:W-:-:S03]  /*5e720*/  IMAD.WIDE R12, R22, 0x2, R4 ;  /* 0x00000002160c7825 */ /* 0x001fc600078e0204 */
[----:B------:R-:W3:Y:S04]  /*5e730*/  LDL.LU R27, [R1+0x128] ;  /* 0x00012800011b7983 */ /* 0x000ee80000300800 */
[----:B------:R-:W3:Y:S01]  /*5e740*/  LDL.LU R15, [R1+0x1ebc] ;  /* 0x001ebc00010f7983 */ /* 0x000ee20000300800 */
[----:B--2---:R-:W-:Y:S01]  /*5e750*/  ISETP.GE.AND P3, PT, R23, c[0x0][0x17c], PT ;  /* 0x00005f0017007a0c */ /* 0x004fe20003f66270 */
[----:B------:R-:W-:Y:S02]  /*5e760*/  IMAD.WIDE R22, R22, 0x2, R20 ;  /* 0x0000000216167825 */ /* 0x000fe400078e0214 */
[----:B----4-:R-:W-:Y:S04]  /*5e770*/  @P5 STG.E.U16 [R12.64], R26 ;  /* 0x0000001a0c005986 */ /* 0x010fe8000c101506 */
[----:B---3--:R-:W-:Y:S04]  /*5e780*/  @P6 STG.E.U16 [R16.64], R9 ;  /* 0x0000000910006986 */ /* 0x008fe8000c101506 */
[----:B------:R-:W-:Y:S04]  /*5e790*/  @P1 STG.E.U16 [R22.64], R10 ;  /* 0x0000000a16001986 */ /* 0x000fe8000c101506 */
[----:B------:R0:W-:Y:S01]  /*5e7a0*/  @P2 STG.E.U16 [R24.64], R0 ;  /* 0x0000000018002986 */ /* 0x0001e2000c101506 */
[----:B------:R-:W-:-:S03]  /*5e7b0*/  ISETP.LT.AND P1, PT, R11, c[0x0][0x178], !P4 ;  /* 0x00005e000b007a0c */ /* 0x000fc60006721270 */
[----:B0-----:R-:W2:Y:S01]  /*5e7c0*/  LDL.LU R25, [R1+0xbe0] ;  /* 0x000be00001197983 */ /* 0x001ea20000300800 */
[----:B------:R-:W-:Y:S01]  /*5e7d0*/  PRMT R23, R26, 0x7632, R23 ;  /* 0x000076321a177816 */ /* 0x000fe20000000017 */
[C---:B------:R-:W-:Y:S02]  /*5e7e0*/  IMAD.WIDE R16, R8.reuse, 0x2, R4 ;  /* 0x0000000208107825 */ /* 0x040fe400078e0204 */
[----:B------:R-:W3:Y:S06]  /*5e7f0*/  LDL.LU R26, [R1+0xc8] ;  /* 0x0000c800011a7983 */ /* 0x000eec0000300800 */
[----:B------:R0:W-:Y:S04]  /*5e800*/  @P1 STG.E.U16 [R16.64], R23 ;  /* 0x0000001710001986 */ /* 0x0001e8000c101506 */
[----:B0-----:R-:W4:Y:S01]  /*5e810*/  LDL.LU R23, [R1+0x1ec0] ;  /* 0x001ec00001177983 */ /* 0x001f220000300800 */
[----:B------:R-:W-:Y:S01]  /*5e820*/  PRMT R0, R9, 0x7632, R0 ;  /* 0x0000763209007816 */ /* 0x000fe20000000000 */
[----:B------:R-:W-:Y:S01]  /*5e830*/  IMAD.WIDE R12, R8, 0x2, R6 ;  /* 0x00000002080c7825 */ /* 0x000fe200078e0206 */
[----:B------:R-:W-:-:S02]  /*5e840*/  ISETP.LT.AND P6, PT, R29, c[0x0][0x178], !P0 ;  /* 0x00005e001d007a0c */ /* 0x000fc400047c1270 */
[C---:B------:R-:W-:Y:S01]  /*5e850*/  IADD3 R22, R8.reuse, c[0x0][0x198], RZ ;  /* 0x0000660008167a10 */ /* 0x040fe20007ffe0ff */
[----:B------:R-:W-:Y:S01]  /*5e860*/  IMAD.WIDE R8, R8, 0x2, R20 ;  /* 0x0000000208087825 */ /* 0x000fe200078e0214 */
[----:B------:R-:W-:Y:S02]  /*5e870*/  PRMT R10, R10, 0x7632, R10 ;  /* 0x000076320a0a7816 */ /* 0x000fe4000000000a */
[----:B------:R-:W-:Y:S01]  /*5e880*/  ISETP.LT.AND P5, PT, R11, c[0x0][0x178], !P0 ;  /* 0x00005e000b007a0c */ /* 0x000fe200047a1270 */
[----:B------:R-:W-:Y:S01]  /*5e890*/  IMAD.WIDE R16, R22, 0x2, R2 ;  /* 0x0000000216107825 */ /* 0x000fe200078e0202 */
[----:B------:R-:W-:Y:S02]  /*5e8a0*/  PRMT R24, R27, 0x7632, R24 ;  /* 0x000076321b187816 */ /* 0x000fe40000000018 */
[----:B------:R-:W-:Y:S02]  /*5e8b0*/  ISETP.GE.AND P1, PT, R15, c[0x0][0x17c], PT ;  /* 0x00005f000f007a0c */ /* 0x000fe40003f26270 */
[----:B------:R-:W3:Y:S01]  /*5e8c0*/  LDL.LU R15, [R1+0x1ef0] ;  /* 0x001ef000010f7983 */ /* 0x000ee20000300800 */
[----:B--2---:R-:W-:-:S02]  /*5e8d0*/  ISETP.LT.AND P2, PT, R25, c[0x0][0x178], !P4 ;  /* 0x00005e0019007a0c */ /* 0x004fc40006741270 */
[----:B------:R-:W-:-:S11]  /*5e8e0*/  ISETP.LT.AND P4, PT, R19, c[0x0][0x178], !P4 ;  /* 0x00005e0013007a0c */ /* 0x000fd60006781270 */
[----:B------:R-:W-:Y:S04]  /*5e8f0*/  @P2 STG.E.U16 [R12.64], R0 ;  /* 0x000000000c002986 */ /* 0x000fe8000c101506 */
[----:B------:R0:W-:Y:S01]  /*5e900*/  @P4 STG.E.U16 [R8.64], R10 ;  /* 0x0000000a08004986 */ /* 0x0001e2000c101506 */
[----:B------:R-:W-:Y:S02]  /*5e910*/  ISETP.LT.AND P4, PT, R25, c[0x0][0x178], !P0 ;  /* 0x00005e0019007a0c */ /* 0x000fe40004781270 */
[----:B------:R-:W-:Y:S01]  /*5e920*/  ISETP.LT.AND P0, PT, R19, c[0x0][0x178], !P0 ;  /* 0x00005e0013007a0c */ /* 0x000fe20004701270 */
[----:B------:R1:W-:Y:S01]  /*5e930*/  @P6 STG.E.U16 [R16.64], R28 ;  /* 0x0000001c10006986 */ /* 0x0003e2000c101506 */
[----:B----4-:R-:W-:Y:S01]  /*5e940*/  ISETP.GE.AND P2, PT, R23, c[0x0][0x17c], PT ;  /* 0x00005f0017007a0c */ /* 0x010fe20003f46270 */
[C---:B0-----:R-:W-:Y:S01]  /*5e950*/  IMAD.WIDE R8, R22.reuse, 0x2, R4 ;  /* 0x0000000216087825 */ /* 0x041fe200078e0204 */
[----:B------:R-:W-:-:S02]  /*5e960*/  IADD3 R0, R22, c[0x0][0x198], RZ ;  /* 0x0000660016007a10 */ /* 0x000fc40007ffe0ff */
[----:B------:R-:W-:Y:S02]  /*5e970*/  ISETP.LT.AND P6, PT, R29, c[0x0][0x178], !P3 ;  /* 0x00005e001d007a0c */ /* 0x000fe40005fc1270 */
[----:B------:R0:W-:Y:S01]  /*5e980*/  @P5 STG.E.U16 [R8.64], R27 ;  /* 0x0000001b08005986 */ /* 0x0001e2000c101506 */
[----:B------:R-:W-:Y:S01]  /*5e990*/  ISETP.LT.AND P5, PT, R11, c[0x0][0x178], !P3 ;  /* 0x00005e000b007a0c */ /* 0x000fe20005fa1270 */
[----:B------:R-:W-:Y:S01]  /*5e9a0*/  IMAD.WIDE R12, R0, 0x2, R2 ;  /* 0x00000002000c7825 */ /* 0x000fe200078e0202 */
[----:B------:R-:W-:Y:S02]  /*5e9b0*/  PRMT R10, R28, 0x7632, R10 ;  /* 0x000076321c0a7816 */ /* 0x000fe4000000000a */
[----:B-1----:R-:W2:Y:S01]  /*5e9c0*/  LDL.LU R28, [R1+0x1ec4] ;  /* 0x001ec400011c7983 */ /* 0x002ea20000300800 */
[----:B0-----:R-:W-:-:S03]  /*5e9d0*/  IMAD.WIDE R8, R22, 0x2, R6 ;  /* 0x0000000216087825 */ /* 0x001fc600078e0206 */
[----:B------:R-:W4:Y:S01]  /*5e9e0*/  LDL.LU R27, [R1+0xb8] ;  /* 0x0000b800011b7983 */ /* 0x000f220000300800 */
[----:B------:R-:W-:-:S03]  /*5e9f0*/  IMAD.WIDE R22, R22, 0x2, R20 ;  /* 0x0000000216167825 */ /* 0x000fc600078e0214 */
[----:B---3--:R0:W-:Y:S04]  /*5ea00*/  @P4 STG.E.U16 [R8.64], R26 ;  /* 0x0000001a08004986 */ /* 0x0081e8000c101506 */
[----:B------:R1:W-:Y:S01]  /*5ea10*/  @P0 STG.E.U16 [R22.64], R14 ;  /* 0x0000000e16000986 */ /* 0x0003e2000c101506 */
[----:B------:R-:W-:Y:S02]  /*5ea20*/  ISETP.LT.AND P0, PT, R25, c[0x0][0x178], !P3 ;  /* 0x00005e0019007a0c */ /* 0x000fe40005f01270 */
[----:B------:R-:W-:Y:S01]  /*5ea30*/  ISETP.LT.AND P3, PT, R19, c[0x0][0x178], !P3 ;  /* 0x00005e0013007a0c */ /* 0x000fe20005f61270 */
[C---:B------:R-:W-:Y:S01]  /*5ea40*/  IMAD.WIDE R16, R0.reuse, 0x2, R4 ;  /* 0x0000000200107825 */ /* 0x040fe200078e0204 */
[----:B------:R3:W-:Y:S03]  /*5ea50*/  @P6 STG.E.U16 [R12.64], R10 ;  /* 0x0000000a0c006986 */ /* 0x0007e6000c101506 */
[----:B0-----:R-:W-:Y:S01]  /*5ea60*/  IMAD.WIDE R8, R0, 0x2, R6 ;  /* 0x0000000200087825 */ /* 0x001fe200078e0206 */
[----:B------:R0:W-:Y:S01]  /*5ea70*/  @P5 STG.E.U16 [R16.64], R24 ;  /* 0x0000001810005986 */ /* 0x0001e2000c101506 */
[----:B-1----:R-:W-:-:S02]  /*5ea80*/  PRMT R14, R26, 0x7632, R14 ;  /* 0x000076321a0e7816 */ /* 0x002fc4000000000e */
[----:B------:R-:W-:Y:S02]  /*5ea90*/  ISETP.LT.AND P5, PT, R11, c[0x0][0x178], !P1 ;  /* 0x00005e000b007a0c */ /* 0x000fe40004fa1270 */
[----:B------:R-:W4:Y:S01]  /*5eaa0*/  LDL.LU R11, [R1+0x1eec] ;  /* 0x001eec00010b7983 */ /* 0x000f220000300800 */
[----:B---3--:R-:W-:-:S03]  /*5eab0*/  IMAD.WIDE R12, R0, 0x2, R20 ;  /* 0x00000002000c7825 */ /* 0x008fc600078e0214 */
[----:B------:R-:W-:Y:S01]  /*5eac0*/  @P0 STG.E.U16 [R8.64], R14 ;  /* 0x0000000e08000986 */ /* 0x000fe2000c101506 */
[----:B0-----:R-:W-:-:S03]  /*5ead0*/  PRMT R24, R14, 0x7632, R24 ;  /* 0x000076320e187816 */ /* 0x001fc60000000018 */
[----:B------:R-:W3:Y:S04]  /*5eae0*/  LDL.LU R26, [R1+0x1ec8] ;  /* 0x001ec800011a7983 */ /* 0x000ee80000300800 */
[----:B------:R0:W-:Y:S04]  /*5eaf0*/  @P3 STG.E.U16 [R12.64], R24 ;  /* 0x000000180c003986 */ /* 0x0001e8000c101506 */
[----:B0-----:R-:W4:Y:S04]  /*5eb00*/  LDL.LU R12, [R1+0x168] ;  /* 0x00016800010c7983 */ /* 0x001f280000300800 */
[----:B------:R-:W4:Y:S04]  /*5eb10*/  LDL.LU R13, [R1+0x108] ;  /* 0x00010800010d7983 */ /* 0x000f280000300800 */
[----:B------:R-:W4:Y:S01]  /*5eb20*/  LDL.LU R24, [R1+0xbd8] ;  /* 0x000bd80001187983 */ /* 0x000f220000300800 */
[----:B------:R-:W-:-:S02]  /*5eb30*/  ISETP.LT.AND P6, PT, R29, c[0x0][0x178], !P1 ;  /* 0x00005e001d007a0c */ /* 0x000fc40004fc1270 */
[----:B------:R-:W-:Y:S02]  /*5eb40*/  IADD3 R10, R0, c[0x0][0x198], RZ ;  /* 0x00006600000a7a10 */ /* 0x000fe40007ffe0ff */
[----:B------:R-:W-:-:S03]  /*5eb50*/  ISETP.LT.AND P4, PT, R25, c[0x0][0x178], !P1 ;  /* 0x00005e0019007a0c */ /* 0x000fc60004f81270 */
[----:B------:R-:W-:-:S04]  /*5eb60*/  IMAD.WIDE R16, R10, 0x2, R2 ;  /* 0x000000020a107825 */ /* 0x000fc800078e0202 */
[----:B------:R-:W-:Y:S01]  /*5eb70*/  IMAD.WIDE R22, R10, 0x2, R4 ;  /* 0x000000020a167825 */ /* 0x000fe200078e0204 */
[----:B------:R-:W-:-:S03]  /*5eb80*/  ISETP.LT.AND P3, PT, R19, c[0x0][0x178], !P1 ;  /* 0x00005e0013007a0c */ /* 0x000fc60004f61270 */
[C---:B------:R-:W-:Y:S01]  /*5eb90*/  IMAD.WIDE R8, R10.reuse, 0x2, R6 ;  /* 0x000000020a087825 */ /* 0x040fe200078e0206 */
[----:B------:R-:W-:Y:S02]  /*5eba0*/  IADD3 R0, R10, c[0x0][0x198], RZ ;  /* 0x000066000a007a10 */ /* 0x000fe40007ffe0ff */
[----:B--2---:R-:W-:Y:S02]  /*5ebb0*/  ISETP.GE.AND P0, PT, R28, c[0x0][0x17c], PT ;  /* 0x00005f001c007a0c */ /* 0x004fe40003f06270 */
[----:B---3--:R-:W-:Y:S01]  /*5ebc0*/  ISETP.GE.AND P1, PT, R26, c[0x0][0x17c], PT ;  /* 0x00005f001a007a0c */ /* 0x008fe20003f26270 */
[----:B----4-:R0:W-:Y:S04]  /*5ebd0*/  @P6 STG.E.U16 [R16.64], R12 ;  /* 0x0000000c10006986 */ /* 0x0101e8000c101506 */
[----:B------:R1:W-:Y:S01]  /*5ebe0*/  @P5 STG.E.U16 [R22.64], R13 ;  /* 0x0000000d16005986 */ /* 0x0003e2000c101506 */
[----:B------:R-:W-:-:S02]  /*5ebf0*/  ISETP.LT.AND P5, PT, R29, c[0x0][0x178], !P2 ;  /* 0x00005e001d007a0c */ /* 0x000fc400057a1270 */
[----:B------:R-:W-:Y:S01]  /*5ec00*/  ISETP.LT.AND P6, PT, R24, c[0x0][0x178], !P2 ;  /* 0x00005e0018007a0c */ /* 0x000fe200057c1270 */
[----:B------:R2:W-:Y:S01]  /*5ec10*/  @P4 STG.E.U16 [R8.64], R27 ;  /* 0x0000001b08004986 */ /* 0x0005e2000c101506 */
[----:B------:R-:W-:Y:S01]  /*5ec20*/  PRMT R14, R12, 0x7632, R14 ;  /* 0x000076320c0e7816 */ /* 0x000fe2000000000e */
[----:B0-----:R-:W-:Y:S02]  /*5ec30*/  IMAD.WIDE R16, R0, 0x2, R4 ;  /* 0x0000000200107825 */ /* 0x001fe400078e0204 */
[----:B-1----:R-:W3:Y:S04]  /*5ec40*/  LDL.LU R23, [R1+0x13c] ;  /* 0x00013c0001177983 */ /* 0x002ee80000300800 */
[----:B------:R-:W4:Y:S01]  /*5ec50*/  LDL.LU R26, [R1+0xfc] ;  /* 0x0000fc00011a7983 */ /* 0x000f220000300800 */
[----:B--2---:R-:W-:Y:S01]  /*5ec60*/  IMAD.WIDE R8, R10, 0x2, R20 ;  /* 0x000000020a087825 */ /* 0x004fe200078e0214 */
[----:B------:R-:W-:-:S02]  /*5ec70*/  PRMT R10, R13, 0x7632, R10 ;  /* 0x000076320d0a7816 */ /* 0x000fc4000000000a */
[----:B------:R-:W2:Y:S01]  /*5ec80*/  LDL.LU R28, [R1+0xec] ;  /* 0x0000ec00011c7983 */ /* 0x000ea20000300800 */
[----:B------:R-:W-:-:S03]  /*5ec90*/  IMAD.WIDE R12, R0, 0x2, R2 ;  /* 0x00000002000c7825 */ /* 0x000fc600078e0202 */
[----:B------:R-:W-:Y:S04]  /*5eca0*/  @P3 STG.E.U16 [R8.64], R18 ;  /* 0x0000001208003986 */ /* 0x000fe8000c101506 */
[----:B------:R-:W-:Y:S04]  /*5ecb0*/  @P5 STG.E.U16 [R12.64], R14 ;  /* 0x0000000e0c005986 */ /* 0x000fe8000c101506 */
[----:B------:R0:W-:Y:S04]  /*5ecc0*/  @P6 STG.E.U16 [R16.64], R10 ;  /* 0x0000000a10006986 */ /* 0x0001e8000c101506 */
[----:B0-----:R-:W2:Y:S04]  /*5ecd0*/  LDL.LU R16, [R1+0x1ed0] ;  /* 0x001ed00001107983 */ /* 0x001ea80000300800 */
[----:B------:R-:W2:Y:S01]  /*5ece0*/  LDL.LU R17, [R1+0x1ecc] ;  /* 0x001ecc0001117983 */ /* 0x000ea20000300800 */
[----:B------:R-:W-:-:S03]  /*5ecf0*/  PRMT R10, R27, 0x7632, R10 ;  /* 0x000076321b0a7816 */ /* 0x000fc6000000000a */
[----:B------:R-:W2:Y:S01]  /*5ed00*/  LDL.LU R27, [R1+0x1ee8] ;  /* 0x001ee800011b7983 */ /* 0x000ea20000300800 */
[----:B------:R-:W-:Y:S02]  /*5ed10*/  ISETP.LT.AND P4, PT, R25, c[0x0][0x178], !P2 ;  /* 0x00005e0019007a0c */ /* 0x000fe40005781270 */
[----:B------:R-:W-:Y:S02]  /*5ed20*/  ISETP.LT.AND P2, PT, R19, c[0x0][0x178], !P2 ;  /* 0x00005e0013007a0c */ /* 0x000fe40005741270 */
[----:B------:R-:W-:Y:S01]  /*5ed30*/  ISETP.LT.AND P3, PT, R29, c[0x0][0x178], !P0 ;  /* 0x00005e001d007a0c */ /* 0x000fe20004761270 */
[----:B------:R-:W-:Y:S01]  /*5ed40*/  IMAD.WIDE R8, R0, 0x2, R6 ;  /* 0x0000000200087825 */ /* 0x000fe200078e0206 */
[----:B------:R-:W-:Y:S02]  /*5ed50*/  ISETP.LT.AND P6, PT, R24, c[0x0][0x178], !P0 ;  /* 0x00005e0018007a0c */ /* 0x000fe400047c1270 */
[----:B------:R-:W-:Y:S01]  /*5ed60*/  PRMT R18, R18, 0x7632, R18 ;  /* 0x0000763212127816 */ /* 0x000fe20000000012 */
[C---:B------:R-:W-:Y:S01]  /*5ed70*/  IMAD.WIDE R12, R0.reuse, 0x2, R20 ;  /* 0x00000002000c7825 */ /* 0x040fe200078e0214 */
[----:B------:R-:W-:-:S02]  /*5ed80*/  IADD3 R0, R0, c[0x0][0x198], RZ ;  /* 0x0000660000007a10 */ /* 0x000fc40007ffe0ff */
[----:B------:R-:W-:Y:S01]  /*5ed90*/  ISETP.LT.AND P5, PT, R25, c[0x0][0x178], !P0 ;  /* 0x00005e0019007a0c */ /* 0x000fe200047a1270 */
[----:B------:R0:W-:Y:S01]  /*5eda0*/  @P4 STG.E.U16 [R8.64], R10 ;  /* 0x0000000a08004986 */ /* 0x0001e2000c101506 */
[----:B------:R-:W-:-:S03]  /*5edb0*/  ISETP.LT.AND P0, PT, R19, c[0x0][0x178], !P0 ;  /* 0x00005e0013007a0c */ /* 0x000fc60004701270 */
[----:B------:R1:W-:Y:S01]  /*5edc0*/  @P2 STG.E.U16 [R12.64], R18 ;  /* 0x000000120c002986 */ /* 0x0003e2000c101506 */
[----:B0-----:R-:W-:-:S04]  /*5edd0*/  IMAD.WIDE R8, R0, 0x2, R2 ;  /* 0x0000000200087825 */ /* 0x001fc800078e0202 */
[----:B-1----:R-:W-:Y:S01]  /*5ede0*/  IMAD.WIDE R12, R0, 0x2, R4 ;  /* 0x00000002000c7825 */ /* 0x002fe200078e0204 */
[----:B---3--:R0:W-:Y:S01]  /*5edf0*/  @P3 STG.E.U16 [R8.64], R23 ;  /* 0x0000001708003986 */ /* 0x0081e2000c101506 */
[----:B------:R-:W-:-:S03]  /*5ee00*/  ISETP.LT.AND P3, PT, R29, c[0x0][0x178], !P1 ;  /* 0x00005e001d007a0c */ /* 0x000fc60004f61270 */
[----:B----4-:R1:W-:Y:S01]  /*5ee10*/  @P6 STG.E.U16 [R12.64], R26 ;  /* 0x0000001a0c006986 */ /* 0x0103e2000c101506 */
[----:B------:R-:W-:Y:S01]  /*5ee20*/  ISETP.LT.AND P6, PT, R24, c[0x0][0x178], !P1 ;  /* 0x00005e0018007a0c */ /* 0x000fe20004fc1270 */
[----:B0-----:R-:W-:Y:S01]  /*5ee30*/  IMAD.WIDE R8, R0, 0x2, R20 ;  /* 0x0000000200087825 */ /* 0x001fe200078e0214 */
[----:B------:R-:W-:Y:S02]  /*5ee40*/  PRMT R10, R23, 0x7632, R10 ;  /* 0x00007632170a7816 */ /* 0x000fe4000000000a */
[----:B------:R-:W-:Y:S02]  /*5ee50*/  PRMT R22, R26, 0x7632, R22 ;  /* 0x000076321a167816 */ /* 0x000fe40000000016 */
[----:B--2---:R-:W-:Y:S01]  /*5ee60*/  PRMT R18, R28, 0x7632, R18 ;  /* 0x000076321c127816 */ /* 0x004fe20000000012 */
[----:B-1----:R-:W2:Y:S01]  /*5ee70*/  LDL.LU R26, [R1+0xdc] ;  /* 0x0000dc00011a7983 */ /* 0x002ea20000300800 */
[----:B------:R-:W-:Y:S02]  /*5ee80*/  ISETP.GE.AND P4, PT, R16, c[0x0][0x17c], PT ;  /* 0x00005f0010007a0c */ /* 0x000fe40003f86270 */
[----:B------:R-:W-:Y:S01]  /*5ee90*/  ISETP.GE.AND P2, PT, R17, c[0x0][0x17c], PT ;  /* 0x00005f0011007a0c */ /* 0x000fe20003f46270 */
[C---:B------:R-:W-:Y:S01]  /*5eea0*/  IMAD.WIDE R16, R0.reuse, 0x2, R6 ;  /* 0x0000000200107825 */ /* 0x040fe200078e0206 */
[----:B------:R-:W-:-:S04]  /*5eeb0*/  IADD3 R0, R0, c[0x0][0x198], RZ ;  /* 0x0000660000007a10 */ /* 0x000fc80007ffe0ff */
[----:B------:R0:W-:Y:S01]  /*5eec0*/  @P5 STG.E.U16 [R16.64], R28 ;  /* 0x0000001c10005986 */ /* 0x0001e2000c101506 */
[----:B------:R-:W-:Y:S02]  /*5eed0*/  ISETP.LT.AND P5, PT, R25, c[0x0][0x178], !P1 ;  /* 0x00005e0019007a0c */ /* 0x000fe40004fa1270 */
[----:B------:R-:W-:Y:S01]  /*5eee0*/  ISETP.LT.AND P1, PT, R19, c[0x0][0x178], !P1 ;  /* 0x00005e0013007a0c */ /* 0x000fe20004f21270 */
[----:B------:R1:W-:Y:S01]  /*5eef0*/  @P0 STG.E.U16 [R8.64], R27 ;  /* 0x0000001b08000986 */ /* 0x0003e2000c101506 */
[C---:B------:R-:W-:Y:S01]  /*5ef00*/  IMAD.WIDE R12, R0.reuse, 0x2, R4 ;  /* 0x00000002000c7825 */ /* 0x040fe200078e0204 */
[----:B------:R-:W-:Y:S02]  /*5ef10*/  PRMT R14, R27, 0x7632, R14 ;  /* 0x000076321b0e7816 */ /* 0x000fe4000000000e */
[----:B0-----:R-:W3:Y:S01]  /*5ef20*/  LDL.LU R28, [R1+0x1ed8] ;  /* 0x001ed800011c7983 */ /* 0x001ee20000300800 */
[----:B-1----:R-:W-:-:S03]  /*5ef30*/  IMAD.WIDE R8, R0, 0x2, R2 ;  /* 0x0000000200087825 */ /* 0x002fc600078e0202 */
[----:B------:R-:W4:Y:S01]  /*5ef40*/  LDL.LU R23, [R1+0x1ed4] ;  /* 0x001ed40001177983 */ /* 0x000f220000300800 */
[----:B------:R-:W-:-:S03]  /*5ef50*/  IMAD.WIDE R16, R0, 0x2, R6 ;  /* 0x0000000200107825 */ /* 0x000fc600078e0206 */
[----:B------:R-:W-:Y:S04]  /*5ef60*/  @P3 STG.E.U16 [R8.64], R10 ;  /* 0x0000000a08003986 */ /* 0x000fe8000c101506 */
[----:B------:R0:W-:Y:S04]  /*5ef70*/  @P6 STG.E.U16 [R12.64], R22 ;  /* 0x000000160c006986 */ /* 0x0001e8000c101506 */
[----:B------:R-:W-:Y:S04]  /*5ef80*/  @P5 STG.E.U16 [R16.64], R18 ;  /* 0x0000001210005986 */ /* 0x000fe8000c101506 */
[----:B------:R-:W2:Y:S01]  /*5ef90*/  LDL.LU R27, [R1+0x14c] ;  /* 0x00014c00011b7983 */ /* 0x000ea20000300800 */
[----:B0-----:R-:W-:-:S05]  /*5efa0*/  IMAD.WIDE R12, R0, 0x2, R20 ;  /* 0x00000002000c7825 */ /* 0x001fca00078e0214 */
[----:B------:R0:W-:Y:S04]  /*5efb0*/  @P1 STG.E.U16 [R12.64], R14 ;  /* 0x0000000e0c001986 */ /* 0x0001e8000c101506 */
[----:B0-----:R-:W2:Y:S01]  /*5efc0*/  LDL.LU R14, [R1+0x11c] ;  /* 0x00011c00010e7983 */ /* 0x001ea20000300800 */
[----:B------:R-:W-:Y:S02]  /*5efd0*/  ISETP.LT.AND P0, PT, R29, c[0x0][0x178], !P4 ;  /* 0x00005e001d007a0c */ /* 0x000fe40006701270 */
[----:B------:R-:W-:Y:S02]  /*5efe0*/  ISETP.LT.AND P5, PT, R24, c[0x0][0x178], !P4 ;  /* 0x00005e0018007a0c */ /* 0x000fe400067a1270 */
[----:B------:R-:W-:-:S05]  /*5eff0*/  IADD3 R8, R0, c[0x0][0x198], RZ ;  /* 0x0000660000087a10 */ /* 0x000fca0007ffe0ff */
[----:B------:R-:W-:Y:S01]  /*5f000*/  IMAD.WIDE R16, R8, 0x2, R2 ;  /* 0x0000000208107825 */ /* 0x000fe200078e0202 */
[----:B------:R-:W-:-:S03]  /*5f010*/  ISETP.LT.AND P6, PT, R25, c[0x0][0x178], !P4 ;  /* 0x00005e0019007a0c */ /* 0x000fc600067c1270 */
[----:B------:R-:W-:Y:S01]  /*5f020*/  IMAD.WIDE R12, R8, 0x2, R4 ;  /* 0x00000002080c7825 */ /* 0x000fe200078e0204 */
[----:B------:R-:W-:Y:S02]  /*5f030*/  ISETP.LT.AND P4, PT, R19, c[0x0][0x178], !P4 ;  /* 0x00005e0013007a0c */ /* 0x000fe40006781270 */
[----:B---3--:R-:W-:Y:S02]  /*5f040*/  ISETP.GE.AND P3, PT, R28, c[0x0][0x17c], PT ;  /* 0x00005f001c007a0c */ /* 0x008fe40003f66270 */
[----:B------:R-:W3:Y:S01]  /*5f050*/  LDL.LU R28, [R1+0x15c] ;  /* 0x00015c00011c7983 */ /* 0x000ee20000300800 */
[----:B----4-:R-:W-:Y:S01]  /*5f060*/  ISETP.GE.AND P1, PT, R23, c[0x0][0x17c], PT ;  /* 0x00005f0017007a0c */ /* 0x010fe20003f26270 */
[----:B------:R-:W-:Y:S02]  /*5f070*/  IMAD.WIDE R22, R8, 0x2, R20 ;  /* 0x0000000208167825 */ /* 0x000fe400078e0214 */
[----:B--2---:R0:W-:Y:S01]  /*5f080*/  @P0 STG.E.U16 [R16.64], R27 ;  /* 0x0000001b10000986 */ /* 0x0041e2000c101506 */
[----:B------:R-:W-:-:S03]  /*5f090*/  PRMT R10, R27, 0x7632, R10 ;  /* 0x000076321b0a7816 */ /* 0x000fc6000000000a */
[----:B0-----:R-:W2:Y:S01]  /*5f0a0*/  LDL.LU R27, [R1+0xcc] ;  /* 0x0000cc00011b7983 */ /* 0x001ea20000300800 */
[----:B------:R-:W-:-:S03]  /*5f0b0*/  IMAD.WIDE R16, R8, 0x2, R6 ;  /* 0x0000000208107825 */ /* 0x000fc600078e0206 */
[----:B------:R0:W-:Y:S04]  /*5f0c0*/  @P5 STG.E.U16 [R12.64], R14 ;  /* 0x0000000e0c005986 */ /* 0x0001e8000c101506 */
[----:B0-----:R-:W4:Y:S04]  /*5f0d0*/  LDL.LU R13, [R1+0x1edc] ;  /* 0x001edc00010d7983 */ /* 0x001f280000300800 */
[----:B------:R-:W-:Y:S04]  /*5f0e0*/  @P6 STG.E.U16 [R16.64], R26 ;  /* 0x0000001a10006986 */ /* 0x000fe8000c101506 */
[----:B------:R0:W-:Y:S04]  /*5f0f0*/  @P4 STG.E.U16 [R22.64], R11 ;  /* 0x0000000b16004986 */ /* 0x0001e8000c101506 */
[----:B0-----:R-:W2:Y:S01]  /*5f100*/  LDL.LU R23, [R1+0x12c] ;  /* 0x00012c0001177983 */ /* 0x001ea20000300800 */
[----:B------:R-:W-:-:S03]  /*5f110*/  PRMT R11, R26, 0x7632, R11 ;  /* 0x000076321a0b7816 */ /* 0x000fc6000000000b */
[----:B------:R-:W2:Y:S01]  /*5f120*/  LDL.LU R26, [R1+0x1ee0] ;  /* 0x001ee000011a7983 */ /* 0x000ea20000300800 */
[----:B------:R-:W-:Y:S02]  /*5f130*/  ISETP.LT.AND P0, PT, R29, c[0x0][0x178], !P2 ;  /* 0x00005e001d007a0c */ /* 0x000fe40005701270 */
[----:B------:R-:W-:Y:S02]  /*5f140*/  IADD3 R0, R8, c[0x0][0x198], RZ ;  /* 0x0000660008007a10 */ /* 0x000fe40007ffe0ff */
[----:B------:R-:W-:Y:S02]  /*5f150*/  ISETP.LT.AND P5, PT, R24, c[0x0][0x178], !P2 ;  /* 0x00005e0018007a0c */ /* 0x000fe400057a1270 */
[----:B------:R-:W-:Y:S01]  /*5f160*/  ISETP.LT.AND P6, PT, R25, c[0x0][0x178], !P2 ;  /* 0x00005e0019007a0c */ /* 0x000fe200057c1270 */
[----:B------:R-:W-:Y:S01]  /*5f170*/  IMAD.WIDE R8, R0, 0x2, R2 ;  /* 0x0000000200087825 */ /* 0x000fe200078e0202 */
[----:B------:R-:W-:Y:S02]  /*5f180*/  ISETP.LT.AND P2, PT, R19, c[0x0][0x178], !P2 ;  /* 0x00005e0013007a0c */ /* 0x000fe40005741270 */
[----:B------:R-:W-:-:S03]  /*5f190*/  PRMT R17, R14, 0x7632, R17 ;  /* 0x000076320e117816 */ /* 0x000fc60000000011 */
[----:B------:R0:W-:Y:S01]  /*5f1a0*/  @P0 STG.E.U16 [R8.64], R10 ;  /* 0x0000000a08000986 */ /* 0x0001e2000c101506 */
[----:B------:R-:W-:Y:S02]  /*5f1b0*/  ISETP.LT.AND P0, PT, R29, c[0x0][0x178], !P3 ;  /* 0x00005e001d007a0c */ /* 0x000fe40005f01270 */
[C---:B------:R-:W-:Y:S02]  /*5f1c0*/  IADD3 R14, R0.reuse, c[0x0][0x198], RZ ;  /* 0x00006600000e7a10 */ /* 0x040fe40007ffe0ff */
[----:B------:R-:W-:Y:S01]  /*5f1d0*/  PRMT R16, R11, 0x7632, R16 ;  /* 0x000076320b107816 */ /* 0x000fe20000000010 */
[----:B0-----:R-:W-:-:S05]  /*5f1e0*/  IMAD.WIDE R8, R0, 0x2, R4 ;  /* 0x0000000200087825 */ /* 0x001fca00078e0204 */
[----:B------:R0:W-:Y:S02]  /*5f1f0*/  @P5 STG.E.U16 [R8.64], R17 ;  /* 0x0000001108005986 */ /* 0x0001e4000c101506 */
[----:B0-----:R-:W-:Y:S01]  /*5f200*/  IMAD.WIDE R8, R0, 0x2, R20 ;  /* 0x0000000200087825 */ /* 0x001fe200078e0214 */
[----:B----4-:R-:W-:-:S03]  /*5f210*/  ISETP.GE.AND P4, PT, R13, c[0x0][0x17c], PT ;  /* 0x00005f000d007a0c */ /* 0x010fc60003f86270 */
[----:B------:R-:W-:-:S05]  /*5f220*/  IMAD.WIDE R12, R0, 0x2, R6 ;  /* 0x00000002000c7825 */ /* 0x000fca00078e0206 */
[----:B------:R0:W-:Y:S04]  /*5f230*/  @P6 STG.E.U16 [R12.64], R11 ;  /* 0x0000000b0c006986 */ /* 0x0001e8000c101506 */
[----:B------:R1:W-:Y:S01]  /*5f240*/  @P2 STG.E.U16 [R8.64], R16 ;  /* 0x0000001008002986 */ /* 0x0003e2000c101506 */
[----:B0-----:R-:W-:-:S05]  /*5f250*/  IMAD.WIDE R10, R14, 0x2, R2 ;  /* 0x000000020e0a7825 */ /* 0x001fca00078e0202 */
[----:B---3--:R0:W-:Y:S01]  /*5f260*/  @P0 STG.E.U16 [R10.64], R28 ;  /* 0x0000001c0a000986 */ /* 0x0081e2000c101506 */
[----:B--2---:R-:W-:-:S03]  /*5f270*/  ISETP.GE.AND P0, PT, R26, c[0x0][0x17c], PT ;  /* 0x00005f001a007a0c */ /* 0x004fc60003f06270 */
[----:B------:R-:W2:Y:S01]  /*5f280*/  LDL.LU R26, [R1+0x16c] ;  /* 0x00016c00011a7983 */ /* 0x000ea20000300800 */
[----:B------:R-:W-:Y:S02]  /*5f290*/  ISETP.LT.AND P5, PT, R24, c[0x0][0x178], !P3 ;  /* 0x00005e0018007a0c */ /* 0x000fe40005fa1270 */
[----:B------:R-:W-:Y:S02]  /*5f2a0*/  ISETP.LT.AND P6, PT, R25, c[0x0][0x178], !P3 ;  /* 0x00005e0019007a0c */ /* 0x000fe40005fc1270 */
[----:B------:R-:W-:Y:S01]  /*5f2b0*/  ISETP.LT.AND P3, PT, R19, c[0x0][0x178], !P3 ;  /* 0x00005e0013007a0c */ /* 0x000fe20005f61270 */
[C---:B-1----:R-:W-:Y:S01]  /*5f2c0*/  IMAD.WIDE R8, R14.reuse, 0x2, R4 ;  /* 0x000000020e087825 */ /* 0x042fe200078e0204 */
[----:B------:R-:W-:Y:S02]  /*5f2d0*/  ISETP.LT.AND P2, PT, R29, c[0x0][0x178], !P1 ;  /* 0x00005e001d007a0c */ /* 0x000fe40004f41270 */
[C---:B------:R-:W-:Y:S01]  /*5f2e0*/  IADD3 R0, R14.reuse, c[0x0][0x198], RZ ;  /* 0x000066000e007a10 */ /* 0x040fe20007ffe0ff */
[----:B0-----:R-:W-:Y:S01]  /*5f2f0*/  IMAD.WIDE R10, R14, 0x2, R6 ;  /* 0x000000020e0a7825 */ /* 0x001fe200078e0206 */
[----:B------:R-:W-:-:S02]  /*5f300*/  PRMT R18, R28, 0x7632, R18 ;  /* 0x000076321c127816 */ /* 0x000fc40000000012 */
[----:B------:R-:W-:Y:S01]  /*5f310*/  PRMT R22, R15, 0x7632, R22 ;  /* 0x000076320f167816 */ /* 0x000fe20000000016 */
[----:B------:R0:W-:Y:S01]  /*5f320*/  @P5 STG.E.U16 [R8.64], R23 ;  /* 0x0000001708005986 */ /* 0x0001e2000c101506 */
[----:B------:R-:W-:Y:S01]  /*5f330*/  IMAD.WIDE R12, R14, 0x2, R20 ;  /* 0x000000020e0c7825 */ /* 0x000fe200078e0214 */
[----:B------:R-:W-:-:S03]  /*5f340*/  ISETP.LT.AND P5, PT, R24, c[0x0][0x178], !P1 ;  /* 0x00005e0018007a0c */ /* 0x000fc60004fa1270 */
[C---:B------:R-:W-:Y:S01]  /*5f350*/  IMAD.WIDE R16, R0.reuse, 0x2, R2 ;  /* 0x0000000200107825 */ /* 0x040fe200078e0202 */
[----:B------:R-:W-:Y:S01]  /*5f360*/  @P6 STG.E.U16 [R10.64], R27 ;  /* 0x0000001b0a006986 */ /* 0x000fe2000c101506 */
[----:B------:R-:W-:Y:S02]  /*5f370*/  ISETP.LT.AND P6, PT, R25, c[0x0][0x178], !P1 ;  /* 0x00005e0019007a0c */ /* 0x000fe40004fc1270 */
[----:B------:R-:W-:Y:S01]  /*5f380*/  ISETP.LT.AND P1, PT, R19, c[0x0][0x178], !P1 ;  /* 0x00005e0013007a0c */ /* 0x000fe20004f21270 */
[----:B------:R1:W-:Y:S01]  /*5f390*/  @P3 STG.E.U16 [R12.64], R15 ;  /* 0x0000000f0c003986 */ /* 0x0003e2000c101506 */
[----:B0-----:R-:W-:-:S03]  /*5f3a0*/  IMAD.WIDE R8, R0, 0x2, R4 ;  /* 0x0000000200087825 */ /* 0x001fc600078e0204 */
[----:B------:R0:W-:Y:S01]  /*5f3b0*/  @P2 STG.E.U16 [R16.64], R18 ;  /* 0x0000001210002986 */ /* 0x0001e2000c101506 */
[----:B------:R-:W-:-:S03]  /*5f3c0*/  ISETP.LT.AND P2, PT, R29, c[0x0][0x178], !P4 ;  /* 0x00005e001d007a0c */ /* 0x000fc60006741270 */
[----:B------:R-:W3:Y:S01]  /*5f3d0*/  LDL.LU R28, [R1+0x10c] ;  /* 0x00010c00011c7983 */ /* 0x000ee20000300800 */
[----:B-1----:R-:W-:Y:S02]  /*5f3e0*/  PRMT R13, R23, 0x7632, R13 ;  /* 0x00007632170d7816 */ /* 0x002fe4000000000d */
[C---:B------:R-:W-:Y:S01]  /*5f3f0*/  IADD3 R23, R0.reuse, c[0x0][0x198], RZ ;  /* 0x0000660000177a10 */ /* 0x040fe20007ffe0ff */
[C---:B------:R-:W-:Y:S01]  /*5f400*/  IMAD.WIDE R10, R0.reuse, 0x2, R6 ;  /* 0x00000002000a7825 */ /* 0x040fe200078e0206 */
[----:B0-----:R-:W-:Y:S01]  /*5f410*/  PRMT R17, R27, 0x7632, R17 ;  /* 0x000076321b117816 */ /* 0x001fe20000000011 */
[----:B------:R0:W-:Y:S02]  /*5f420*/  @P5 STG.E.U16 [R8.64], R13 ;  /* 0x0000000d08005986 */ /* 0x0001e4000c101506 */
[----:B------:R-:W-:Y:S02]  /*5f430*/  IMAD.WIDE R14, R23, 0x2, R2 ;  /* 0x00000002170e7825 */ /* 0x000fe400078e0202 */
[----:B------:R1:W-:Y:S01]  /*5f440*/  @P6 STG.E.U16 [R10.64], R17 ;  /* 0x000000110a006986 */ /* 0x0003e2000c101506 */
[----:B------:R-:W-:Y:S01]  /*5f450*/  ISETP.LT.AND P3, PT, R29, c[0x0][0x178], !P0 ;  /* 0x00005e001d007a0c */ /* 0x000fe20004761270 */
[----:B0-----:R-:W-:-:S02]  /*5f460*/  IMAD.WIDE R12, R0, 0x2, R20 ;  /* 0x00000002000c7825 */ /* 0x001fc400078e0214 */
[----:B------:R-:W4:Y:S01]  /*5f470*/  LDL.LU R29, [R1+0xbc] ;  /* 0x0000bc00011d7983 */ /* 0x000f220000300800 */
[----:B------:R-:W-:-:S03]  /*5f480*/  ISETP.LT.AND P5, PT, R24, c[0x0][0x178], !P0 ;  /* 0x00005e0018007a0c */ /* 0x000fc600047a1270 */
[----:B------:R3:W-:Y:S01]  /*5f490*/  @P1 STG.E.U16 [R12.64], R22 ;  /* 0x000000160c001986 */ /* 0x0007e2000c101506 */
[----:B------:R-:W-:Y:S02]  /*5f4a0*/  ISETP.LT.AND P6, PT, R24, c[0x0][0x178], !P4 ;  /* 0x00005e0018007a0c */ /* 0x000fe400067c1270 */
[----:B------:R-:W-:Y:S02]  /*5f4b0*/  ISETP.LT.AND P1, PT, R25, c[0x0][0x178], !P0 ;  /* 0x00005e0019007a0c */ /* 0x000fe40004721270 */
[----:B------:R-:W-:Y:S01]  /*5f4c0*/  ISETP.LT.AND P0, PT, R19, c[0x0][0x178], !P0 ;  /* 0x00005e0013007a0c */ /* 0x000fe20004701270 */
[----:B--2---:R0:W-:Y:S01]  /*5f4d0*/  @P2 STG.E.U16 [R14.64], R26 ;  /* 0x0000001a0e002986 */ /* 0x0041e2000c101506 */
[----:B------:R-:W-:Y:S02]  /*5f4e0*/  ISETP.LT.AND P2, PT, R25, c[0x0][0x178], !P4 ;  /* 0x00005e0019007a0c */ /* 0x000fe40006741270 */
[----:B------:R-:W-:Y:S02]  /*5f4f0*/  ISETP.LT.AND P4, PT, R19, c[0x0][0x178], !P4 ;  /* 0x00005e0013007a0c */ /* 0x000fe40006781270 */
[----:B------:R-:W2:Y:S01]  /*5f500*/  LDL.LU R19, [R1+0x1ee4] ;  /* 0x001ee40001137983 */ /* 0x000ea20000300800 */
[C---:B------:R-:W-:Y:S01]  /*5f510*/  IADD3 R25, R23.reuse, c[0x0][0x198], RZ ;  /* 0x0000660017197a10 */ /* 0x040fe20007ffe0ff */
[----:B-1----:R-:W-:Y:S01]  /*5f520*/  IMAD.WIDE R16, R23, 0x2, R4 ;  /* 0x0000000217107825 */ /* 0x002fe200078e0204 */
[----:B------:R-:W-:-:S03]  /*5f530*/  PRMT R0, R26, 0x7632, R0 ;  /* 0x000076321a007816 */ /* 0x000fc60000000000 */
[----:B------:R-:W-:-:S04]  /*5f540*/  IMAD.WIDE R8, R23, 0x2, R6 ;  /* 0x0000000217087825 */ /* 0x000fc800078e0206 */
[----:B------:R-:W-:-:S04]  /*5f550*/  IMAD.WIDE R10, R23, 0x2, R20 ;  /* 0x00000002170a7825 */ /* 0x000fc800078e0214 */
[----:B------:R-:W-:-:S04]  /*5f560*/  IMAD.WIDE R2, R25, 0x2, R2 ;  /* 0x0000000219027825 */ /* 0x000fc800078e0202 */
[----:B------:R-:W-:-:S04]  /*5f570*/  IMAD.WIDE R4, R25, 0x2, R4 ;  /* 0x0000000219047825 */ /* 0x000fc800078e0204 */
[C---:B------:R-:W-:Y:S01]  /*5f580*/  IMAD.WIDE R6, R25.reuse, 0x2, R6 ;  /* 0x0000000219067825 */ /* 0x040fe200078e0206 */
[----:B---3--:R-:W-:Y:S01]  /*5f590*/  PRMT R12, R28, 0x7632, R12 ;  /* 0x000076321c0c7816 */ /* 0x008fe2000000000c */
[----:B------:R0:W-:Y:S02]  /*5f5a0*/  @P6 STG.E.U16 [R16.64], R28 ;  /* 0x0000001c10006986 */ /* 0x0001e4000c101506 */
[----:B------:R-:W-:Y:S01]  /*5f5b0*/  IMAD.WIDE R20, R25, 0x2, R20 ;  /* 0x0000000219147825 */ /* 0x000fe200078e0214 */
[----:B----4-:R-:W-:Y:S01]  /*5f5c0*/  PRMT R13, R29, 0x7632, R13 ;  /* 0x000076321d0d7816 */ /* 0x010fe2000000000d */
[----:B------:R0:W-:Y:S04]  /*5f5d0*/  @P2 STG.E.U16 [R8.64], R29 ;  /* 0x0000001d08002986 */ /* 0x0001e8000c101506 */
[----:B--2---:R0:W-:Y:S04]  /*5f5e0*/  @P4 STG.E.U16 [R10.64], R19 ;  /* 0x000000130a004986 */ /* 0x0041e8000c101506 */
[----:B------:R0:W-:Y:S04]  /*5f5f0*/  @P3 STG.E.U16 [R2.64], R0 ;  /* 0x0000000002003986 */ /* 0x0001e8000c101506 */
[----:B------:R0:W-:Y:S04]  /*5f600*/  @P5 STG.E.U16 [R4.64], R12 ;  /* 0x0000000c04005986 */ /* 0x0001e8000c101506 */
[----:B------:R0:W-:Y:S01]  /*5f610*/  @P1 STG.E.U16 [R6.64], R13 ;  /* 0x0000000d06001986 */ /* 0x0001e2000c101506 */
[----:B------:R-:W-:Y:S05]  /*5f620*/  @!P0 EXIT ;  /* 0x000000000000894d */ /* 0x000fea0003800000 */
[----:B0-----:R-:W-:-:S05]  /*5f630*/  PRMT R10, R19, 0x7632, R10 ;  /* 0x00007632130a7816 */ /* 0x001fca000000000a */
[----:B------:R-:W-:Y:S01]  /*5f640*/  STG.E.U16 [R20.64], R10 ;  /* 0x0000000a14007986 */ /* 0x000fe2000c101506 */
[----:B------:R-:W-:Y:S05]  /*5f650*/  EXIT ;  /* 0x000000000000794d */ /* 0x000fea0003800000 */
.L_x_3:
[----:B------:R-:W-:-:S00]  /*5f660*/  BRA `(.L_x_3) ;  /* 0xfffffff000007947 */ /* 0x000fc0000383ffff */
[----:B------:R-:W-:-:S00]  /*5f670*/  NOP ;  /* 0x0000000000007918 */ /* 0x000fc00000000000 */
        /* <DEDUP_REMOVED lines=8> */
.L_x_4:


//--------------------- .nv.shared.matmul_kernel  --------------------------
	.section	.nv.shared.matmul_kernel,"aw",@nobits
	.sectionflags	@""
	.align	16
